	.target	sm_90a

	.elftype	@"ET_EXEC"


//--------------------- .note.nv.tkinfo           --------------------------
	.section	.note.nv.tkinfo,"",@"SHT_NOTE"
	.sectionflags	@"SHF_NOTE_NV_TKINFO"
	.tkinfo
        /*0018*/ 	.word	0x00000002
        /*0030*/ 	.string	""
        /*0030*/ 	.string	"ptxas"
        /*0030*/ 	.string	"Cuda compilation tools, release 13.0, V13.0.88"
        /*0030*/ 	.string	"Build cuda_13.0.r13.0/compiler.36424714_0"
        /*0030*/ 	.string	"-arch sm_90a -m 64 "



//--------------------- .note.nv.cuinfo           --------------------------
	.section	.note.nv.cuinfo,"",@"SHT_NOTE"
	.sectionflags	@"SHF_NOTE_NV_CUINFO"
        /*0018*/ 	.short	0x0002
        /*001a*/ 	.short	0x005a
        /*001c*/ 	.short	0x0082
	.zero		2


//--------------------- .nv.info                  --------------------------
	.section	.nv.info,"",@"SHT_CUDA_INFO"
	.align	4


	//----- nvinfo : EIATTR_REGCOUNT
	.align		4
        /*0000*/ 	.byte	0x04, 0x2f
        /*0002*/ 	.short	(.L_12 - .L_11)
	.align		4
.L_11:
        /*0004*/ 	.word	index@(_ZN7cutlass13device_kernelINS_4gemm6kernel13GemmUniversalIN4cute5tupleIJiiiiEEENS1_10collective13CollectiveMmaINS1_40MainloopSm90TmaGmmaWarpSpecializedSparseILi4ENS5_IJNS4_1CILi2EEENSA_ILi1EEESC_EEENS1_35KernelTmaWarpSpecializedCooperativeEEENS5_IJNSA_ILi256EEESG_NSA_ILi128EEEEEEaNS5_IJNS4_6LayoutINS5_IJiNS5_IJSB_iEEEiEEENS5_IJlNS5_IJSC_SB_EEElEEEEENSJ_INS5_IJNS5_IJNSA_ILi64EEEiEEENS5_IJSH_iEEEiEEENS5_IJNS5_IJSH_NSA_ILi8192EEEEEENS5_IJSC_lEEElEEEEEEEEaNS5_IJlSC_lEEENS4_8TiledMMAINS4_8MMA_AtomIJNS4_4SM904GMMA6SPARSE28GMMA_64x256x64_S32S8S8_SS_TNILNS13_9SparseSelE0EEEEEENSJ_ISD_NS5_IJSC_NSA_ILi0EEES19_EEEEENS5_IJNS4_10UnderscoreES1C_S1C_EEEEENS4_13SM90_TMA_LOADENS4_14ComposedLayoutINS4_7SwizzleILi2ELi4ELi3EEENS4_25smem_sparse_ptr_flag_bitsILi2ELi8EEENSJ_INS5_IJNS5_IJSC_NSA_ILi8EEEEEENS5_IJSB_SP_EEEEEENS5_IJNS5_IJS19_SH_EEESM_EEEEEEEvNS4_8identityENS4_23SM90_TMA_LOAD_MULTICASTENS1G_INS1H_ILi3ELi4ELi3EEENS4_18smem_ptr_flag_bitsILi8EEENSJ_INS5_IJS1L_SH_EEENS5_IJSH_SC_EEEEEEEvS1T_EENS_8epilogue10collective6detail29Sm90TmaWarpSpecializedAdapterINS24_15DefaultEpilogueIiNS5_IJSC_llEEES28_NS23_6thread17LinearCombinationIiLi1EiiLNS29_9ScaleType4KindE0ELNS_15FloatRoundStyleE2EiEENS1_15EpilogueDefaultEEEEEvvEEEEvNT_6ParamsE)
        /*0008*/ 	.word	0x000000a8


	//----- nvinfo : EIATTR_FRAME_SIZE
	.align		4
.L_12:
        /*000c*/ 	.byte	0x04, 0x11
        /*000e*/ 	.short	(.L_14 - .L_13)
	.align		4
.L_13:
        /*0010*/ 	.word	index@(_ZN7cutlass13device_kernelINS_4gemm6kernel13GemmUniversalIN4cute5tupleIJiiiiEEENS1_10collective13CollectiveMmaINS1_40MainloopSm90TmaGmmaWarpSpecializedSparseILi4ENS5_IJNS4_1CILi2EEENSA_ILi1EEESC_EEENS1_35KernelTmaWarpSpecializedCooperativeEEENS5_IJNSA_ILi256EEESG_NSA_ILi128EEEEEEaNS5_IJNS4_6LayoutINS5_IJiNS5_IJSB_iEEEiEEENS5_IJlNS5_IJSC_SB_EEElEEEEENSJ_INS5_IJNS5_IJNSA_ILi64EEEiEEENS5_IJSH_iEEEiEEENS5_IJNS5_IJSH_NSA_ILi8192EEEEEENS5_IJSC_lEEElEEEEEEEEaNS5_IJlSC_lEEENS4_8TiledMMAINS4_8MMA_AtomIJNS4_4SM904GMMA6SPARSE28GMMA_64x256x64_S32S8S8_SS_TNILNS13_9SparseSelE0EEEEEENSJ_ISD_NS5_IJSC_NSA_ILi0EEES19_EEEEENS5_IJNS4_10UnderscoreES1C_S1C_EEEEENS4_13SM90_TMA_LOADENS4_14ComposedLayoutINS4_7SwizzleILi2ELi4ELi3EEENS4_25smem_sparse_ptr_flag_bitsILi2ELi8EEENSJ_INS5_IJNS5_IJSC_NSA_ILi8EEEEEENS5_IJSB_SP_EEEEEENS5_IJNS5_IJS19_SH_EEESM_EEEEEEEvNS4_8identityENS4_23SM90_TMA_LOAD_MULTICASTENS1G_INS1H_ILi3ELi4ELi3EEENS4_18smem_ptr_flag_bitsILi8EEENSJ_INS5_IJS1L_SH_EEENS5_IJSH_SC_EEEEEEEvS1T_EENS_8epilogue10collective6detail29Sm90TmaWarpSpecializedAdapterINS24_15DefaultEpilogueIiNS5_IJSC_llEEES28_NS23_6thread17LinearCombinationIiLi1EiiLNS29_9ScaleType4KindE0ELNS_15FloatRoundStyleE2EiEENS1_15EpilogueDefaultEEEEEvvEEEEvNT_6ParamsE)
        /*0014*/ 	.word	0x00000670


	//----- nvinfo : EIATTR_MIN_STACK_SIZE
	.align		4
.L_14:
        /*0018*/ 	.byte	0x04, 0x12
        /*001a*/ 	.short	(.L_16 - .L_15)
	.align		4
.L_15:
        /*001c*/ 	.word	index@(_ZN7cutlass13device_kernelINS_4gemm6kernel13GemmUniversalIN4cute5tupleIJiiiiEEENS1_10collective13CollectiveMmaINS1_40MainloopSm90TmaGmmaWarpSpecializedSparseILi4ENS5_IJNS4_1CILi2EEENSA_ILi1EEESC_EEENS1_35KernelTmaWarpSpecializedCooperativeEEENS5_IJNSA_ILi256EEESG_NSA_ILi128EEEEEEaNS5_IJNS4_6LayoutINS5_IJiNS5_IJSB_iEEEiEEENS5_IJlNS5_IJSC_SB_EEElEEEEENSJ_INS5_IJNS5_IJNSA_ILi64EEEiEEENS5_IJSH_iEEEiEEENS5_IJNS5_IJSH_NSA_ILi8192EEEEEENS5_IJSC_lEEElEEEEEEEEaNS5_IJlSC_lEEENS4_8TiledMMAINS4_8MMA_AtomIJNS4_4SM904GMMA6SPARSE28GMMA_64x256x64_S32S8S8_SS_TNILNS13_9SparseSelE0EEEEEENSJ_ISD_NS5_IJSC_NSA_ILi0EEES19_EEEEENS5_IJNS4_10UnderscoreES1C_S1C_EEEEENS4_13SM90_TMA_LOADENS4_14ComposedLayoutINS4_7SwizzleILi2ELi4ELi3EEENS4_25smem_sparse_ptr_flag_bitsILi2ELi8EEENSJ_INS5_IJNS5_IJSC_NSA_ILi8EEEEEENS5_IJSB_SP_EEEEEENS5_IJNS5_IJS19_SH_EEESM_EEEEEEEvNS4_8identityENS4_23SM90_TMA_LOAD_MULTICASTENS1G_INS1H_ILi3ELi4ELi3EEENS4_18smem_ptr_flag_bitsILi8EEENSJ_INS5_IJS1L_SH_EEENS5_IJSH_SC_EEEEEEEvS1T_EENS_8epilogue10collective6detail29Sm90TmaWarpSpecializedAdapterINS24_15DefaultEpilogueIiNS5_IJSC_llEEES28_NS23_6thread17LinearCombinationIiLi1EiiLNS29_9ScaleType4KindE0ELNS_15FloatRoundStyleE2EiEENS1_15EpilogueDefaultEEEEEvvEEEEvNT_6ParamsE)
        /*0020*/ 	.word	0x00000670
.L_16:


//--------------------- .nv.compat                --------------------------
	.section	.nv.compat,"",@"SHT_CUDA_COMPAT_INFO"
	.align	4
        /*0000*/ 	.byte	0x02, 0x09, 0x01, 0x00, 0x02, 0x02, 0x04, 0x00, 0x02, 0x05, 0x05, 0x00, 0x03, 0x07, 0x01, 0x01
        /*0010*/ 	.byte	0x02, 0x03, 0x01, 0x00, 0x02, 0x06, 0x01, 0x00, 0x04, 0x0b, 0x08, 0x00, 0x00, 0x00, 0x00, 0x00
        /*0020*/ 	.byte	0x00, 0x00, 0x00, 0x00


//--------------------- .nv.info._ZN7cutlass13device_kernelINS_4gemm6kernel13GemmUniversalIN4cute5tupleIJiiiiEEENS1_10collective13CollectiveMmaINS1_40MainloopSm90TmaGmmaWarpSpecializedSparseILi4ENS5_IJNS4_1CILi2EEENSA_ILi1EEESC_EEENS1_35KernelTmaWarpSpecializedCooperativeEEENS5_IJNSA_ILi256EEESG_NSA_ILi128EEEEEEaNS5_IJNS4_6LayoutINS5_IJiNS5_IJSB_iEEEiEEENS5_IJlNS5_IJSC_SB_EEElEEEEENSJ_INS5_IJNS5_IJNSA_ILi64EEEiEEENS5_IJSH_iEEEiEEENS5_IJNS5_IJSH_NSA_ILi8192EEEEEENS5_IJSC_lEEElEEEEEEEEaNS5_IJlSC_lEEENS4_8TiledMMAINS4_8MMA_AtomIJNS4_4SM904GMMA6SPARSE28GMMA_64x256x64_S32S8S8_SS_TNILNS13_9SparseSelE0EEEEEENSJ_ISD_NS5_IJSC_NSA_ILi0EEES19_EEEEENS5_IJNS4_10UnderscoreES1C_S1C_EEEEENS4_13SM90_TMA_LOADENS4_14ComposedLayoutINS4_7SwizzleILi2ELi4ELi3EEENS4_25smem_sparse_ptr_flag_bitsILi2ELi8EEENSJ_INS5_IJNS5_IJSC_NSA_ILi8EEEEEENS5_IJSB_SP_EEEEEENS5_IJNS5_IJS19_SH_EEESM_EEEEEEEvNS4_8identityENS4_23SM90_TMA_LOAD_MULTICASTENS1G_INS1H_ILi3ELi4ELi3EEENS4_18smem_ptr_flag_bitsILi8EEENSJ_INS5_IJS1L_SH_EEENS5_IJSH_SC_EEEEEEEvS1T_EENS_8epilogue10collective6detail29Sm90TmaWarpSpecializedAdapterINS24_15DefaultEpilogueIiNS5_IJSC_llEEES28_NS23_6thread17LinearCombinationIiLi1EiiLNS29_9ScaleType4KindE0ELNS_15FloatRoundStyleE2EiEENS1_15EpilogueDefaultEEEEEvvEEEEvNT_6ParamsE --------------------------
	.section	.nv.info._ZN7cutlass13device_kernelINS_4gemm6kernel13GemmUniversalIN4cute5tupleIJiiiiEEENS1_10collective13CollectiveMmaINS1_40MainloopSm90TmaGmmaWarpSpecializedSparseILi4ENS5_IJNS4_1CILi2EEENSA_ILi1EEESC_EEENS1_35KernelTmaWarpSpecializedCooperativeEEENS5_IJNSA_ILi256EEESG_NSA_ILi128EEEEEEaNS5_IJNS4_6LayoutINS5_IJiNS5_IJSB_iEEEiEEENS5_IJlNS5_IJSC_SB_EEElEEEEENSJ_INS5_IJNS5_IJNSA_ILi64EEEiEEENS5_IJSH_iEEEiEEENS5_IJNS5_IJSH_NSA_ILi8192EEEEEENS5_IJSC_lEEElEEEEEEEEaNS5_IJlSC_lEEENS4_8TiledMMAINS4_8MMA_AtomIJNS4_4SM904GMMA6SPARSE28GMMA_64x256x64_S32S8S8_SS_TNILNS13_9SparseSelE0EEEEEENSJ_ISD_NS5_IJSC_NSA_ILi0EEES19_EEEEENS5_IJNS4_10UnderscoreES1C_S1C_EEEEENS4_13SM90_TMA_LOADENS4_14ComposedLayoutINS4_7SwizzleILi2ELi4ELi3EEENS4_25smem_sparse_ptr_flag_bitsILi2ELi8EEENSJ_INS5_IJNS5_IJSC_NSA_ILi8EEEEEENS5_IJSB_SP_EEEEEENS5_IJNS5_IJS19_SH_EEESM_EEEEEEEvNS4_8identityENS4_23SM90_TMA_LOAD_MULTICASTENS1G_INS1H_ILi3ELi4ELi3EEENS4_18smem_ptr_flag_bitsILi8EEENSJ_INS5_IJS1L_SH_EEENS5_IJSH_SC_EEEEEEEvS1T_EENS_8epilogue10collective6detail29Sm90TmaWarpSpecializedAdapterINS24_15DefaultEpilogueIiNS5_IJSC_llEEES28_NS23_6thread17LinearCombinationIiLi1EiiLNS29_9ScaleType4KindE0ELNS_15FloatRoundStyleE2EiEENS1_15EpilogueDefaultEEEEEvvEEEEvNT_6ParamsE,"",@"SHT_CUDA_INFO"
	.sectionflags	@""
	.align	4


	//----- nvinfo : EIATTR_CUDA_API_VERSION
	.align		4
        /*0000*/ 	.byte	0x04, 0x37
        /*0002*/ 	.short	(.L_18 - .L_17)
.L_17:
        /*0004*/ 	.word	0x00000082


	//----- nvinfo : EIATTR_KPARAM_INFO
	.align		4
.L_18:
        /*0008*/ 	.byte	0x04, 0x17
        /*000a*/ 	.short	(.L_20 - .L_19)
.L_19:
        /*000c*/ 	.word	0x00000000
        /*0010*/ 	.short	0x0000
        /*0012*/ 	.short	0x0070
        /*0014*/ 	.byte	0x00, 0xf0, 0x01, 0x14


	//----- nvinfo : EIATTR_SPARSE_MMA_MASK
	.align		4
.L_20:
        /*0018*/ 	.byte	0x03, 0x50
        /*001a*/ 	.short	0x0004


	//----- nvinfo : EIATTR_MAXREG_COUNT
	.align		4
        /*001c*/ 	.byte	0x03, 0x1b
        /*001e*/ 	.short	0x00a8


	//----- nvinfo : EIATTR_NUM_BARRIERS
	.align		4
        /*0020*/ 	.byte	0x02, 0x4c
        /*0022*/ 	.byte	0x01
	.zero		1


	//----- nvinfo : EIATTR_ANNOTATIONS
	.align		4
        /*0024*/ 	.byte	0x04, 0x55
        /*0026*/ 	.short	(.L_22 - .L_21)


	//   ....[0]....
.L_21:
        /*0028*/ 	.word	0x00000001
        /*002c*/ 	.byte	0xe0, 0x09, 0x00, 0x00, 0x01, 0x00, 0x00, 0x00, 0xf0, 0x09, 0x00, 0x00, 0x01, 0x00, 0x00, 0x00
        /* <DEDUP_REMOVED lines=437> */
        /*1b8c*/ 	.byte	0x60, 0x95, 0x01, 0x00


	//----- nvinfo : EIATTR_MERCURY_ISA_VERSION
	.align		4
.L_22:
        /*1b90*/ 	.byte	0x03, 0x5f
        /*1b92*/ 	.short	0x0101


	//----- nvinfo : EIATTR_INT_WARP_WIDE_INSTR_OFFSETS
	.align		4
        /*1b94*/ 	.byte	0x04, 0x31
        /*1b96*/ 	.short	(.L_24 - .L_23)


	//   ....[0]....
.L_23:
        /*1b98*/ 	.word	0x000005c0


	//   ....[1]....
        /*1b9c*/ 	.word	0x000005d0


	//   ....[2]....
        /*1ba0*/ 	.word	0x00000740


	//   ....[3]....
        /*1ba4*/ 	.word	0x00004d10


	//----- nvinfo : EIATTR_COOP_GROUP_MASK_REGIDS
	.align		4
.L_24:
        /*1ba8*/ 	.byte	0x04, 0x29
        /*1baa*/ 	.short	(.L_26 - .L_25)


	//   ....[0]....
.L_25:
        /*1bac*/ 	.word	0xffffffff


	//   ....[1]....
        /*1bb0*/ 	.word	0xffffffff


	//   ....[2]....
        /*1bb4*/ 	.word	0xffffffff


	//   ....[3]....
        /*1bb8*/ 	.word	0xffffffff


	//   ....[4]....
        /*1bbc*/ 	.word	0xffffffff


	//   ....[5]....
        /*1bc0*/ 	.word	0xffffffff


	//----- nvinfo : EIATTR_COOP_GROUP_INSTR_OFFSETS
	.align		4
.L_26:
        /*1bc4*/ 	.byte	0x04, 0x28
        /*1bc6*/ 	.short	(.L_28 - .L_27)


	//   ....[0]....
.L_27:
        /*1bc8*/ 	.word	0x00000070


	//   ....[1]....
        /*1bcc*/ 	.word	0x00000080


	//   ....[2]....
        /*1bd0*/ 	.word	0x000001d0


	//   ....[3]....
        /*1bd4*/ 	.word	0x000003f0


	//   ....[4]....
        /*1bd8*/ 	.word	0x00000860


	//   ....[5]....
        /*1bdc*/ 	.word	0x00001fa0


	//----- nvinfo : EIATTR_REG_RECONFIG
	.align		4
.L_28:
        /*1be0*/ 	.byte	0x01, 0x54
	.zero		2


	//----- nvinfo : EIATTR_MBARRIER_INSTR_OFFSETS
	.align		4
        /*1be4*/ 	.byte	0x04, 0x39
        /*1be6*/ 	.short	(.L_30 - .L_29)


	//   ....[0]....
.L_29:
        /*1be8*/ 	.word	0x00000350
        /*1bec*/ 	.word	0x000000ff
        /*1bf0*/ 	.word	0x00000000
        /*1bf4*/ 	.short	0x0100
        /*1bf6*/ 	.byte	0x07
	.zero		1


	//   ....[1]....
        /*1bf8*/ 	.word	0x00000360
        /*1bfc*/ 	.word	0x000000ff
        /*1c00*/ 	.word	0x00000020
        /*1c04*/ 	.short	0x0100
        /*1c06*/ 	.byte	0x07
	.zero		1


	//   ....[2]....
        /*1c08*/ 	.word	0x00000370
        /*1c0c*/ 	.word	0x000000ff
        /*1c10*/ 	.word	0x00000008
        /*1c14*/ 	.short	0x0100
        /*1c16*/ 	.byte	0x07
	.zero		1


	//   ....[3]....
        /*1c18*/ 	.word	0x00000380
        /*1c1c*/ 	.word	0x000000ff
        /*1c20*/ 	.word	0x00000028
        /*1c24*/ 	.short	0x0100
        /*1c26*/ 	.byte	0x07
	.zero		1


	//   ....[4]....
        /*1c28*/ 	.word	0x00000390
        /*1c2c*/ 	.word	0x000000ff
        /*1c30*/ 	.word	0x00000010
        /*1c34*/ 	.short	0x0100
        /*1c36*/ 	.byte	0x07
	.zero		1


	//   ....[5]....
        /*1c38*/ 	.word	0x000003a0
        /*1c3c*/ 	.word	0x000000ff
        /*1c40*/ 	.word	0x00000030
        /*1c44*/ 	.short	0x0100
        /*1c46*/ 	.byte	0x07
	.zero		1


	//   ....[6]....
        /*1c48*/ 	.word	0x000003b0
        /*1c4c*/ 	.word	0x000000ff
        /*1c50*/ 	.word	0x00000018
        /*1c54*/ 	.short	0x0100
        /*1c56*/ 	.byte	0x07
	.zero		1


	//   ....[7]....
        /*1c58*/ 	.word	0x000003c0
        /*1c5c*/ 	.word	0x000000ff
        /*1c60*/ 	.word	0x00000038
        /*1c64*/ 	.short	0x0100
        /*1c66*/ 	.byte	0x07
	.zero		1


	//   ....[8]....
        /*1c68*/ 	.word	0x000007a0
        /*1c6c*/ 	.word	0x000000ff
        /*1c70*/ 	.word	0x00000050
        /*1c74*/ 	.short	0x0100
        /*1c76*/ 	.byte	0x0a
	.zero		1


	//   ....[9]....
        /*1c78*/ 	.word	0x000007e0
        /*1c7c*/ 	.word	0x000000ff
        /*1c80*/ 	.word	0x00000058
        /*1c84*/ 	.short	0x0100
        /*1c86*/ 	.byte	0x0a
	.zero		1


	//   ....[10]....
        /*1c88*/ 	.word	0x000021c0
        /*1c8c*/ 	.word	0x000000ff
        /*1c90*/ 	.word	0x00000000
        /*1c94*/ 	.short	0x010a
        /*1c96*/ 	.byte	0x0c
	.zero		1


	//   ....[11]....
        /*1c98*/ 	.word	0x00002200
        /*1c9c*/ 	.word	0x000000ff
        /*1ca0*/ 	.word	0x00000000
        /*1ca4*/ 	.short	0x010a
        /*1ca6*/ 	.byte	0x0c
	.zero		1


	//   ....[12]....
        /*1ca8*/ 	.word	0x00004d70
        /*1cac*/ 	.word	0x00000000
        /*1cb0*/ 	.word	0x00000000
        /*1cb4*/ 	.short	0x0101
        /*1cb6*/ 	.byte	0x3f
	.zero		1


	//   ....[13]....
        /*1cb8*/ 	.word	0x00018fe0
        /*1cbc*/ 	.word	0x0000000b
        /*1cc0*/ 	.word	0x00000020
        /*1cc4*/ 	.short	0x010a
        /*1cc6*/ 	.byte	0x3f
	.zero		1


	//   ....[14]....
        /*1cc8*/ 	.word	0x000194a0
        /*1ccc*/ 	.word	0x00000002
        /*1cd0*/ 	.word	0x00000058
        /*1cd4*/ 	.short	0x0101
        /*1cd6*/ 	.byte	0x3f
	.zero		1


	//   ....[15]....
        /*1cd8*/ 	.word	0x00019c10
        /*1cdc*/ 	.word	0x00000005
        /*1ce0*/ 	.word	0x00000000
        /*1ce4*/ 	.short	0x010a
        /*1ce6*/ 	.byte	0x3f
	.zero		1


	//   ....[16]....
        /*1ce8*/ 	.word	0x00019ca0
        /*1cec*/ 	.word	0x00000007
        /*1cf0*/ 	.word	0x00000000
        /*1cf4*/ 	.short	0x010a
        /*1cf6*/ 	.byte	0x3f
	.zero		1


	//   ....[17]....
        /*1cf8*/ 	.word	0x00019d30
        /*1cfc*/ 	.word	0x00000007
        /*1d00*/ 	.word	0x00000000
        /*1d04*/ 	.short	0x010a
        /*1d06*/ 	.byte	0x3f
	.zero		1


	//   ....[18]....
        /*1d08*/ 	.word	0x00019dc0
        /*1d0c*/ 	.word	0x00000003
        /*1d10*/ 	.word	0x00000000
        /*1d14*/ 	.short	0x010a
        /*1d16*/ 	.byte	0x3f
	.zero		1


	//   ....[19]....
        /*1d18*/ 	.word	0x00019e30
        /*1d1c*/ 	.word	0x00000003
        /*1d20*/ 	.word	0x00000000
        /*1d24*/ 	.short	0x010a
        /*1d26*/ 	.byte	0x3f
	.zero		1


	//   ....[20]....
        /*1d28*/ 	.word	0x00019f00
        /*1d2c*/ 	.word	0x0000000b
        /*1d30*/ 	.word	0x00000020
        /*1d34*/ 	.short	0x010a
        /*1d36*/ 	.byte	0x3f
	.zero		1


	//   ....[21]....
        /*1d38*/ 	.word	0x00019fd0
        /*1d3c*/ 	.word	0x00000005
        /*1d40*/ 	.word	0x00000000
        /*1d44*/ 	.short	0x010a
        /*1d46*/ 	.byte	0x3f
	.zero		1


	//   ....[22]....
        /*1d48*/ 	.word	0x0001a020
        /*1d4c*/ 	.word	0x00000007
        /*1d50*/ 	.word	0x00000000
        /*1d54*/ 	.short	0x010a
        /*1d56*/ 	.byte	0x3f
	.zero		1


	//   ....[23]....
        /*1d58*/ 	.word	0x0001a070
        /*1d5c*/ 	.word	0x00000007
        /*1d60*/ 	.word	0x00000000
        /*1d64*/ 	.short	0x010a
        /*1d66*/ 	.byte	0x3f
	.zero		1


	//----- nvinfo : EIATTR_NUM_MBARRIERS
	.align		4
.L_30:
        /*1d68*/ 	.byte	0x03, 0x38
        /*1d6a*/ 	.short	0x000a


	//----- nvinfo : EIATTR_EXIT_INSTR_OFFSETS
	.align		4
        /*1d6c*/ 	.byte	0x04, 0x1c
        /*1d6e*/ 	.short	(.L_32 - .L_31)


	//   ....[0]....
.L_31:
        /*1d70*/ 	.word	0x00000a80


	//   ....[1]....
        /*1d74*/ 	.word	0x00001310


	//   ....[2]....
        /*1d78*/ 	.word	0x00018640


	//   ....[3]....
        /*1d7c*/ 	.word	0x00018c40


	//   ....[4]....
        /*1d80*/ 	.word	0x00019e10


	//----- nvinfo : EIATTR_MAX_THREADS
	.align		4
.L_32:
        /*1d84*/ 	.byte	0x04, 0x05
        /*1d86*/ 	.short	(.L_34 - .L_33)
.L_33:
        /*1d88*/ 	.word	0x00000180
        /*1d8c*/ 	.word	0x00000001
        /*1d90*/ 	.word	0x00000001


	//----- nvinfo : EIATTR_CRS_STACK_SIZE
	.align		4
.L_34:
        /*1d94*/ 	.byte	0x04, 0x1e
        /*1d96*/ 	.short	(.L_36 - .L_35)
.L_35:
        /*1d98*/ 	.word	0x00000000


	//----- nvinfo : EIATTR_CBANK_PARAM_SIZE
	.align		4
.L_36:
        /*1d9c*/ 	.byte	0x03, 0x19
        /*1d9e*/ 	.short	0x0570


	//----- nvinfo : EIATTR_PARAM_CBANK
	.align		4
        /*1da0*/ 	.byte	0x04, 0x0a
        /*1da2*/ 	.short	(.L_38 - .L_37)
	.align		4
.L_37:
        /*1da4*/ 	.word	index@(.nv.constant0._ZN7cutlass13device_kernelINS_4gemm6kernel13GemmUniversalIN4cute5tupleIJiiiiEEENS1_10collective13CollectiveMmaINS1_40MainloopSm90TmaGmmaWarpSpecializedSparseILi4ENS5_IJNS4_1CILi2EEENSA_ILi1EEESC_EEENS1_35KernelTmaWarpSpecializedCooperativeEEENS5_IJNSA_ILi256EEESG_NSA_ILi128EEEEEEaNS5_IJNS4_6LayoutINS5_IJiNS5_IJSB_iEEEiEEENS5_IJlNS5_IJSC_SB_EEElEEEEENSJ_INS5_IJNS5_IJNSA_ILi64EEEiEEENS5_IJSH_iEEEiEEENS5_IJNS5_IJSH_NSA_ILi8192EEEEEENS5_IJSC_lEEElEEEEEEEEaNS5_IJlSC_lEEENS4_8TiledMMAINS4_8MMA_AtomIJNS4_4SM904GMMA6SPARSE28GMMA_64x256x64_S32S8S8_SS_TNILNS13_9SparseSelE0EEEEEENSJ_ISD_NS5_IJSC_NSA_ILi0EEES19_EEEEENS5_IJNS4_10UnderscoreES1C_S1C_EEEEENS4_13SM90_TMA_LOADENS4_14ComposedLayoutINS4_7SwizzleILi2ELi4ELi3EEENS4_25smem_sparse_ptr_flag_bitsILi2ELi8EEENSJ_INS5_IJNS5_IJSC_NSA_ILi8EEEEEENS5_IJSB_SP_EEEEEENS5_IJNS5_IJS19_SH_EEESM_EEEEEEEvNS4_8identityENS4_23SM90_TMA_LOAD_MULTICASTENS1G_INS1H_ILi3ELi4ELi3EEENS4_18smem_ptr_flag_bitsILi8EEENSJ_INS5_IJS1L_SH_EEENS5_IJSH_SC_EEEEEEEvS1T_EENS_8epilogue10collective6detail29Sm90TmaWarpSpecializedAdapterINS24_15DefaultEpilogueIiNS5_IJSC_llEEES28_NS23_6thread17LinearCombinationIiLi1EiiLNS29_9ScaleType4KindE0ELNS_15FloatRoundStyleE2EiEENS1_15EpilogueDefaultEEEEEvvEEEEvNT_6ParamsE)
        /*1da8*/ 	.short	0x0210
        /*1daa*/ 	.short	0x0570


	//----- nvinfo : EIATTR_SW_WAR
	.align		4
.L_38:
        /*1dac*/ 	.byte	0x04, 0x36
        /*1dae*/ 	.short	(.L_40 - .L_39)
.L_39:
        /*1db0*/ 	.word	0x00000008
.L_40:


//--------------------- .nv.callgraph             --------------------------
	.section	.nv.callgraph,"",@"SHT_CUDA_CALLGRAPH"
	.align	4
	.sectionentsize	8
	.align		4
        /*0000*/ 	.word	0x00000000
	.align		4
        /*0004*/ 	.word	0xffffffff
	.align		4
        /*0008*/ 	.word	0x00000000
	.align		4
        /*000c*/ 	.word	0xfffffffe
	.align		4
        /*0010*/ 	.word	0x00000000
	.align		4
        /*0014*/ 	.word	0xfffffffd
	.align		4
        /*0018*/ 	.word	0x00000000
	.align		4
        /*001c*/ 	.word	0xfffffffc


//--------------------- .nv.constant4             --------------------------
	.section	.nv.constant4,"a",@progbits
	.align	8
	.align		8
.nv.constant4:
        /*0000*/ 	.dword	_ZN39_INTERNAL_79d349bd_4_k_cu_3effa20d_35984cuda3std3__45__cpo5beginE
	.align		8
        /*0008*/ 	.dword	_ZN39_INTERNAL_79d349bd_4_k_cu_3effa20d_35984cuda3std3__45__cpo3endE
	.align		8
        /*0010*/ 	.dword	_ZN39_INTERNAL_79d349bd_4_k_cu_3effa20d_35984cuda3std3__45__cpo6cbeginE
	.align		8
        /*0018*/ 	.dword	_ZN39_INTERNAL_79d349bd_4_k_cu_3effa20d_35984cuda3std3__45__cpo4cendE
	.align		8
        /*0020*/ 	.dword	_ZN39_INTERNAL_79d349bd_4_k_cu_3effa20d_35984cuda3std3__441_GLOBAL__N__79d349bd_4_k_cu_3effa20d_35986ignoreE
	.align		8
        /*0028*/ 	.dword	_ZN39_INTERNAL_79d349bd_4_k_cu_3effa20d_35984cuda3std3__419piecewise_constructE
	.align		8
        /*0030*/ 	.dword	_ZN39_INTERNAL_79d349bd_4_k_cu_3effa20d_35984cuda3std3__48in_placeE
	.align		8
        /*0038*/ 	.dword	_ZN39_INTERNAL_79d349bd_4_k_cu_3effa20d_35984cuda3std6ranges3__45__cpo4swapE
	.align		8
        /*0040*/ 	.dword	_ZN39_INTERNAL_79d349bd_4_k_cu_3effa20d_35984cuda3std6ranges3__45__cpo9iter_moveE
	.align		8
        /*0048*/ 	.dword	_ZN39_INTERNAL_79d349bd_4_k_cu_3effa20d_35984cute7productE
	.align		8
        /*0050*/ 	.dword	_ZN39_INTERNAL_79d349bd_4_k_cu_3effa20d_35984cute1_E


//--------------------- .text._ZN7cutlass13device_kernelINS_4gemm6kernel13GemmUniversalIN4cute5tupleIJiiiiEEENS1_10collective13CollectiveMmaINS1_40MainloopSm90TmaGmmaWarpSpecializedSparseILi4ENS5_IJNS4_1CILi2EEENSA_ILi1EEESC_EEENS1_35KernelTmaWarpSpecializedCooperativeEEENS5_IJNSA_ILi256EEESG_NSA_ILi128EEEEEEaNS5_IJNS4_6LayoutINS5_IJiNS5_IJSB_iEEEiEEENS5_IJlNS5_IJSC_SB_EEElEEEEENSJ_INS5_IJNS5_IJNSA_ILi64EEEiEEENS5_IJSH_iEEEiEEENS5_IJNS5_IJSH_NSA_ILi8192EEEEEENS5_IJSC_lEEElEEEEEEEEaNS5_IJlSC_lEEENS4_8TiledMMAINS4_8MMA_AtomIJNS4_4SM904GMMA6SPARSE28GMMA_64x256x64_S32S8S8_SS_TNILNS13_9SparseSelE0EEEEEENSJ_ISD_NS5_IJSC_NSA_ILi0EEES19_EEEEENS5_IJNS4_10UnderscoreES1C_S1C_EEEEENS4_13SM90_TMA_LOADENS4_14ComposedLayoutINS4_7SwizzleILi2ELi4ELi3EEENS4_25smem_sparse_ptr_flag_bitsILi2ELi8EEENSJ_INS5_IJNS5_IJSC_NSA_ILi8EEEEEENS5_IJSB_SP_EEEEEENS5_IJNS5_IJS19_SH_EEESM_EEEEEEEvNS4_8identityENS4_23SM90_TMA_LOAD_MULTICASTENS1G_INS1H_ILi3ELi4ELi3EEENS4_18smem_ptr_flag_bitsILi8EEENSJ_INS5_IJS1L_SH_EEENS5_IJSH_SC_EEEEEEEvS1T_EENS_8epilogue10collective6detail29Sm90TmaWarpSpecializedAdapterINS24_15DefaultEpilogueIiNS5_IJSC_llEEES28_NS23_6thread17LinearCombinationIiLi1EiiLNS29_9ScaleType4KindE0ELNS_15FloatRoundStyleE2EiEENS1_15EpilogueDefaultEEEEEvvEEEEvNT_6ParamsE --------------------------
	.section	.text._ZN7cutlass13device_kernelINS_4gemm6kernel13GemmUniversalIN4cute5tupleIJiiiiEEENS1_10collective13CollectiveMmaINS1_40MainloopSm90TmaGmmaWarpSpecializedSparseILi4ENS5_IJNS4_1CILi2EEENSA_ILi1EEESC_EEENS1_35KernelTmaWarpSpecializedCooperativeEEENS5_IJNSA_ILi256EEESG_NSA_ILi128EEEEEEaNS5_IJNS4_6LayoutINS5_IJiNS5_IJSB_iEEEiEEENS5_IJlNS5_IJSC_SB_EEElEEEEENSJ_INS5_IJNS5_IJNSA_ILi64EEEiEEENS5_IJSH_iEEEiEEENS5_IJNS5_IJSH_NSA_ILi8192EEEEEENS5_IJSC_lEEElEEEEEEEEaNS5_IJlSC_lEEENS4_8TiledMMAINS4_8MMA_AtomIJNS4_4SM904GMMA6SPARSE28GMMA_64x256x64_S32S8S8_SS_TNILNS13_9SparseSelE0EEEEEENSJ_ISD_NS5_IJSC_NSA_ILi0EEES19_EEEEENS5_IJNS4_10UnderscoreES1C_S1C_EEEEENS4_13SM90_TMA_LOADENS4_14ComposedLayoutINS4_7SwizzleILi2ELi4ELi3EEENS4_25smem_sparse_ptr_flag_bitsILi2ELi8EEENSJ_INS5_IJNS5_IJSC_NSA_ILi8EEEEEENS5_IJSB_SP_EEEEEENS5_IJNS5_IJS19_SH_EEESM_EEEEEEEvNS4_8identityENS4_23SM90_TMA_LOAD_MULTICASTENS1G_INS1H_ILi3ELi4ELi3EEENS4_18smem_ptr_flag_bitsILi8EEENSJ_INS5_IJS1L_SH_EEENS5_IJSH_SC_EEEEEEEvS1T_EENS_8epilogue10collective6detail29Sm90TmaWarpSpecializedAdapterINS24_15DefaultEpilogueIiNS5_IJSC_llEEES28_NS23_6thread17LinearCombinationIiLi1EiiLNS29_9ScaleType4KindE0ELNS_15FloatRoundStyleE2EiEENS1_15EpilogueDefaultEEEEEvvEEEEvNT_6ParamsE,"ax",@progbits
	.align	128
.text._ZN7cutlass13device_kernelINS_4gemm6kernel13GemmUniversalIN4cute5tupleIJiiiiEEENS1_10collective13CollectiveMmaINS1_40MainloopSm90TmaGmmaWarpSpecializedSparseILi4ENS5_IJNS4_1CILi2EEENSA_ILi1EEESC_EEENS1_35KernelTmaWarpSpecializedCooperativeEEENS5_IJNSA_ILi256EEESG_NSA_ILi128EEEEEEaNS5_IJNS4_6LayoutINS5_IJiNS5_IJSB_iEEEiEEENS5_IJlNS5_IJSC_SB_EEElEEEEENSJ_INS5_IJNS5_IJNSA_ILi64EEEiEEENS5_IJSH_iEEEiEEENS5_IJNS5_IJSH_NSA_ILi8192EEEEEENS5_IJSC_lEEElEEEEEEEEaNS5_IJlSC_lEEENS4_8TiledMMAINS4_8MMA_AtomIJNS4_4SM904GMMA6SPARSE28GMMA_64x256x64_S32S8S8_SS_TNILNS13_9SparseSelE0EEEEEENSJ_ISD_NS5_IJSC_NSA_ILi0EEES19_EEEEENS5_IJNS4_10UnderscoreES1C_S1C_EEEEENS4_13SM90_TMA_LOADENS4_14ComposedLayoutINS4_7SwizzleILi2ELi4ELi3EEENS4_25smem_sparse_ptr_flag_bitsILi2ELi8EEENSJ_INS5_IJNS5_IJSC_NSA_ILi8EEEEEENS5_IJSB_SP_EEEEEENS5_IJNS5_IJS19_SH_EEESM_EEEEEEEvNS4_8identityENS4_23SM90_TMA_LOAD_MULTICASTENS1G_INS1H_ILi3ELi4ELi3EEENS4_18smem_ptr_flag_bitsILi8EEENSJ_INS5_IJS1L_SH_EEENS5_IJSH_SC_EEEEEEEvS1T_EENS_8epilogue10collective6detail29Sm90TmaWarpSpecializedAdapterINS24_15DefaultEpilogueIiNS5_IJSC_llEEES28_NS23_6thread17LinearCombinationIiLi1EiiLNS29_9ScaleType4KindE0ELNS_15FloatRoundStyleE2EiEENS1_15EpilogueDefaultEEEEEvvEEEEvNT_6ParamsE:
        .type           _ZN7cutlass13device_kernelINS_4gemm6kernel13GemmUniversalIN4cute5tupleIJiiiiEEENS1_10collective13CollectiveMmaINS1_40MainloopSm90TmaGmmaWarpSpecializedSparseILi4ENS5_IJNS4_1CILi2EEENSA_ILi1EEESC_EEENS1_35KernelTmaWarpSpecializedCooperativeEEENS5_IJNSA_ILi256EEESG_NSA_ILi128EEEEEEaNS5_IJNS4_6LayoutINS5_IJiNS5_IJSB_iEEEiEEENS5_IJlNS5_IJSC_SB_EEElEEEEENSJ_INS5_IJNS5_IJNSA_ILi64EEEiEEENS5_IJSH_iEEEiEEENS5_IJNS5_IJSH_NSA_ILi8192EEEEEENS5_IJSC_lEEElEEEEEEEEaNS5_IJlSC_lEEENS4_8TiledMMAINS4_8MMA_AtomIJNS4_4SM904GMMA6SPARSE28GMMA_64x256x64_S32S8S8_SS_TNILNS13_9SparseSelE0EEEEEENSJ_ISD_NS5_IJSC_NSA_ILi0EEES19_EEEEENS5_IJNS4_10UnderscoreES1C_S1C_EEEEENS4_13SM90_TMA_LOADENS4_14ComposedLayoutINS4_7SwizzleILi2ELi4ELi3EEENS4_25smem_sparse_ptr_flag_bitsILi2ELi8EEENSJ_INS5_IJNS5_IJSC_NSA_ILi8EEEEEENS5_IJSB_SP_EEEEEENS5_IJNS5_IJS19_SH_EEESM_EEEEEEEvNS4_8identityENS4_23SM90_TMA_LOAD_MULTICASTENS1G_INS1H_ILi3ELi4ELi3EEENS4_18smem_ptr_flag_bitsILi8EEENSJ_INS5_IJS1L_SH_EEENS5_IJSH_SC_EEEEEEEvS1T_EENS_8epilogue10collective6detail29Sm90TmaWarpSpecializedAdapterINS24_15DefaultEpilogueIiNS5_IJSC_llEEES28_NS23_6thread17LinearCombinationIiLi1EiiLNS29_9ScaleType4KindE0ELNS_15FloatRoundStyleE2EiEENS1_15EpilogueDefaultEEEEEvvEEEEvNT_6ParamsE,@function
        .size           _ZN7cutlass13device_kernelINS_4gemm6kernel13GemmUniversalIN4cute5tupleIJiiiiEEENS1_10collective13CollectiveMmaINS1_40MainloopSm90TmaGmmaWarpSpecializedSparseILi4ENS5_IJNS4_1CILi2EEENSA_ILi1EEESC_EEENS1_35KernelTmaWarpSpecializedCooperativeEEENS5_IJNSA_ILi256EEESG_NSA_ILi128EEEEEEaNS5_IJNS4_6LayoutINS5_IJiNS5_IJSB_iEEEiEEENS5_IJlNS5_IJSC_SB_EEElEEEEENSJ_INS5_IJNS5_IJNSA_ILi64EEEiEEENS5_IJSH_iEEEiEEENS5_IJNS5_IJSH_NSA_ILi8192EEEEEENS5_IJSC_lEEElEEEEEEEEaNS5_IJlSC_lEEENS4_8TiledMMAINS4_8MMA_AtomIJNS4_4SM904GMMA6SPARSE28GMMA_64x256x64_S32S8S8_SS_TNILNS13_9SparseSelE0EEEEEENSJ_ISD_NS5_IJSC_NSA_ILi0EEES19_EEEEENS5_IJNS4_10UnderscoreES1C_S1C_EEEEENS4_13SM90_TMA_LOADENS4_14ComposedLayoutINS4_7SwizzleILi2ELi4ELi3EEENS4_25smem_sparse_ptr_flag_bitsILi2ELi8EEENSJ_INS5_IJNS5_IJSC_NSA_ILi8EEEEEENS5_IJSB_SP_EEEEEENS5_IJNS5_IJS19_SH_EEESM_EEEEEEEvNS4_8identityENS4_23SM90_TMA_LOAD_MULTICASTENS1G_INS1H_ILi3ELi4ELi3EEENS4_18smem_ptr_flag_bitsILi8EEENSJ_INS5_IJS1L_SH_EEENS5_IJSH_SC_EEEEEEEvS1T_EENS_8epilogue10collective6detail29Sm90TmaWarpSpecializedAdapterINS24_15DefaultEpilogueIiNS5_IJSC_llEEES28_NS23_6thread17LinearCombinationIiLi1EiiLNS29_9ScaleType4KindE0ELNS_15FloatRoundStyleE2EiEENS1_15EpilogueDefaultEEEEEvvEEEEvNT_6ParamsE,(.L_x_448 - _ZN7cutlass13device_kernelINS_4gemm6kernel13GemmUniversalIN4cute5tupleIJiiiiEEENS1_10collective13CollectiveMmaINS1_40MainloopSm90TmaGmmaWarpSpecializedSparseILi4ENS5_IJNS4_1CILi2EEENSA_ILi1EEESC_EEENS1_35KernelTmaWarpSpecializedCooperativeEEENS5_IJNSA_ILi256EEESG_NSA_ILi128EEEEEEaNS5_IJNS4_6LayoutINS5_IJiNS5_IJSB_iEEEiEEENS5_IJlNS5_IJSC_SB_EEElEEEEENSJ_INS5_IJNS5_IJNSA_ILi64EEEiEEENS5_IJSH_iEEEiEEENS5_IJNS5_IJSH_NSA_ILi8192EEEEEENS5_IJSC_lEEElEEEEEEEEaNS5_IJlSC_lEEENS4_8TiledMMAINS4_8MMA_AtomIJNS4_4SM904GMMA6SPARSE28GMMA_64x256x64_S32S8S8_SS_TNILNS13_9SparseSelE0EEEEEENSJ_ISD_NS5_IJSC_NSA_ILi0EEES19_EEEEENS5_IJNS4_10UnderscoreES1C_S1C_EEEEENS4_13SM90_TMA_LOADENS4_14ComposedLayoutINS4_7SwizzleILi2ELi4ELi3EEENS4_25smem_sparse_ptr_flag_bitsILi2ELi8EEENSJ_INS5_IJNS5_IJSC_NSA_ILi8EEEEEENS5_IJSB_SP_EEEEEENS5_IJNS5_IJS19_SH_EEESM_EEEEEEEvNS4_8identityENS4_23SM90_TMA_LOAD_MULTICASTENS1G_INS1H_ILi3ELi4ELi3EEENS4_18smem_ptr_flag_bitsILi8EEENSJ_INS5_IJS1L_SH_EEENS5_IJSH_SC_EEEEEEEvS1T_EENS_8epilogue10collective6detail29Sm90TmaWarpSpecializedAdapterINS24_15DefaultEpilogueIiNS5_IJSC_llEEES28_NS23_6thread17LinearCombinationIiLi1EiiLNS29_9ScaleType4KindE0ELNS_15FloatRoundStyleE2EiEENS1_15EpilogueDefaultEEEEEvvEEEEvNT_6ParamsE)
        .other          _ZN7cutlass13device_kernelINS_4gemm6kernel13GemmUniversalIN4cute5tupleIJiiiiEEENS1_10collective13CollectiveMmaINS1_40MainloopSm90TmaGmmaWarpSpecializedSparseILi4ENS5_IJNS4_1CILi2EEENSA_ILi1EEESC_EEENS1_35KernelTmaWarpSpecializedCooperativeEEENS5_IJNSA_ILi256EEESG_NSA_ILi128EEEEEEaNS5_IJNS4_6LayoutINS5_IJiNS5_IJSB_iEEEiEEENS5_IJlNS5_IJSC_SB_EEElEEEEENSJ_INS5_IJNS5_IJNSA_ILi64EEEiEEENS5_IJSH_iEEEiEEENS5_IJNS5_IJSH_NSA_ILi8192EEEEEENS5_IJSC_lEEElEEEEEEEEaNS5_IJlSC_lEEENS4_8TiledMMAINS4_8MMA_AtomIJNS4_4SM904GMMA6SPARSE28GMMA_64x256x64_S32S8S8_SS_TNILNS13_9SparseSelE0EEEEEENSJ_ISD_NS5_IJSC_NSA_ILi0EEES19_EEEEENS5_IJNS4_10UnderscoreES1C_S1C_EEEEENS4_13SM90_TMA_LOADENS4_14ComposedLayoutINS4_7SwizzleILi2ELi4ELi3EEENS4_25smem_sparse_ptr_flag_bitsILi2ELi8EEENSJ_INS5_IJNS5_IJSC_NSA_ILi8EEEEEENS5_IJSB_SP_EEEEEENS5_IJNS5_IJS19_SH_EEESM_EEEEEEEvNS4_8identityENS4_23SM90_TMA_LOAD_MULTICASTENS1G_INS1H_ILi3ELi4ELi3EEENS4_18smem_ptr_flag_bitsILi8EEENSJ_INS5_IJS1L_SH_EEENS5_IJSH_SC_EEEEEEEvS1T_EENS_8epilogue10collective6detail29Sm90TmaWarpSpecializedAdapterINS24_15DefaultEpilogueIiNS5_IJSC_llEEES28_NS23_6thread17LinearCombinationIiLi1EiiLNS29_9ScaleType4KindE0ELNS_15FloatRoundStyleE2EiEENS1_15EpilogueDefaultEEEEEvvEEEEvNT_6ParamsE,@"STO_CUDA_ENTRY STV_DEFAULT"
_ZN7cutlass13device_kernelINS_4gemm6kernel13GemmUniversalIN4cute5tupleIJiiiiEEENS1_10collective13CollectiveMmaINS1_40MainloopSm90TmaGmmaWarpSpecializedSparseILi4ENS5_IJNS4_1CILi2EEENSA_ILi1EEESC_EEENS1_35KernelTmaWarpSpecializedCooperativeEEENS5_IJNSA_ILi256EEESG_NSA_ILi128EEEEEEaNS5_IJNS4_6LayoutINS5_IJiNS5_IJSB_iEEEiEEENS5_IJlNS5_IJSC_SB_EEElEEEEENSJ_INS5_IJNS5_IJNSA_ILi64EEEiEEENS5_IJSH_iEEEiEEENS5_IJNS5_IJSH_NSA_ILi8192EEEEEENS5_IJSC_lEEElEEEEEEEEaNS5_IJlSC_lEEENS4_8TiledMMAINS4_8MMA_AtomIJNS4_4SM904GMMA6SPARSE28GMMA_64x256x64_S32S8S8_SS_TNILNS13_9SparseSelE0EEEEEENSJ_ISD_NS5_IJSC_NSA_ILi0EEES19_EEEEENS5_IJNS4_10UnderscoreES1C_S1C_EEEEENS4_13SM90_TMA_LOADENS4_14ComposedLayoutINS4_7SwizzleILi2ELi4ELi3EEENS4_25smem_sparse_ptr_flag_bitsILi2ELi8EEENSJ_INS5_IJNS5_IJSC_NSA_ILi8EEEEEENS5_IJSB_SP_EEEEEENS5_IJNS5_IJS19_SH_EEESM_EEEEEEEvNS4_8identityENS4_23SM90_TMA_LOAD_MULTICASTENS1G_INS1H_ILi3ELi4ELi3EEENS4_18smem_ptr_flag_bitsILi8EEENSJ_INS5_IJS1L_SH_EEENS5_IJSH_SC_EEEEEEEvS1T_EENS_8epilogue10collective6detail29Sm90TmaWarpSpecializedAdapterINS24_15DefaultEpilogueIiNS5_IJSC_llEEES28_NS23_6thread17LinearCombinationIiLi1EiiLNS29_9ScaleType4KindE0ELNS_15FloatRoundStyleE2EiEENS1_15EpilogueDefaultEEEEEvvEEEEvNT_6ParamsE:
[----:B------:R-:W0:Y:S02]  /*0000*/  LDC R1, c[0x0][0x28] ;  /* 0x00000a00ff017b82 */ /* 0x000e240000000800 */
[----:B0-----:R-:W-:Y:S01]  /*0010*/  VIADD R1, R1, 0xfffff990 ;  /* 0xfffff99001017836 */ /* 0x001fe20000000000 */
[----:B------:R-:W0:Y:S01]  /*0020*/  S2R R4, SR_TID.X ;  /* 0x0000000000047919 */ /* 0x000e220000002100 */
[----:B------:R-:W-:Y:S01]  /*0030*/  ELECT P0, URZ, PT ;  /* 0x00000000003f782f */ /* 0x000fe20003800000 */
[----:B------:R-:W-:Y:S01]  /*0040*/  BSSY B0, `(.L_x_0) ;  /* 0x0000018000007945 */ /* 0x000fe20003800000 */
[--C-:B0-----:R-:W-:Y:S02]  /*0050*/  SHF.R.U32.HI R0, RZ, 0x5, R4.reuse ;  /* 0x00000005ff007819 */ /* 0x101fe40000011604 */
[----:B------:R-:W-:-:S03]  /*0060*/  SHF.R.U32.HI R2, RZ, 0x7, R4 ;  /* 0x00000007ff027819 */ /* 0x000fc60000011604 */
[----:B------:R-:W0:Y:S04]  /*0070*/  SHFL.IDX PT, R3, R0, RZ, 0x1f ;  /* 0x00001fff00037589 */ /* 0x000e2800000e0000 */
[----:B------:R-:W1:Y:S01]  /*0080*/  SHFL.IDX PT, R2, R2, RZ, 0x1f ;  /* 0x00001fff02027589 */ /* 0x000e6200000e0000 */
[----:B0-----:R-:W-:Y:S02]  /*0090*/  R2UR UR8, R3 ;  /* 0x00000000030872ca */ /* 0x001fe400000e0000 */
[----:B-1----:R-:W-:-:S11]  /*00a0*/  R2UR UR5, R2 ;  /* 0x00000000020572ca */ /* 0x002fd600000e0000 */
[----:B------:R-:W-:Y:S02]  /*00b0*/  USHF.R.S32.HI UR4, URZ, 0x1f, UR8 ;  /* 0x0000001f3f047899 */ /* 0x000fe40008011408 */
[----:B------:R-:W-:Y:S02]  /*00c0*/  ISETP.NE.OR P0, PT, RZ, UR8, !P0 ;  /* 0x00000008ff007c0c */ /* 0x000fe4000c705670 */
[----:B------:R-:W-:-:S04]  /*00d0*/  ULEA.HI UR4, UR4, UR8, URZ, 0x2 ;  /* 0x0000000804047291 */ /* 0x000fc8000f8f103f */
[----:B------:R-:W-:-:S04]  /*00e0*/  ULOP3.LUT UR4, UR4, 0xfffffffc, URZ, 0xc0, !UPT ;  /* 0xfffffffc04047892 */ /* 0x000fc8000f8ec03f */
[----:B------:R-:W-:-:S03]  /*00f0*/  UIADD3 UR8, UR8, -UR4, URZ ;  /* 0x8000000408087290 */ /* 0x000fc6000fffe03f */
[----:B------:R-:W-:Y:S09]  /*0100*/  @P0 BRA `(.L_x_1) ;  /* 0x00000000002c0947 */ /* 0x000ff20003800000 */
[----:B------:R-:W-:Y:S02]  /*0110*/  ULDC.64 UR6, c[0x0][0x198] ;  /* 0x0000660000067ab9 */ /* 0x000fe40000000a00 */
[----:B------:R-:W-:Y:S02]  /*0120*/  UIADD3 UR10, UP0, UR6, 0xf0, URZ ;  /* 0x000000f0060a7890 */ /* 0x000fe4000ff1e03f */
[----:B------:R-:W-:Y:S02]  /*0130*/  UIADD3 UR12, UP1, UR6, 0x1f0, URZ ;  /* 0x000001f0060c7890 */ /* 0x000fe4000ff3e03f */
[----:B------:R-:W-:Y:S02]  /*0140*/  UIADD3 UR6, UP2, UR6, 0x2f0, URZ ;  /* 0x000002f006067890 */ /* 0x000fe4000ff5e03f */
[----:B------:R-:W-:Y:S02]  /*0150*/  UIADD3.X UR11, URZ, UR7, URZ, UP0, !UPT ;  /* 0x000000073f0b7290 */ /* 0x000fe400087fe43f */
[----:B------:R-:W-:-:S02]  /*0160*/  UIADD3.X UR13, URZ, UR7, URZ, UP1, !UPT ;  /* 0x000000073f0d7290 */ /* 0x000fc40008ffe43f */
[----:B------:R-:W-:-:S05]  /*0170*/  UIADD3.X UR7, URZ, UR7, URZ, UP2, !UPT ;  /* 0x000000073f077290 */ /* 0x000fca00097fe43f */
[----:B------:R0:W-:Y:S02]  /*0180*/  UTMACCTL.PF [UR10] ;  /* 0x000000000a0079b9 */ /* 0x0001e40008040000 */
[----:B------:R0:W-:Y:S02]  /*0190*/  UTMACCTL.PF [UR12] ;  /* 0x000000000c0079b9 */ /* 0x0001e40008040000 */
[----:B------:R0:W-:Y:S02]  /*01a0*/  UTMACCTL.PF [UR6] ;  /* 0x00000000060079b9 */ /* 0x0001e40008040000 */
[----:B0-----:R-:W-:Y:S01]  /*01b0*/  NOP ;  /* 0x0000000000007918 */ /* 0x001fe20000000000 */
.L_x_1:
[----:B------:R-:W-:Y:S05]  /*01c0*/  BSYNC B0 ;  /* 0x0000000000007941 */ /* 0x000fea0003800000 */
.L_x_0:
[----:B------:R-:W0:Y:S01]  /*01d0*/  SHFL.IDX PT, R2, R0, RZ, 0x1f ;  /* 0x00001fff00027589 */ /* 0x000e2200000e0000 */
[----:B------:R-:W-:Y:S01]  /*01e0*/  UISETP.NE.AND UP0, UPT, UR8, 0x3, UPT ;  /* 0x000000030800788c */ /* 0x000fe2000bf05270 */
[----:B------:R-:W-:Y:S01]  /*01f0*/  ISETP.NE.AND P1, PT, RZ, UR5, PT ;  /* 0x00000005ff007c0c */ /* 0x000fe2000bf25270 */
[----:B------:R-:W-:Y:S02]  /*0200*/  UIADD3 UR17, UR5, -0x1, URZ ;  /* 0xffffffff05117890 */ /* 0x000fe4000fffe03f */
[----:B------:R-:W-:Y:S02]  /*0210*/  UISETP.EQ.OR UP0, UPT, UR8, URZ, !UP0 ;  /* 0x0000003f0800728c */ /* 0x000fe4000c702670 */
[----:B------:R-:W-:Y:S02]  /*0220*/  UISETP.GE.U32.AND UP1, UPT, UR17, 0x2, UPT ;  /* 0x000000021100788c */ /* 0x000fe4000bf26070 */
[----:B------:R-:W-:-:S04]  /*0230*/  UISETP.EQ.AND UP0, UPT, UR5, URZ, UP0 ;  /* 0x0000003f0500728c */ /* 0x000fc80008702270 */
[----:B------:R-:W-:-:S04]  /*0240*/  USEL UR6, URZ, 0x1, !UP0 ;  /* 0x000000013f067887 */ /* 0x000fc8000c000000 */
[----:B------:R-:W-:Y:S01]  /*0250*/  USEL UR6, UR6, 0x2, UP1 ;  /* 0x0000000206067887 */ /* 0x000fe20008800000 */
[----:B0-----:R-:W-:-:S13]  /*0260*/  ISETP.NE.AND P0, PT, R2, RZ, PT ;  /* 0x000000ff0200720c */ /* 0x001fda0003f05270 */
[----:B------:R-:W-:Y:S05]  /*0270*/  @P0 BRA `(.L_x_2) ;  /* 0x0000000000580947 */ /* 0x000fea0003800000 */
[----:B------:R-:W0:Y:S01]  /*0280*/  S2UR UR7, SR_CgaCtaId ;  /* 0x00000000000779c3 */ /* 0x000e220000008800 */
[----:B------:R-:W-:Y:S01]  /*0290*/  UMOV UR4, 0x400 ;  /* 0x0000040000047882 */ /* 0x000fe20000000000 */
[----:B------:R-:W-:Y:S01]  /*02a0*/  UMOV UR5, 0x1 ;  /* 0x0000000100057882 */ /* 0x000fe20000000000 */
[----:B------:R-:W-:Y:S01]  /*02b0*/  UMOV UR10, 0x4 ;  /* 0x00000004000a7882 */ /* 0x000fe20000000000 */
[----:B------:R-:W-:Y:S01]  /*02c0*/  ELECT P0, URZ, PT ;  /* 0x00000000003f782f */ /* 0x000fe20003800000 */
[----:B------:R-:W-:-:S04]  /*02d0*/  UIADD3 UR10, -UR10, 0x100000, URZ ;  /* 0x001000000a0a7890 */ /* 0x000fc8000fffe13f */
[----:B------:R-:W-:Y:S02]  /*02e0*/  USHF.L.U32 UR11, UR10, 0xb, URZ ;  /* 0x0000000b0a0b7899 */ /* 0x000fe4000800063f */
[----:B------:R-:W-:Y:S02]  /*02f0*/  USHF.L.U32 UR10, UR10, 0x1, URZ ;  /* 0x000000010a0a7899 */ /* 0x000fe4000800063f */
[----:B0-----:R-:W-:Y:S02]  /*0300*/  ULEA UR7, UR7, UR4, 0x18 ;  /* 0x0000000407077291 */ /* 0x001fe4000f8ec03f */
[----:B------:R-:W-:-:S04]  /*0310*/  UIADD3 UR4, -UR5, 0x100000, URZ ;  /* 0x0010000005047890 */ /* 0x000fc8000fffe13f */
[----:B------:R-:W-:Y:S02]  /*0320*/  USHF.L.U32 UR5, UR4, 0xb, URZ ;  /* 0x0000000b04057899 */ /* 0x000fe4000800063f */
[----:B------:R-:W-:Y:S01]  /*0330*/  USHF.L.U32 UR4, UR4, 0x1, URZ ;  /* 0x0000000104047899 */ /* 0x000fe2000800063f */
[----:B------:R-:W0:Y:S11]  /*0340*/  FENCE.VIEW.ASYNC.S ;  /* 0x00000000000073c6 */ /* 0x000e360000000000 */
[----:B0-----:R0:W1:Y:S01]  /*0350*/  SYNCS.EXCH.64 URZ, [UR7], UR4 ;  /* 0x00000004073f75b2 */ /* 0x0010620008000100 */
[----:B------:R0:W2:Y:S01]  /*0360*/  SYNCS.EXCH.64 URZ, [UR7+0x20], UR10 ;  /* 0x0000200a073f75b2 */ /* 0x0000a20008000100 */
[----:B------:R0:W3:Y:S01]  /*0370*/  SYNCS.EXCH.64 URZ, [UR7+0x8], UR4 ;  /* 0x00000804073f75b2 */ /* 0x0000e20008000100 */
[----:B------:R0:W4:Y:S01]  /*0380*/  SYNCS.EXCH.64 URZ, [UR7+0x28], UR10 ;  /* 0x0000280a073f75b2 */ /* 0x0001220008000100 */
[----:B------:R0:W0:Y:S01]  /*0390*/  SYNCS.EXCH.64 URZ, [UR7+0x10], UR4 ;  /* 0x00001004073f75b2 */ /* 0x0000220008000100 */
[----:B------:R0:W0:Y:S01]  /*03a0*/  SYNCS.EXCH.64 URZ, [UR7+0x30], UR10 ;  /* 0x0000300a073f75b2 */ /* 0x0000220008000100 */
[----:B------:R0:W0:Y:S01]  /*03b0*/  SYNCS.EXCH.64 URZ, [UR7+0x18], UR4 ;  /* 0x00001804073f75b2 */ /* 0x0000220008000100 */
[----:B------:R0:W0:Y:S01]  /*03c0*/  SYNCS.EXCH.64 URZ, [UR7+0x38], UR10 ;  /* 0x0000380a073f75b2 */ /* 0x0000220008000100 */
[----:B------:R-:W-:Y:S01]  /*03d0*/  NOP ;  /* 0x0000000000007918 */ /* 0x000fe20000000000 */
.L_x_2:
[----:B------:R-:W5:Y:S01]  /*03e0*/  S2UR UR9, SR_CTAID.X ;  /* 0x00000000000979c3 */ /* 0x000f620000002500 */
[----:B------:R-:W1:Y:S01]  /*03f0*/  SHFL.IDX PT, R0, R0, RZ, 0x1f ;  /* 0x00001fff00007589 */ /* 0x000e6200000e0000 */
[----:B------:R-:W-:Y:S01]  /*0400*/  SHF.R.S32.HI R3, RZ, 0x1f, R4 ;  /* 0x0000001fff037819 */ /* 0x000fe20000011404 */
[----:B0-----:R-:W-:Y:S01]  /*0410*/  ULDC UR4, c[0x0][0x150] ;  /* 0x0000540000047ab9 */ /* 0x001fe20000000800 */
[----:B------:R-:W-:Y:S02]  /*0420*/  ELECT P0, URZ, PT ;  /* 0x00000000003f782f */ /* 0x000fe40003800000 */
[----:B------:R-:W-:Y:S01]  /*0430*/  SHF.R.S32.HI R7, RZ, 0x1f, R2 ;  /* 0x0000001fff077819 */ /* 0x000fe20000011402 */
[----:B------:R-:W-:Y:S01]  /*0440*/  ULDC UR7, c[0x0][0x144] ;  /* 0x0000510000077ab9 */ /* 0x000fe20000000800 */
[----:B------:R-:W-:Y:S01]  /*0450*/  LEA.HI R3, R3, R4, RZ, 0x7 ;  /* 0x0000000403037211 */ /* 0x000fe200078f38ff */
[----:B------:R-:W0:Y:S01]  /*0460*/  S2UR UR11, SR_CTAID.Y ;  /* 0x00000000000b79c3 */ /* 0x000e220000002600 */
[----:B------:R-:W-:Y:S01]  /*0470*/  LEA.HI R7, R7, R2, RZ, 0x2 ;  /* 0x0000000207077211 */ /* 0x000fe200078f10ff */
[----:B------:R-:W-:Y:S01]  /*0480*/  UMOV UR5, 0x20 ;  /* 0x0000002000057882 */ /* 0x000fe20000000000 */
[----:B------:R-:W-:Y:S01]  /*0490*/  LOP3.LUT R3, R3, 0xffffff80, RZ, 0xc0, !PT ;  /* 0xffffff8003037812 */ /* 0x000fe200078ec0ff */
[----:B------:R-:W-:Y:S01]  /*04a0*/  NOP ;  /* 0x0000000000007918 */ /* 0x000fe20000000000 */
[----:B------:R-:W-:Y:S01]  /*04b0*/  LOP3.LUT R7, R7, 0x3ffffffc, RZ, 0xc0, !PT ;  /* 0x3ffffffc07077812 */ /* 0x000fe200078ec0ff */
[----:B------:R-:W-:Y:S01]  /*04c0*/  NOP ;  /* 0x0000000000007918 */ /* 0x000fe20000000000 */
[----:B------:R-:W-:Y:S01]  /*04d0*/  MOV R164, 0x1 ;  /* 0x0000000100a47802 */ /* 0x000fe20000000f00 */
[----:B------:R-:W-:Y:S01]  /*04e0*/  IMAD.IADD R3, R4, 0x1, -R3 ;  /* 0x0000000104037824 */ /* 0x000fe200078e0a03 */
[----:B------:R-:W-:-:S04]  /*04f0*/  IADD3 R2, R2, -R7, RZ ;  /* 0x8000000702027210 */ /* 0x000fc80007ffe0ff */
[----:B------:R-:W-:Y:S02]  /*0500*/  SHF.R.S32.HI R4, RZ, 0x1f, R3 ;  /* 0x0000001fff047819 */ /* 0x000fe40000011403 */
[----:B-----5:R-:W-:Y:S02]  /*0510*/  I2FP.F32.U32 R5, UR9 ;  /* 0x0000000900057c45 */ /* 0x020fe40008201000 */
[----:B-1----:R-:W-:Y:S02]  /*0520*/  ISETP.NE.OR P0, PT, R0, RZ, !P0 ;  /* 0x000000ff0000720c */ /* 0x002fe40004705670 */
[----:B------:R-:W-:Y:S01]  /*0530*/  LEA.HI R4, R4, R3, RZ, 0x3 ;  /* 0x0000000304047211 */ /* 0x000fe200078f18ff */
[----:B------:R-:W-:Y:S01]  /*0540*/  FMUL R6, R5, UR4 ;  /* 0x0000000405067c20 */ /* 0x000fe20008400000 */
[----:B------:R-:W-:Y:S02]  /*0550*/  ULDC UR4, c[0x0][0x154] ;  /* 0x0000550000047ab9 */ /* 0x000fe40000000800 */
[----:B------:R-:W-:-:S02]  /*0560*/  SHF.R.S32.HI R0, RZ, 0x3, R4 ;  /* 0x00000003ff007819 */ /* 0x000fc40000011404 */
[----:B------:R-:W-:Y:S01]  /*0570*/  SHF.R.S32.HI R5, RZ, 0x1f, R4 ;  /* 0x0000001fff057819 */ /* 0x000fe20000011404 */
[----:B------:R-:W1:Y:S01]  /*0580*/  F2I.U32.TRUNC.NTZ R6, R6 ;  /* 0x0000000600067305 */ /* 0x000e62000020f000 */
[----:B0-----:R-:W-:Y:S01]  /*0590*/  I2FP.F32.U32 R8, UR11 ;  /* 0x0000000b00087c45 */ /* 0x001fe20008201000 */
[----:B------:R-:W0:Y:S01]  /*05a0*/  LDC R4, c[0x0][0x140] ;  /* 0x00005000ff047b82 */ /* 0x000e220000000800 */
[----:B------:R-:W-:Y:S01]  /*05b0*/  LEA.HI R5, R5, R0, RZ, 0x2 ;  /* 0x0000000005057211 */ /* 0x000fe200078f10ff */
[----:B------:R-:W-:Y:S01]  /*05c0*/  VOTEU.ALL UP0, P0 ;  /* 0x00000000003f7886 */ /* 0x000fe20000000000 */
[----:B------:R-:W-:Y:S01]  /*05d0*/  VOTEU.ALL UP1, P0 ;  /* 0x00000000003f7886 */ /* 0x000fe20000020000 */
[----:B------:R-:W-:Y:S01]  /*05e0*/  FMUL R8, R8, UR4 ;  /* 0x0000000408087c20 */ /* 0x000fe20008400000 */
[----:B------:R-:W-:Y:S02]  /*05f0*/  LOP3.LUT R5, R5, 0xfffffffc, RZ, 0xc0, !PT ;  /* 0xfffffffc05057812 */ /* 0x000fe400078ec0ff */
[----:B------:R-:W-:Y:S01]  /*0600*/  @!UP0 UMOV UR10, 0x400 ;  /* 0x00000400000a8882 */ /* 0x000fe20000000000 */
[----:B------:R-:W5:Y:S02]  /*0610*/  @!UP0 S2UR UR13, SR_CgaCtaId ;  /* 0x00000000000d89c3 */ /* 0x000f640000008800 */
[----:B------:R-:W-:Y:S01]  /*0620*/  IMAD.IADD R5, R0, 0x1, -R5 ;  /* 0x0000000100057824 */ /* 0x000fe200078e0a05 */
[----:B------:R-:W2:Y:S01]  /*0630*/  F2I.U32.TRUNC.NTZ R8, R8 ;  /* 0x0000000800087305 */ /* 0x000ea2000020f000 */
[----:B-1----:R-:W-:-:S02]  /*0640*/  R2UR UR4, R6 ;  /* 0x00000000060472ca */ /* 0x002fc400000e0000 */
[----:B------:R-:W-:-:S04]  /*0650*/  IMAD R2, R2, 0x4, R5 ;  /* 0x0000000402027824 */ /* 0x000fc800078e0205 */
[C---:B------:R-:W-:Y:S01]  /*0660*/  IMAD.SHL.U32 R153, R2.reuse, 0x4, RZ ;  /* 0x0000000402997824 */ /* 0x040fe200078e00ff */
[----:B------:R-:W-:-:S04]  /*0670*/  LEA.HI R0, R2, R2, RZ, 0x1 ;  /* 0x0000000202007211 */ /* 0x000fc800078f08ff */
[----:B------:R-:W-:Y:S02]  /*0680*/  LOP3.LUT R5, R0, 0xfffffffe, RZ, 0xc0, !PT ;  /* 0xfffffffe00057812 */ /* 0x000fe400078ec0ff */
[----:B------:R-:W-:Y:S01]  /*0690*/  LOP3.LUT R153, R2, 0xc, R153, 0x78, !PT ;  /* 0x0000000c02997812 */ /* 0x000fe200078e7899 */
[----:B------:R-:W-:Y:S01]  /*06a0*/  UIADD3 UR4, -UR4, URZ, URZ ;  /* 0x0000003f04047290 */ /* 0x000fe2000fffe13f */
[----:B--2---:R-:W-:Y:S01]  /*06b0*/  R2UR UR12, R8 ;  /* 0x00000000080c72ca */ /* 0x004fe200000e0000 */
[----:B------:R-:W-:Y:S01]  /*06c0*/  IMAD.IADD R5, R2, 0x1, -R5 ;  /* 0x0000000102057824 */ /* 0x000fe200078e0a05 */
[----:B0-----:R-:W-:Y:S01]  /*06d0*/  ISETP.EQ.U32.AND P4, PT, R4, 0x1, PT ;  /* 0x000000010400780c */ /* 0x001fe20003f82070 */
[----:B------:R-:W-:Y:S02]  /*06e0*/  UIMAD UR7, UR7, UR4, UR9 ;  /* 0x00000004070772a4 */ /* 0x000fe4000f8e0209 */
[----:B------:R-:W-:-:S04]  /*06f0*/  @!UP0 UIADD3 UR4, -UR5, 0x100000, URZ ;  /* 0x0010000005048890 */ /* 0x000fc8000fffe13f */
[----:B------:R-:W-:Y:S02]  /*0700*/  @!UP0 USHF.L.U32 UR5, UR4, 0xb, URZ ;  /* 0x0000000b04058899 */ /* 0x000fe4000800063f */
[----:B------:R-:W-:Y:S02]  /*0710*/  @!UP0 USHF.L.U32 UR4, UR4, 0x1, URZ ;  /* 0x0000000104048899 */ /* 0x000fe4000800063f */
[----:B-----5:R-:W-:Y:S01]  /*0720*/  @!UP0 ULEA UR10, UR13, UR10, 0x18 ;  /* 0x0000000a0d0a8291 */ /* 0x020fe2000f8ec03f */
[----:B------:R-:W-:Y:S01]  /*0730*/  ISETP.NE.AND P2, PT, R5, UR7, PT ;  /* 0x0000000705007c0c */ /* 0x000fe2000bf45270 */
[----:B------:R-:W-:Y:S01]  /*0740*/  VOTEU.ALL UP0, P0 ;  /* 0x00000000003f7886 */ /* 0x000fe20000000000 */
[----:B------:R-:W-:Y:S01]  /*0750*/  ULDC UR13, c[0x0][0x148] ;  /* 0x00005200000d7ab9 */ /* 0x000fe20000000800 */
[----:B------:R-:W-:Y:S01]  /*0760*/  LOP3.LUT P0, RZ, R3, 0x7, RZ, 0xc0, !PT ;  /* 0x0000000703ff7812 */ /* 0x000fe2000780c0ff */
[----:B------:R-:W-:-:S03]  /*0770*/  UIADD3 UR12, -UR12, URZ, URZ ;  /* 0x0000003f0c0c7290 */ /* 0x000fc6000fffe13f */
[C---:B------:R-:W-:Y:S01]  /*0780*/  ISETP.LT.U32.AND P0, PT, R153.reuse, 0x2, !P0 ;  /* 0x000000029900780c */ /* 0x040fe20004701070 */
[----:B------:R-:W0:Y:S03]  /*0790*/  FENCE.VIEW.ASYNC.S ;  /* 0x00000000000073c6 */ /* 0x000e260000000000 */
[----:B0-----:R-:W0:Y:S01]  /*07a0*/  @!UP0 SYNCS.EXCH.64 URZ, [UR10+0x50], UR4 ;  /* 0x000050040a3f85b2 */ /* 0x001e220008000100 */
[----:B------:R-:W-:Y:S02]  /*07b0*/  SEL R165, RZ, 0x1, !P0 ;  /* 0x00000001ffa57807 */ /* 0x000fe40004000000 */
[----:B------:R-:W-:-:S04]  /*07c0*/  @P2 LEA.HI R0, R153, R153, RZ, 0x1 ;  /* 0x0000009999002211 */ /* 0x000fc800078f08ff */
[----:B------:R-:W-:Y:S01]  /*07d0*/  @P2 SHF.R.S32.HI R0, RZ, 0x1, R0 ;  /* 0x00000001ff002819 */ /* 0x000fe20000011400 */
[----:B------:R1:W2:Y:S01]  /*07e0*/  @!UP1 SYNCS.EXCH.64 URZ, [UR10+0x58], UR4 ;  /* 0x000058040a3f95b2 */ /* 0x0002a20008000100 */
[----:B------:R-:W-:Y:S01]  /*07f0*/  NOP ;  /* 0x0000000000007918 */ /* 0x000fe20000000000 */
[----:B-1----:R-:W-:-:S06]  /*0800*/  UIMAD UR4, UR13, UR12, UR11 ;  /* 0x0000000c0d0472a4 */ /* 0x002fcc000f8e020b */
[----:B------:R-:W-:-:S04]  /*0810*/  @P2 ISETP.NE.AND P3, PT, R0, UR4, PT ;  /* 0x0000000400002c0c */ /* 0x000fc8000bf65270 */
[----:B------:R-:W-:Y:S01]  /*0820*/  @P2 SEL R164, RZ, 0x1, P3 ;  /* 0x00000001ffa42807 */ /* 0x000fe20001800000 */
[----:B------:R-:W-:Y:S08]  /*0830*/  @!P4 BRA `(.L_x_3) ;  /* 0x000000000008c947 */ /* 0x000ff00003800000 */
[----:B0-234-:R-:W-:Y:S01]  /*0840*/  UCGABAR_ARV ;  /* 0x00000000000079c7 */ /* 0x01dfe20008000000 */
[----:B------:R-:W-:Y:S05]  /*0850*/  BRA `(.L_x_4) ;  /* 0x0000000000047947 */ /* 0x000fea0003800000 */
.L_x_3:
[----:B0-234-:R-:W-:Y:S01]  /*0860*/  NOP ;  /* 0x0000000000007918 */ /* 0x01dfe20000000000 */
.L_x_4:
[----:B------:R-:W-:Y:S02]  /*0870*/  ULDC UR4, c[0x0][0x75c] ;  /* 0x0001d70000047ab9 */ /* 0x000fe40000000800 */
[----:B------:R-:W-:-:S06]  /*0880*/  UISETP.NE.AND UP2, UPT, UR4, 0x1, UPT ;  /* 0x000000010400788c */ /* 0x000fcc000bf45270 */
[----:B------:R-:W-:-:S05]  /*0890*/  PLOP3.LUT P2, PT, PT, PT, UP2, 0x80, 0x0 ;  /* 0x000000000000781c */ /* 0x000fca0003f4f028 */
[----:B------:R-:W-:Y:S01]  /*08a0*/  @UP2 ULDC UR14, c[0x0][0x10] ;  /* 0x00000400000e2ab9 */ /* 0x000fe20000000800 */
[----:B------:R-:W-:Y:S01]  /*08b0*/  @UP2 UMOV UR4, UR11 ;  /* 0x0000000b00042c82 */ /* 0x000fe20008000000 */
[----:B------:R-:W-:Y:S01]  /*08c0*/  @UP2 UMOV UR5, URZ ;  /* 0x0000003f00052c82 */ /* 0x000fe20008000000 */
[----:B------:R-:W-:Y:S01]  /*08d0*/  @!UP2 ULDC UR10, c[0x0][0xc] ;  /* 0x00000300000aaab9 */ /* 0x000fe20000000800 */
[----:B------:R-:W-:-:S03]  /*08e0*/  @UP2 UIMAD.WIDE.U32 UR14, UR9, UR14, UR4 ;  /* 0x0000000e090e22a5 */ /* 0x000fc6000f8e0004 */
[----:B------:R-:W-:Y:S01]  /*08f0*/  @UP2 UMOV UR4, URZ ;  /* 0x0000003f00042c82 */ /* 0x000fe20008000000 */
[----:B------:R-:W-:Y:S01]  /*0900*/  UMOV UR5, URZ ;  /* 0x0000003f00057c82 */ /* 0x000fe20008000000 */
[----:B------:R-:W-:Y:S01]  /*0910*/  @UP2 UIADD3 UR16, UR15, UR4, URZ ;  /* 0x000000040f102290 */ /* 0x000fe2000fffe03f */
[----:B------:R-:W-:Y:S02]  /*0920*/  IMAD.U32 R2, RZ, RZ, UR14 ;  /* 0x0000000eff027e24 */ /* 0x000fe4000f8e00ff */
[----:B------:R-:W-:Y:S01]  /*0930*/  UMOV UR4, UR9 ;  /* 0x0000000900047c82 */ /* 0x000fe20008000000 */
[----:B------:R-:W-:Y:S01]  /*0940*/  IMAD.U32 R3, RZ, RZ, UR15 ;  /* 0x0000000fff037e24 */ /* 0x000fe2000f8e00ff */
[----:B------:R-:W-:Y:S01]  /*0950*/  @!UP2 UIMAD.WIDE.U32 UR4, UR11, UR10, UR4 ;  /* 0x0000000a0b04a2a5 */ /* 0x000fe2000f8e0004 */
[----:B------:R-:W-:Y:S01]  /*0960*/  @P2 IMAD.MOV.U32 R7, RZ, RZ, R2 ;  /* 0x000000ffff072224 */ /* 0x000fe200078e0002 */
[----:B------:R-:W-:-:S04]  /*0970*/  @P2 MOV R6, UR16 ;  /* 0x0000001000062c02 */ /* 0x000fc80008000f00 */
[----:B------:R-:W-:Y:S01]  /*0980*/  MOV R5, UR5 ;  /* 0x0000000500057c02 */ /* 0x000fe20008000f00 */
[----:B------:R-:W-:Y:S02]  /*0990*/  IMAD.U32 R2, RZ, RZ, UR4 ;  /* 0x00000004ff027e24 */ /* 0x000fe4000f8e00ff */
[----:B------:R-:W-:Y:S02]  /*09a0*/  IMAD.U32 R3, RZ, RZ, UR5 ;  /* 0x00000005ff037e24 */ /* 0x000fe4000f8e00ff */
[----:B------:R-:W-:Y:S02]  /*09b0*/  @!P2 IMAD.MOV.U32 R6, RZ, RZ, R5 ;  /* 0x000000ffff06a224 */ /* 0x000fe400078e0005 */
[----:B------:R-:W-:Y:S02]  /*09c0*/  @!P2 IMAD.MOV.U32 R7, RZ, RZ, R2 ;  /* 0x000000ffff07a224 */ /* 0x000fe400078e0002 */
[----:B------:R-:W-:Y:S01]  /*09d0*/  IMAD.U32 R4, RZ, RZ, UR4 ;  /* 0x00000004ff047e24 */ /* 0x000fe2000f8e00ff */
[----:B------:R0:W-:Y:S04]  /*09e0*/  STL [R1+0x200], R6 ;  /* 0x0002000601007387 */ /* 0x0001e80000100800 */
[----:B------:R0:W-:Y:S01]  /*09f0*/  STL [R1+0x204], R7 ;  /* 0x0002040701007387 */ /* 0x0001e20000100800 */
[----:B------:R-:W-:Y:S05]  /*0a00*/  @!P4 BRA `(.L_x_5) ;  /* 0x00000000000cc947 */ /* 0x000fea0003800000 */
[----:B------:R-:W-:Y:S01]  /*0a10*/  UCGABAR_WAIT ;  /* 0x0000000000007dc7 */ /* 0x000fe20008000000 */
[----:B------:R-:W-:Y:S01]  /*0a20*/  CCTL.IVALL ;  /* 0x00000000ff00798f */ /* 0x000fe20002000000 */
[----:B------:R-:W-:Y:S05]  /*0a30*/  BRA `(.L_x_6) ;  /* 0x0000000000047947 */ /* 0x000fea0003800000 */
.L_x_5:
[----:B------:R-:W-:Y:S06]  /*0a40*/  BAR.SYNC.DEFER_BLOCKING 0x0 ;  /* 0x0000000000007b1d */ /* 0x000fec0000010000 */
.L_x_6:
[----:B------:R-:W-:Y:S05]  /*0a50*/  @!P1 BRA `(.L_x_7) ;  /* 0x0000017800fc9947 */ /* 0x000fea0003800000 */
[----:B------:R-:W-:-:S06]  /*0a60*/  UISETP.GT.U32.AND UP0, UPT, UR17, 0x1, UPT ;  /* 0x000000011100788c */ /* 0x000fcc000bf04070 */
[----:B------:R-:W-:-:S13]  /*0a70*/  PLOP3.LUT P0, PT, PT, PT, UP0, 0x80, 0x0 ;  /* 0x000000000000781c */ /* 0x000fda0003f0f008 */
[----:B------:R-:W-:Y:S05]  /*0a80*/  @P0 EXIT ;  /* 0x000000000000094d */ /* 0x000fea0003800000 */
[----:B------:R-:W-:Y:S01]  /*0a90*/  ULDC.64 UR4, c[0x0][0x750] ;  /* 0x0001d40000047ab9 */ /* 0x000fe20000000a00 */
[----:B------:R-:W-:Y:S01]  /*0aa0*/  UMOV UR10, 0xffffffff ;  /* 0xffffffff000a7882 */ /* 0x000fe20000000000 */
[----:B------:R-:W-:Y:S01]  /*0ab0*/  ISETP.GE.U32.AND P0, PT, R7, UR4, PT ;  /* 0x0000000407007c0c */ /* 0x000fe2000bf06070 */
[----:B------:R-:W-:Y:S01]  /*0ac0*/  UMOV UR9, 0xffffffff ;  /* 0xffffffff00097882 */ /* 0x000fe20000000000 */
[----:B------:R-:W-:Y:S01]  /*0ad0*/  UMOV UR8, 0xffffffff ;  /* 0xffffffff00087882 */ /* 0x000fe20000000000 */
[----:B------:R-:W-:Y:S02]  /*0ae0*/  PRMT R0, RZ, 0x7610, R0 ;  /* 0x00007610ff007816 */ /* 0x000fe40000000000 */
[----:B------:R-:W-:-:S13]  /*0af0*/  ISETP.GE.U32.AND.EX P0, PT, R6, UR5, PT, P0 ;  /* 0x0000000506007c0c */ /* 0x000fda000bf06100 */
[----:B------:R-:W-:Y:S05]  /*0b00*/  @P0 BRA `(.L_x_8) ;  /* 0x0000000400400947 */ /* 0x000fea0003800000 */
[----:B------:R-:W-:Y:S01]  /*0b10*/  ULDC.64 UR18, c[0x0][0x728] ;  /* 0x0001ca0000127ab9 */ /* 0x000fe20000000a00 */
[C---:B------:R-:W-:Y:S01]  /*0b20*/  R2UR UR20, R7.reuse ;  /* 0x00000000071472ca */ /* 0x040fe200000e0000 */
[----:B------:R-:W-:Y:S01]  /*0b30*/  ULDC UR17, c[0x0][0x730] ;  /* 0x0001cc0000117ab9 */ /* 0x000fe20000000800 */
[----:B------:R-:W-:Y:S02]  /*0b40*/  ISETP.NE.U32.AND P0, PT, RZ, UR18, PT ;  /* 0x00000012ff007c0c */ /* 0x000fe4000bf05070 */
[----:B------:R-:W-:Y:S02]  /*0b50*/  R2UR UR4, R7 ;  /* 0x00000000070472ca */ /* 0x000fe400000e0000 */
[----:B------:R-:W-:Y:S02]  /*0b60*/  ISETP.NE.AND.EX P0, PT, RZ, UR19, PT, P0 ;  /* 0x00000013ff007c0c */ /* 0x000fe4000bf05300 */
[----:B------:R-:W-:-:S11]  /*0b70*/  R2UR UR5, R6 ;  /* 0x00000000060572ca */ /* 0x000fd600000e0000 */
[----:B------:R-:W-:Y:S05]  /*0b80*/  @!P0 BRA `(.L_x_9) ;  /* 0x0000000000308947 */ /* 0x000fea0003800000 */
[----:B------:R-:W-:Y:S01]  /*0b90*/  R2UR UR4, R7 ;  /* 0x00000000070472ca */ /* 0x000fe200000e0000 */
[----:B------:R-:W-:Y:S01]  /*0ba0*/  ULDC UR10, c[0x0][0x734] ;  /* 0x0001cd00000a7ab9 */ /* 0x000fe20000000800 */
[----:B------:R-:W-:-:S11]  /*0bb0*/  R2UR UR16, R6 ;  /* 0x00000000061072ca */ /* 0x000fd600000e0000 */
[----:B------:R-:W-:-:S04]  /*0bc0*/  UIADD3 UR10, UP0, UR4, UR10, URZ ;  /* 0x0000000a040a7290 */ /* 0x000fc8000ff1e03f */
[----:B------:R-:W-:-:S04]  /*0bd0*/  UIADD3.X UR16, URZ, UR16, URZ, UP0, !UPT ;  /* 0x000000103f107290 */ /* 0x000fc800087fe43f */
[----:B------:R-:W-:-:S04]  /*0be0*/  UIMAD.WIDE.U32 UR4, UR16, UR18, URZ ;  /* 0x00000012100472a5 */ /* 0x000fc8000f8e003f */
[----:B------:R-:W-:Y:S02]  /*0bf0*/  UIMAD.WIDE.U32 UR8, UP0, UR10, UR19, UR4 ;  /* 0x000000130a0872a5 */ /* 0x000fe4000f800004 */
[----:B------:R-:W-:Y:S02]  /*0c00*/  UIMAD.WIDE.U32 UR4, UR10, UR18, URZ ;  /* 0x000000120a0472a5 */ /* 0x000fe4000f8e003f */
[----:B------:R-:W-:Y:S02]  /*0c10*/  UIADD3.X UR15, URZ, URZ, URZ, UP0, !UPT ;  /* 0x0000003f3f0f7290 */ /* 0x000fe400087fe43f */
[----:B------:R-:W-:Y:S01]  /*0c20*/  UIADD3 URZ, UP0, UR5, UR8, URZ ;  /* 0x00000008053f7290 */ /* 0x000fe2000ff1e03f */
[----:B------:R-:W-:-:S03]  /*0c30*/  UMOV UR14, UR9 ;  /* 0x00000009000e7c82 */ /* 0x000fc60008000000 */
[----:B------:R-:W-:-:S12]  /*0c40*/  UIMAD.WIDE.U32.X UR4, UR16, UR19, UR14, UP0 ;  /* 0x00000013100472a5 */ /* 0x000fd800080e040e */
.L_x_9:
[----:B------:R-:W-:Y:S01]  /*0c50*/  USHF.R.U64 UR8, UR4, UR17, UR5 ;  /* 0x0000001104087299 */ /* 0x000fe20008001205 */
[----:B------:R-:W-:Y:S01]  /*0c60*/  R2UR UR15, R6 ;  /* 0x00000000060f72ca */ /* 0x000fe200000e0000 */
[----:B------:R-:W-:Y:S02]  /*0c70*/  USHF.R.U32.HI UR4, URZ, UR17, UR5 ;  /* 0x000000113f047299 */ /* 0x000fe40008011605 */
[----:B------:R-:W-:Y:S01]  /*0c80*/  UIADD3 UR5, UP0, URZ, -UR8, URZ ;  /* 0x800000083f057290 */ /* 0x000fe2000ff1e03f */
[----:B------:R-:W-:Y:S01]  /*0c90*/  ULDC.64 UR16, c[0x0][0x720] ;  /* 0x0001c80000107ab9 */ /* 0x000fe20000000a00 */
[----:B------:R-:W-:Y:S02]  /*0ca0*/  UMOV UR14, UR20 ;  /* 0x00000014000e7c82 */ /* 0x000fe40008000000 */
[----:B------:R-:W-:Y:S01]  /*0cb0*/  UIADD3.X UR4, URZ, ~UR4, URZ, UP0, !UPT ;  /* 0x800000043f047290 */ /* 0x000fe200087fe43f */
[----:B------:R-:W-:Y:S01]  /*0cc0*/  ULDC UR9, c[0x0][0x718] ;  /* 0x0001c60000097ab9 */ /* 0x000fe20000000800 */
[----:B------:R-:W-:-:S02]  /*0cd0*/  UIMAD UR13, UR13, UR12, UR11 ;  /* 0x0000000c0d0d72a4 */ /* 0x000fc4000f8e020b */
[----:B------:R-:W-:Y:S02]  /*0ce0*/  UIMAD UR4, UR4, UR16, URZ ;  /* 0x00000010040472a4 */ /* 0x000fe4000f8e023f */
[----:B------:R-:W-:Y:S02]  /*0cf0*/  UIMAD.WIDE.U32 UR14, UR5, UR16, UR14 ;  /* 0x00000010050e72a5 */ /* 0x000fe4000f8e000e */
[----:B------:R-:W-:Y:S01]  /*0d00*/  UIMAD UR4, UR5, UR17, UR4 ;  /* 0x00000011050472a4 */ /* 0x000fe2000f8e0204 */
[----:B------:R-:W-:Y:S01]  /*0d10*/  ULDC UR11, c[0x0][0x708] ;  /* 0x0001c200000b7ab9 */ /* 0x000fe20000000800 */
[----:B------:R-:W-:Y:S02]  /*0d20*/  ULDC UR20, c[0x0][0x758] ;  /* 0x0001d60000147ab9 */ /* 0x000fe40000000800 */
[----:B------:R-:W-:Y:S01]  /*0d30*/  UIADD3 UR10, UR15, UR4, URZ ;  /* 0x000000040f0a7290 */ /* 0x000fe2000fffe03f */
[----:B------:R-:W-:Y:S02]  /*0d40*/  UMOV UR12, 0xffffffff ;  /* 0xffffffff000c7882 */ /* 0x000fe40000000000 */
[----:B------:R-:W-:Y:S01]  /*0d50*/  ULDC.64 UR4, c[0x0][0x740] ;  /* 0x0001d00000047ab9 */ /* 0x000fe20000000a00 */
[----:B------:R-:W-:Y:S01]  /*0d60*/  USHF.R.U64 UR18, UR14, UR9, UR10 ;  /* 0x000000090e127299 */ /* 0x000fe2000800120a */
[----:B------:R-:W-:Y:S01]  /*0d70*/  ISETP.NE.U32.AND P0, PT, RZ, UR4, PT ;  /* 0x00000004ff007c0c */ /* 0x000fe2000bf05070 */
[----:B------:R-:W-:-:S02]  /*0d80*/  USHF.R.U32.HI UR10, URZ, UR9, UR10 ;  /* 0x000000093f0a7299 */ /* 0x000fc4000801160a */
[----:B------:R-:W-:Y:S01]  /*0d90*/  USHF.L.U32 UR9, UR12, UR20, URZ ;  /* 0x000000140c097299 */ /* 0x000fe2000800063f */
[----:B------:R-:W-:Y:S01]  /*0da0*/  ISETP.NE.AND.EX P0, PT, RZ, UR5, PT, P0 ;  /* 0x00000005ff007c0c */ /* 0x000fe2000bf05300 */
[----:B------:R-:W-:Y:S02]  /*0db0*/  USHF.R.U64 UR24, UR18, UR11, UR10 ;  /* 0x0000000b12187299 */ /* 0x000fe4000800120a */
[----:B------:R-:W-:Y:S01]  /*0dc0*/  USHF.R.U32.HI UR10, URZ, UR11, UR10 ;  /* 0x0000000b3f0a7299 */ /* 0x000fe2000801160a */
[----:B------:R-:W-:Y:S01]  /*0dd0*/  ULDC UR19, c[0x0][0x700] ;  /* 0x0001c00000137ab9 */ /* 0x000fe20000000800 */
[----:B------:R-:W-:Y:S02]  /*0de0*/  USEL UR7, UR7, UR13, !UP2 ;  /* 0x0000000d07077287 */ /* 0x000fe4000d000000 */
[----:B------:R-:W-:Y:S02]  /*0df0*/  USHF.R.U64 UR25, UR24, UR20, UR10 ;  /* 0x0000001418197299 */ /* 0x000fe4000800120a */
[----:B------:R-:W-:-:S02]  /*0e00*/  USHF.R.U32.HI UR11, URZ, UR20, UR10 ;  /* 0x000000143f0b7299 */ /* 0x000fc4000801160a */
[----:B------:R-:W-:Y:S02]  /*0e10*/  UIADD3 UR17, UR19, -0x1, URZ ;  /* 0xffffffff13117890 */ /* 0x000fe4000fffe03f */
[----:B------:R-:W-:Y:S01]  /*0e20*/  ULOP3.LUT UR9, URZ, UR9, URZ, 0x33, !UPT ;  /* 0x000000093f097292 */ /* 0x000fe2000f8e333f */
[----:B------:R-:W-:Y:S01]  /*0e30*/  ULDC UR21, c[0x0][0x748] ;  /* 0x0001d20000157ab9 */ /* 0x000fe20000000800 */
[----:B------:R-:W-:Y:S01]  /*0e40*/  ULDC UR22, c[0x0][0x738] ;  /* 0x0001ce0000167ab9 */ /* 0x000fe20000000800 */
[----:B------:R-:W-:Y:S01]  /*0e50*/  UMOV UR23, 0x1 ;  /* 0x0000000100177882 */ /* 0x000fe20000000000 */
[----:B------:R-:W-:Y:S01]  /*0e60*/  UMOV UR10, UR25 ;  /* 0x00000019000a7c82 */ /* 0x000fe20008000000 */
[----:B------:R-:W-:Y:S07]  /*0e70*/  @!P0 BRA `(.L_x_10) ;  /* 0x0000000000308947 */ /* 0x000fee0003800000 */
[----:B------:R-:W-:Y:S02]  /*0e80*/  ULDC UR14, c[0x0][0x74c] ;  /* 0x0001d300000e7ab9 */ /* 0x000fe40000000800 */
        /* <DEDUP_REMOVED lines=8> */
[----:B------:R-:W-:-:S07]  /*0f10*/  UIMAD.WIDE.U32.X UR4, UR16, UR5, UR14, UP0 ;  /* 0x00000005100472a5 */ /* 0x000fce00080e040e */
[----:B------:R-:W-:Y:S01]  /*0f20*/  UMOV UR10, UR4 ;  /* 0x00000004000a7c82 */ /* 0x000fe20008000000 */
[----:B------:R-:W-:-:S05]  /*0f30*/  UMOV UR11, UR5 ;  /* 0x00000005000b7c82 */ /* 0x000fca0008000000 */
.L_x_10:
[----:B------:R-:W-:Y:S01]  /*0f40*/  USHF.R.U64 UR5, UR10, UR21, UR11 ;  /* 0x000000150a057299 */ /* 0x000fe2000800120b */
[----:B------:R-:W-:Y:S01]  /*0f50*/  IMAD.MOV.U32 R0, RZ, RZ, 0x1 ;  /* 0x00000001ff007424 */ /* 0x000fe200078e00ff */
[----:B------:R-:W-:Y:S02]  /*0f60*/  USHF.L.U32 UR4, UR23, UR20, URZ ;  /* 0x0000001417047299 */ /* 0x000fe4000800063f */
[----:B------:R-:W-:Y:S02]  /*0f70*/  ULOP3.LUT UR9, UR24, UR9, URZ, 0xc0, !UPT ;  /* 0x0000000918097292 */ /* 0x000fe4000f8ec03f */
[----:B------:R-:W-:Y:S02]  /*0f80*/  UIADD3 UR10, -UR5, URZ, URZ ;  /* 0x0000003f050a7290 */ /* 0x000fe4000fffe13f */
[----:B------:R-:W-:Y:S02]  /*0f90*/  UIMAD UR9, UR4, UR5, UR9 ;  /* 0x00000005040972a4 */ /* 0x000fe4000f8e0209 */
[----:B------:R-:W-:-:S02]  /*0fa0*/  ULOP3.LUT UR17, UR18, UR17, URZ, 0xc0, !UPT ;  /* 0x0000001112117292 */ /* 0x000fc4000f8ec03f */
[----:B------:R-:W-:Y:S01]  /*0fb0*/  UIMAD UR4, UR10, UR22, UR25 ;  /* 0x000000160a0472a4 */ /* 0x000fe2000f8e0219 */
[----:B------:R-:W-:Y:S02]  /*0fc0*/  ULDC UR5, c[0x0][0x710] ;  /* 0x0001c40000057ab9 */ /* 0x000fe40000000800 */
[----:B------:R-:W-:Y:S02]  /*0fd0*/  UIMAD UR7, UR9, UR5, UR7 ;  /* 0x00000005090772a4 */ /* 0x000fe4000f8e0207 */
[----:B------:R-:W-:-:S04]  /*0fe0*/  UIMAD UR4, UR4, UR19, UR17 ;  /* 0x00000013040472a4 */ /* 0x000fc8000f8e0211 */
[----:B------:R-:W-:Y:S02]  /*0ff0*/  USEL UR9, UR4, UR7, !UP2 ;  /* 0x0000000704097287 */ /* 0x000fe4000d000000 */
[----:B------:R-:W-:-:S12]  /*1000*/  USEL UR10, UR7, UR4, !UP2 ;  /* 0x00000004070a7287 */ /* 0x000fd8000d000000 */
.L_x_8:
[----:B------:R-:W-:-:S08]  /*1010*/  NOP ;  /* 0x0000000000007918 */ /* 0x000fd00000000000 */
[----:B------:R-:W1:Y:S02]  /*1020*/  USETMAXREG.TRY_ALLOC.CTAPOOL UP0, 0xf0 ;  /* 0x000000f0000079c8 */ /* 0x000e640008000600 */
[----:B-1----:R-:W-:-:S13]  /*1030*/  PLOP3.LUT P0, PT, PT, PT, UP0, 0x80, 0x0 ;  /* 0x000000000000781c */ /* 0x002fda0003f0f008 */
[----:B------:R-:W-:Y:S05]  /*1040*/  @!P0 BRA `(.L_x_8) ;  /* 0xfffffffc00f08947 */ /* 0x000fea000383ffff */
[----:B------:R-:W-:Y:S01]  /*1050*/  ULDC.64 UR4, c[0x0][0x698] ;  /* 0x0001a60000047ab9 */ /* 0x000fe20000000a00 */
[----:B------:R-:W-:Y:S01]  /*1060*/  ULDC.64 UR16, c[0x0][0x208] ;  /* 0x0000820000107ab9 */ /* 0x000fe20000000a00 */
[----:B------:R-:W-:-:S04]  /*1070*/  ISETP.NE.U32.AND P0, PT, RZ, UR4, PT ;  /* 0x00000004ff007c0c */ /* 0x000fc8000bf05070 */
[----:B------:R-:W-:-:S13]  /*1080*/  ISETP.NE.AND.EX P0, PT, RZ, UR5, PT, P0 ;  /* 0x00000005ff007c0c */ /* 0x000fda000bf05300 */
[----:B------:R-:W-:Y:S05]  /*1090*/  @!P0 BRA `(.L_x_11) ;  /* 0x0000000000208947 */ /* 0x000fea0003800000 */
[----:B------:R-:W1:Y:S02]  /*10a0*/  LDC.64 R2, c[0x0][0x698] ;  /* 0x0001a600ff027b82 */ /* 0x000e640000000a00 */
[----:B-1----:R-:W2:Y:S02]  /*10b0*/  LDG.E.64 R2, desc[UR16][R2.64] ;  /* 0x0000001002027981 */ /* 0x002ea4000c1e1b00 */
[----:B--2---:R-:W-:-:S04]  /*10c0*/  ISETP.NE.U32.AND P0, PT, R2, RZ, PT ;  /* 0x000000ff0200720c */ /* 0x004fc80003f05070 */
[----:B------:R-:W-:-:S13]  /*10d0*/  ISETP.NE.AND.EX P0, PT, R3, RZ, PT, P0 ;  /* 0x000000ff0300720c */ /* 0x000fda0003f05300 */
[----:B------:R-:W-:Y:S05]  /*10e0*/  @!P0 BRA `(.L_x_11) ;  /* 0x00000000000c8947 */ /* 0x000fea0003800000 */
[----:B------:R-:W2:Y:S02]  /*10f0*/  LD.E R2, desc[UR16][R2.64] ;  /* 0x0000001002027980 */ /* 0x000ea4000c101900 */
[----:B--2---:R-:W-:Y:S01]  /*1100*/  R2UR UR20, R2 ;  /* 0x00000000021472ca */ /* 0x004fe200000e0000 */
[----:B------:R-:W-:-:S14]  /*1110*/  BRA `(.L_x_12) ;  /* 0x0000000000247947 */ /* 0x000fdc0003800000 */
.L_x_11:
[----:B------:R-:W-:Y:S02]  /*1120*/  ULDC.64 UR4, c[0x0][0x688] ;  /* 0x0001a20000047ab9 */ /* 0x000fe40000000a00 */
[----:B------:R-:W-:-:S04]  /*1130*/  ISETP.NE.U32.AND P0, PT, RZ, UR4, PT ;  /* 0x00000004ff007c0c */ /* 0x000fc8000bf05070 */
[----:B------:R-:W-:-:S13]  /*1140*/  ISETP.NE.AND.EX P0, PT, RZ, UR5, PT, P0 ;  /* 0x00000005ff007c0c */ /* 0x000fda000bf05300 */
[----:B------:R-:W-:Y:S05]  /*1150*/  @!P0 BRA `(.L_x_13) ;  /* 0x0000000000108947 */ /* 0x000fea0003800000 */
[----:B------:R-:W1:Y:S02]  /*1160*/  LDC.64 R2, c[0x0][0x688] ;  /* 0x0001a200ff027b82 */ /* 0x000e640000000a00 */
[----:B-1----:R-:W2:Y:S02]  /*1170*/  LDG.E R2, desc[UR16][R2.64] ;  /* 0x0000001002027981 */ /* 0x002ea4000c1e1900 */
[----:B--2---:R-:W-:Y:S01]  /*1180*/  R2UR UR20, R2 ;  /* 0x00000000021472ca */ /* 0x004fe200000e0000 */
[----:B------:R-:W-:-:S14]  /*1190*/  BRA `(.L_x_12) ;  /* 0x0000000000047947 */ /* 0x000fdc0003800000 */
.L_x_13:
[----:B------:R-:W-:-:S05]  /*11a0*/  ULDC UR20, c[0x0][0x680] ;  /* 0x0001a00000147ab9 */ /* 0x000fca0000000800 */
.L_x_12:
[----:B------:R-:W-:Y:S02]  /*11b0*/  ULDC.64 UR4, c[0x0][0x6a0] ;  /* 0x0001a80000047ab9 */ /* 0x000fe40000000a00 */
        /* <DEDUP_REMOVED lines=11> */
.L_x_14:
        /* <DEDUP_REMOVED lines=8> */
.L_x_16:
[----:B------:R-:W-:-:S05]  /*12f0*/  ULDC UR19, c[0x0][0x684] ;  /* 0x0001a10000137ab9 */ /* 0x000fca0000000800 */
.L_x_15:
[----:B------:R-:W-:-:S13]  /*1300*/  LOP3.LUT P0, RZ, R0, 0xff, RZ, 0xc0, !PT ;  /* 0x000000ff00ff7812 */ /* 0x000fda000780c0ff */
[----:B------:R-:W-:Y:S05]  /*1310*/  @!P0 EXIT ;  /* 0x000000000000894d */ /* 0x000fea0003800000 */
[----:B------:R-:W-:Y:S01]  /*1320*/  ULDC UR4, c[0x0][0x28c] ;  /* 0x0000a30000047ab9 */ /* 0x000fe20000000800 */
[----:B------:R-:W-:Y:S02]  /*1330*/  ULOP3.LUT UR18, UR6, 0x1, URZ, 0xfc, !UPT ;  /* 0x0000000106127892 */ /* 0x000fe4000f8efc3f */
[----:B------:R-:W-:-:S04]  /*1340*/  UIADD3 UR4, UR4, 0x7f, URZ ;  /* 0x0000007f04047890 */ /* 0x000fc8000fffe03f */
[----:B------:R-:W-:-:S04]  /*1350*/  USHF.R.S32.HI UR5, URZ, 0x1f, UR4 ;  /* 0x0000001f3f057899 */ /* 0x000fc80008011404 */
[----:B------:R-:W-:-:S03]  /*1360*/  ULEA.HI UR5, UR5, UR4, URZ, 0x7 ;  /* 0x0000000405057291 */ /* 0x000fc6000f8f383f */
[----:B------:R-:W-:Y:S01]  /*1370*/  UMOV UR4, URZ ;  /* 0x0000003f00047c82 */ /* 0x000fe20008000000 */
[----:B------:R-:W-:-:S03]  /*1380*/  USHF.R.S32.HI UR7, URZ, 0x7, UR5 ;  /* 0x000000073f077899 */ /* 0x000fc60008011405 */
[----:B------:R-:W-:-:S09]  /*1390*/  UMOV UR5, URZ ;  /* 0x0000003f00057c82 */ /* 0x000fd20008000000 */
.L_x_413:
[----:B------:R-:W-:Y:S01]  /*13a0*/  STL [R1], RZ ;  /* 0x000000ff01007387 */ /* 0x000fe20000100800 */
[----:B------:R-:W-:Y:S01]  /*13b0*/  UISETP.LT.AND UP0, UPT, URZ, UR7, UPT ;  /* 0x000000073f00728c */ /* 0x000fe2000bf01270 */
[----:B------:R-:W-:Y:S02]  /*13c0*/  CS2R R24, SRZ ;  /* 0x0000000000187805 */ /* 0x000fe4000001ff00 */
[----:B------:R-:W-:Y:S01]  /*13d0*/  CS2R R26, SRZ ;  /* 0x00000000001a7805 */ /* 0x000fe2000001ff00 */
[----:B------:R-:W-:Y:S01]  /*13e0*/  STL [R1+0x4], RZ ;  /* 0x000004ff01007387 */ /* 0x000fe20000100800 */
[----:B------:R-:W-:Y:S01]  /*13f0*/  USEL UR11, URZ, UR7, UP0 ;  /* 0x000000073f0b7287 */ /* 0x000fe20008000000 */
[----:B------:R-:W-:Y:S02]  /*1400*/  CS2R R28, SRZ ;  /* 0x00000000001c7805 */ /* 0x000fe4000001ff00 */
[----:B------:R-:W-:Y:S01]  /*1410*/  CS2R R30, SRZ ;  /* 0x00000000001e7805 */ /* 0x000fe2000001ff00 */
[----:B------:R-:W-:Y:S01]  /*1420*/  STL [R1+0x8], RZ ;  /* 0x000008ff01007387 */ /* 0x000fe20000100800 */
[----:B------:R-:W-:Y:S01]  /*1430*/  UIADD3 UR11, UR7, -UR11, URZ ;  /* 0x8000000b070b7290 */ /* 0x000fe2000fffe03f */
[----:B------:R-:W-:-:S02]  /*1440*/  CS2R R32, SRZ ;  /* 0x0000000000207805 */ /* 0x000fc4000001ff00 */
[----:B------:R-:W-:Y:S01]  /*1450*/  CS2R R34, SRZ ;  /* 0x0000000000227805 */ /* 0x000fe2000001ff00 */
[----:B------:R-:W-:Y:S01]  /*1460*/  STL [R1+0xc], RZ ;  /* 0x00000cff01007387 */ /* 0x000fe20000100800 */
[----:B------:R-:W-:Y:S01]  /*1470*/  UISETP.GE.AND UP0, UPT, UR11, 0x1, UPT ;  /* 0x000000010b00788c */ /* 0x000fe2000bf06270 */
[----:B------:R-:W-:Y:S02]  /*1480*/  CS2R R36, SRZ ;  /* 0x0000000000247805 */ /* 0x000fe4000001ff00 */
[----:B------:R-:W-:Y:S01]  /*1490*/  CS2R R38, SRZ ;  /* 0x0000000000267805 */ /* 0x000fe2000001ff00 */
[----:B------:R-:W-:Y:S01]  /*14a0*/  STL [R1+0x10], RZ ;  /* 0x000010ff01007387 */ /* 0x000fe20000100800 */
[----:B------:R-:W-:Y:S02]  /*14b0*/  CS2R R40, SRZ ;  /* 0x0000000000287805 */ /* 0x000fe4000001ff00 */
[----:B------:R-:W-:Y:S02]  /*14c0*/  CS2R R42, SRZ ;  /* 0x00000000002a7805 */ /* 0x000fe4000001ff00 */
[----:B------:R-:W-:Y:S01]  /*14d0*/  PLOP3.LUT P0, PT, PT, PT, UP0, 0x80, 0x0 ;  /* 0x000000000000781c */ /* 0x000fe20003f0f008 */
[----:B------:R-:W-:Y:S01]  /*14e0*/  STL [R1+0x14], RZ ;  /* 0x000014ff01007387 */ /* 0x000fe20000100800 */
[----:B------:R-:W-:-:S02]  /*14f0*/  CS2R R44, SRZ ;  /* 0x00000000002c7805 */ /* 0x000fc4000001ff00 */
[----:B------:R-:W-:Y:S02]  /*1500*/  CS2R R46, SRZ ;  /* 0x00000000002e7805 */ /* 0x000fe4000001ff00 */
[----:B------:R-:W-:Y:S01]  /*1510*/  CS2R R48, SRZ ;  /* 0x0000000000307805 */ /* 0x000fe2000001ff00 */
[----:B------:R-:W-:Y:S01]  /*1520*/  STL [R1+0x18], RZ ;  /* 0x000018ff01007387 */ /* 0x000fe20000100800 */
[----:B------:R-:W-:Y:S02]  /*1530*/  CS2R R50, SRZ ;  /* 0x0000000000327805 */ /* 0x000fe4000001ff00 */
[----:B------:R-:W-:Y:S02]  /*1540*/  CS2R R52, SRZ ;  /* 0x0000000000347805 */ /* 0x000fe4000001ff00 */
[----:B------:R-:W-:Y:S01]  /*1550*/  CS2R R54, SRZ ;  /* 0x0000000000367805 */ /* 0x000fe2000001ff00 */
        /* <DEDUP_REMOVED lines=64> */
[----:B------:R-:W-:Y:S04]  /*1960*/  STL [R1+0x5c], RZ ;  /* 0x00005cff01007387 */ /* 0x000fe80000100800 */
        /* <DEDUP_REMOVED lines=53> */
[----:B------:R-:W-:Y:S01]  /*1cc0*/  STL [R1+0x134], RZ ;  /* 0x000134ff01007387 */ /* 0x000fe20000100800 */
[----:B-1----:R-:W1:Y:S03]  /*1cd0*/  S2R R0, SR_TID.X ;  /* 0x0000000000007919 */ /* 0x002e660000002100 */
        /* <DEDUP_REMOVED lines=8> */
[----:B-1----:R-:W-:-:S03]  /*1d60*/  LOP3.LUT R0, R0, 0x80, RZ, 0xc0, !PT ;  /* 0x0000008000007812 */ /* 0x002fc600078ec0ff */
[----:B------:R-:W-:Y:S01]  /*1d70*/  STL [R1+0x158], RZ ;  /* 0x000158ff01007387 */ /* 0x000fe20000100800 */
[----:B------:R-:W-:-:S03]  /*1d80*/  SHF.R.U32.HI R0, RZ, 0x7, R0 ;  /* 0x00000007ff007819 */ /* 0x000fc60000011600 */
        /* <DEDUP_REMOVED lines=33> */
[----:B------:R-:W1:Y:S04]  /*1fa0*/  SHFL.IDX PT, R0, R0, RZ, 0x1f ;  /* 0x00001fff00007589 */ /* 0x000e6800000e0000 */
[----:B------:R2:W-:Y:S04]  /*1fb0*/  STL [R1+0x1e0], RZ ;  /* 0x0001e0ff01007387 */ /* 0x0005e80000100800 */
[----:B------:R2:W-:Y:S04]  /*1fc0*/  STL [R1+0x1e4], RZ ;  /* 0x0001e4ff01007387 */ /* 0x0005e80000100800 */
[----:B------:R2:W-:Y:S04]  /*1fd0*/  STL [R1+0x1e8], RZ ;  /* 0x0001e8ff01007387 */ /* 0x0005e80000100800 */
[----:B------:R2:W-:Y:S04]  /*1fe0*/  STL [R1+0x1ec], RZ ;  /* 0x0001ecff01007387 */ /* 0x0005e80000100800 */
[----:B------:R2:W-:Y:S04]  /*1ff0*/  STL [R1+0x1f0], RZ ;  /* 0x0001f0ff01007387 */ /* 0x0005e80000100800 */
[----:B------:R2:W-:Y:S01]  /*2000*/  STL [R1+0x1f4], RZ ;  /* 0x0001f4ff01007387 */ /* 0x0005e20000100800 */
[----:B-1----:R-:W-:-:S03]  /*2010*/  R2UR UR12, R0 ;  /* 0x00000000000c72ca */ /* 0x002fc600000e0000 */
[----:B------:R2:W-:Y:S04]  /*2020*/  STL [R1+0x1f8], RZ ;  /* 0x0001f8ff01007387 */ /* 0x0005e80000100800 */
[----:B------:R2:W-:Y:S01]  /*2030*/  STL [R1+0x1fc], RZ ;  /* 0x0001fcff01007387 */ /* 0x0005e20000100800 */
[----:B---34-:R-:W-:Y:S07]  /*2040*/  @!P0 BRA `(.L_x_17) ;  /* 0x0000002c008c8947 */ /* 0x018fee0003800000 */
[----:B------:R-:W1:Y:S01]  /*2050*/  S2UR UR15, SR_CgaCtaId ;  /* 0x00000000000f79c3 */ /* 0x000e620000008800 */
[----:B------:R-:W-:Y:S01]  /*2060*/  ULEA.HI UR13, UR12, UR12, URZ, 0x1 ;  /* 0x0000000c0c0d7291 */ /* 0x000fe2000f8f083f */
[----:B------:R-:W-:Y:S01]  /*2070*/  MOV R2, UR5 ;  /* 0x0000000500027c02 */ /* 0x000fe20008000f00 */
[----:B------:R-:W-:Y:S01]  /*2080*/  UMOV UR14, 0x400 ;  /* 0x00000400000e7882 */ /* 0x000fe20000000000 */
[----:B------:R-:W-:Y:S02]  /*2090*/  UPLOP3.LUT UP0, UPT, UPT, UPT, UPT, 0x40, 0x0 ;  /* 0x000000000000789c */ /* 0x000fe40003f0e870 */
[----:B------:R-:W-:Y:S01]  /*20a0*/  ULOP3.LUT UR13, UR13, 0xffffe, URZ, 0xc0, !UPT ;  /* 0x000ffffe0d0d7892 */ /* 0x000fe2000f8ec03f */
[----:B------:R-:W-:Y:S01]  /*20b0*/  UMOV UR22, UR4 ;  /* 0x0000000400167c82 */ /* 0x000fe20008000000 */
[----:B------:R-:W-:Y:S02]  /*20c0*/  UMOV UR23, UR4 ;  /* 0x0000000400177c82 */ /* 0x000fe40008000000 */
[----:B------:R-:W-:-:S02]  /*20d0*/  UIADD3 UR13, UR12, -UR13, URZ ;  /* 0x8000000d0c0d7290 */ /* 0x000fc4000fffe03f */
[----:B-1----:R-:W-:-:S04]  /*20e0*/  ULEA UR14, UR15, UR14, 0x18 ;  /* 0x0000000e0f0e7291 */ /* 0x002fc8000f8ec03f */
[----:B------:R-:W-:-:S04]  /*20f0*/  ULEA UR13, UR13, UR14, 0xc ;  /* 0x0000000e0d0d7291 */ /* 0x000fc8000f8e603f */
[----:B------:R-:W-:-:S04]  /*2100*/  UIADD3 UR13, UR13, 0x100, URZ ;  /* 0x000001000d0d7890 */ /* 0x000fc8000fffe03f */
[----:B------:R-:W-:-:S04]  /*2110*/  USHF.R.U32.HI UR13, URZ, 0x4, UR13 ;  /* 0x000000043f0d7899 */ /* 0x000fc8000801160d */
[----:B------:R-:W-:-:S12]  /*2120*/  ULOP3.LUT UR21, UR13, 0x3fff, URZ, 0xc0, !UPT ;  /* 0x00003fff0d157892 */ /* 0x000fd8000f8ec03f */
.L_x_24:
[----:B------:R-:W-:-:S06]  /*2130*/  UISETP.NE.AND UP1, UPT, UR18, 0x3, UPT ;  /* 0x000000031200788c */ /* 0x000fcc000bf25270 */
[----:B------:R-:W-:-:S13]  /*2140*/  PLOP3.LUT P1, PT, PT, PT, UP1, 0x80, 0x0 ;  /* 0x000000000000781c */ /* 0x000fda0003f2f018 */
[----:B------:R-:W-:Y:S05]  /*2150*/  @!P1 BRA `(.L_x_18) ;  /* 0x0000000000049947 */ /* 0x000fea0003800000 */
[----:B------:R-:W-:Y:S01]  /*2160*/  BPT.TRAP 0x1 ;  /* 0x000000040000795c */ /* 0x000fe20000300000 */
.L_x_18:
[----:B------:R-:W1:Y:S01]  /*2170*/  S2UR UR13, SR_CgaCtaId ;  /* 0x00000000000d79c3 */ /* 0x000e620000008800 */
[----:B------:R-:W-:Y:S01]  /*2180*/  UMOV UR12, 0x400 ;  /* 0x00000400000c7882 */ /* 0x000fe20000000000 */
[----:B------:R-:W-:Y:S01]  /*2190*/  SHF.L.U32 R0, R2, 0x1f, RZ ;  /* 0x0000001f02007819 */ /* 0x000fe200000006ff */
[----:B-1----:R-:W-:-:S04]  /*21a0*/  ULEA UR26, UR13, UR12, 0x18 ;  /* 0x0000000c0d1a7291 */ /* 0x002fc8000f8ec03f */
[----:B------:R-:W-:-:S09]  /*21b0*/  ULEA UR12, UR22, UR26, 0x3 ;  /* 0x0000001a160c7291 */ /* 0x000fd2000f8e183f */
[----:B------:R1:W3:Y:S01]  /*21c0*/  SYNCS.PHASECHK.TRANS64.TRYWAIT P0, [UR12], R0 ;  /* 0x00000000ff0075a7 */ /* 0x0002e2000800014c */
[----:B------:R-:W-:Y:S05]  /*21d0*/  @!P1 BRA `(.L_x_19) ;  /* 0x0000000000049947 */ /* 0x000fea0003800000 */
[----:B------:R-:W-:Y:S01]  /*21e0*/  BPT.TRAP 0x1 ;  /* 0x000000040000795c */ /* 0x000fe20000300000 */
.L_x_19:
[----:B---3--:R-:W-:Y:S05]  /*21f0*/  @P0 BRA `(.L_x_20) ;  /* 0x0000000000080947 */ /* 0x008fea0003800000 */
[----:B------:R-:W3:Y:S02]  /*2200*/  SYNCS.PHASECHK.TRANS64.TRYWAIT P0, [UR12], R0 ;  /* 0x00000000ff0075a7 */ /* 0x000ee4000800014c */
[----:B---3--:R-:W-:Y:S05]  /*2210*/  @!P0 BRA `(.L_x_21) ;  /* 0x0000017c00008947 */ /* 0x008fea0003800000 */
.L_x_20:
[----:B------:R-:W-:Y:S04]  /*2220*/  STL.64 [R1+0x668], R150 ;  /* 0x0006689601007387 */ /* 0x000fe80000100a00 */
        /* <DEDUP_REMOVED lines=62> */
[----:B------:R4:W-:Y:S04]  /*2610*/  STL.64 [R1+0x470], R24 ;  /* 0x0004701801007387 */ /* 0x0009e80000100a00 */
[----:B----4-:R-:W4:Y:S04]  /*2620*/  LDL.LU.64 R24, [R1] ;  /* 0x0000000001187983 */ /* 0x010f280000300a00 */
[----:B------:R-:W4:Y:S04]  /*2630*/  LDL.LU.64 R26, [R1+0x8] ;  /* 0x00000800011a7983 */ /* 0x000f280000300a00 */
        /* <DEDUP_REMOVED lines=61> */
[----:B------:R-:W4:Y:S01]  /*2a10*/  LDL.LU.64 R150, [R1+0x1f8] ;  /* 0x0001f80001967983 */ /* 0x000f220000300a00 */
[----:B------:R-:W-:-:S02]  /*2a20*/  UIADD3 UR12, UR26, 0x10100, URZ ;  /* 0x000101001a0c7890 */ /* 0x000fc4000fffe03f */
[----:B------:R-:W-:Y:S01]  /*2a30*/  ULOP3.LUT UR24, UR21, 0x10000, URZ, 0xfc, !UPT ;  /* 0x0001000015187892 */ /* 0x000fe2000f8efc3f */
[----:B------:R-:W1:Y:S01]  /*2a40*/  S2R R4, SR_TID.X ;  /* 0x0000000000047919 */ /* 0x000e620000002100 */
[----:B------:R-:W-:Y:S02]  /*2a50*/  USHF.R.U32.HI UR12, URZ, 0x4, UR12 ;  /* 0x000000043f0c7899 */ /* 0x000fe4000801160c */
[----:B------:R-:W-:Y:S01]  /*2a60*/  ULEA UR24, UR22, UR24, 0xa ;  /* 0x0000001816187291 */ /* 0x000fe2000f8e503f */
[----:B------:R-:W-:Y:S01]  /*2a70*/  STL [R1+0x46c], R165 ;  /* 0x00046ca501007387 */ /* 0x000fe20000100800 */
[----:B------:R-:W-:Y:S01]  /*2a80*/  ULOP3.LUT UR12, UR12, 0x3fff, URZ, 0xc0, !UPT ;  /* 0x00003fff0c0c7892 */ /* 0x000fe2000f8ec03f */
[----:B------:R-:W-:Y:S01]  /*2a90*/  UMOV UR13, 0x80000020 ;  /* 0x80000020000d7882 */ /* 0x000fe20000000000 */
[----:B------:R-:W-:Y:S02]  /*2aa0*/  UMOV UR15, 0x40000040 ;  /* 0x40000040000f7882 */ /* 0x000fe40000000000 */
[----:B------:R-:W-:Y:S01]  /*2ab0*/  ULOP3.LUT UR12, UR12, 0x10000, URZ, 0xfc, !UPT ;  /* 0x000100000c0c7892 */ /* 0x000fe2000f8efc3f */
[----:B------:R-:W-:Y:S03]  /*2ac0*/  STL [R1+0x468], R164 ;  /* 0x000468a401007387 */ /* 0x000fe60000100800 */
[----:B------:R-:W-:Y:S01]  /*2ad0*/  ULEA UR25, UR22, UR12, 0xb ;  /* 0x0000000c16197291 */ /* 0x000fe2000f8e583f */
[----:B------:R-:W-:Y:S02]  /*2ae0*/  STL [R1+0x464], R153 ;  /* 0x0004649901007387 */ /* 0x000fe40000100800 */
[----:B------:R-:W-:-:S02]  /*2af0*/  UMOV UR12, UR24 ;  /* 0x00000018000c7c82 */ /* 0x000fc40008000000 */
[----:B------:R-:W-:Y:S02]  /*2b00*/  STL [R1+0x460], R2 ;  /* 0x0004600201007387 */ /* 0x000fe40000100800 */
[----:B------:R-:W-:Y:S01]  /*2b10*/  UMOV UR14, UR25 ;  /* 0x00000019000e7c82 */ /* 0x000fe20008000000 */
[C---:B-1-3--:R-:W-:Y:S02]  /*2b20*/  IMAD.SHL.U32 R0, R4.reuse, 0x40, RZ ;  /* 0x0000004004007824 */ /* 0x04afe400078e00ff */
[----:B------:R-:W-:-:S03]  /*2b30*/  IMAD.SHL.U32 R3, R4, 0x400, RZ ;  /* 0x0000040004037824 */ /* 0x000fc600078e00ff */
[----:B------:R-:W-:-:S04]  /*2b40*/  LOP3.LUT R0, R0, 0x3800, RZ, 0xc0, !PT ;  /* 0x0000380000007812 */ /* 0x000fc800078ec0ff */
[----:B------:R-:W-:Y:S01]  /*2b50*/  LOP3.LUT R0, R0, 0x400, R3, 0xf8, !PT ;  /* 0x0000040000007812 */ /* 0x000fe200078ef803 */
[----:B------:R-:W-:-:S05]  /*2b60*/  IMAD.SHL.U32 R3, R4, 0x20, RZ ;  /* 0x0000002004037824 */ /* 0x000fca00078e00ff */
[----:B------:R-:W-:Y:S02]  /*2b70*/  LOP3.LUT R0, R0, 0x380, R3, 0xf8, !PT ;  /* 0x0000038000007812 */ /* 0x000fe400078ef803 */
[----:B------:R-:W-:-:S04]  /*2b80*/  SHF.L.U32 R3, R4, 0x4, RZ ;  /* 0x0000000404037819 */ /* 0x000fc800000006ff */
[----:B------:R-:W-:-:S04]  /*2b90*/  LOP3.LUT R0, R0, 0x20, R3, 0xf8, !PT ;  /* 0x0000002000007812 */ /* 0x000fc800078ef803 */
[----:B------:R-:W-:Y:S01]  /*2ba0*/  SHF.R.U32.HI R3, RZ, 0x3, R0 ;  /* 0x00000003ff037819 */ /* 0x000fe20000011600 */
[----:B------:R-:W-:-:S04]  /*2bb0*/  IMAD.U32 R0, RZ, RZ, UR22 ;  /* 0x00000016ff007e24 */ /* 0x000fc8000f8e00ff */
[----:B------:R-:W-:-:S05]  /*2bc0*/  IMAD R0, R0, 0x1000, R3 ;  /* 0x0000100000007824 */ /* 0x000fca00078e0203 */
[----:B------:R-:W4:Y:S02]  /*2bd0*/  LDS R152, [R0+UR26+0x30100] ;  /* 0x0301001a00987984 */ /* 0x000f240008000800 */
[----:B----4-:R-:W-:-:S06]  /*2be0*/  WARPGROUP.ARRIVE ;  /* 0x00000000000079c5 */ /* 0x010fcc0000000000 */
[----:B------:R-:W-:Y:S03]  /*2bf0*/  IGMMA.SP.64x256x64.S8.S8 R24, gdesc[UR12], R24, UP0, R152, gsb0 ;  /* 0x068098000c1879f1 */ /* 0x000fe6000b841218 */
[----:B------:R-:W-:Y:S02]  /*2c00*/  WARPGROUP.DEPBAR.LE gsb0, 0x0 ;  /* 0x00008000000079c5 */ /* 0x000fe40000010000 */
[----:B------:R-:W-:Y:S01]  /*2c10*/  STL.64 [R1], R24 ;  /* 0x0000001801007387 */ /* 0x000fe20000100a00 */
[----:B------:R-:W-:Y:S01]  /*2c20*/  IMAD.MOV.U32 R4, RZ, RZ, R150 ;  /* 0x000000ffff047224 */ /* 0x000fe200078e0096 */
[----:B0-----:R-:W-:Y:S01]  /*2c30*/  MOV R6, R148 ;  /* 0x0000009400067202 */ /* 0x001fe20000000f00 */
[----:B------:R-:W-:Y:S01]  /*2c40*/  IMAD.MOV.U32 R3, RZ, RZ, R151 ;  /* 0x000000ffff037224 */ /* 0x000fe200078e0097 */
[----:B------:R-:W-:Y:S01]  /*2c50*/  STL.64 [R1+0x8], R26 ;  /* 0x0000081a01007387 */ /* 0x000fe20000100a00 */
[----:B------:R-:W-:Y:S01]  /*2c60*/  IMAD.MOV.U32 R5, RZ, RZ, R149 ;  /* 0x000000ffff057224 */ /* 0x000fe200078e0095 */
[----:B------:R-:W-:Y:S01]  /*2c70*/  MOV R10, R144 ;  /* 0x00000090000a7202 */ /* 0x000fe20000000f00 */
        /* <DEDUP_REMOVED lines=37> */
[----:B------:R0:W-:Y:S01]  /*2ed0*/  STL [R1+0x58], R46 ;  /* 0x0000582e01007387 */ /* 0x0001e20000100800 */
[----:B------:R-:W-:Y:S01]  /*2ee0*/  IMAD.MOV.U32 R161, RZ, RZ, R123 ;  /* 0x000000ffffa17224 */ /* 0x000fe200078e007b */
[----:B------:R-:W-:Y:S01]  /*2ef0*/  MOV R182, R104 ;  /* 0x0000006800b67202 */ /* 0x000fe20000000f00 */
[----:B------:R-:W-:Y:S01]  /*2f00*/  IMAD.MOV.U32 R163, RZ, RZ, R121 ;  /* 0x000000ffffa37224 */ /* 0x000fe200078e0079 */
[----:B------:R-:W3:Y:S01]  /*2f10*/  LDL.LU.64 R150, [R1+0x668] ;  /* 0x0006680001967983 */ /* 0x000ee20000300a00 */
        /* <DEDUP_REMOVED lines=56> */
[----:B------:R-:W-:-:S02]  /*32a0*/  IMAD.MOV.U32 R203, RZ, RZ, R83 ;  /* 0x000000ffffcb7224 */ /* 0x000fc400078e0053 */
[----:B------:R-:W-:Y:S01]  /*32b0*/  IMAD.MOV.U32 R205, RZ, RZ, R81 ;  /* 0x000000ffffcd7224 */ /* 0x000fe200078e0051 */
[----:B------:R-:W3:Y:S01]  /*32c0*/  LDL.LU.64 R120, [R1+0x5f0] ;  /* 0x0005f00001787983 */ /* 0x000ee20000300a00 */
[----:B------:R-:W-:Y:S02]  /*32d0*/  IMAD.MOV.U32 R208, RZ, RZ, R78 ;  /* 0x000000ffffd07224 */ /* 0x000fe400078e004e */
[----:B------:R-:W-:Y:S01]  /*32e0*/  IMAD.MOV.U32 R207, RZ, RZ, R79 ;  /* 0x000000ffffcf7224 */ /* 0x000fe200078e004f */
[----:B------:R-:W3:Y:S01]  /*32f0*/  LDL.LU.64 R118, [R1+0x5e8] ;  /* 0x0005e80001767983 */ /* 0x000ee20000300a00 */
[----:B------:R-:W-:Y:S02]  /*3300*/  IMAD.MOV.U32 R209, RZ, RZ, R77 ;  /* 0x000000ffffd17224 */ /* 0x000fe400078e004d */
        /* <DEDUP_REMOVED lines=32> */
[----:B------:R-:W-:-:S03]  /*3510*/  IMAD.MOV.U32 R165, RZ, RZ, R47 ;  /* 0x000000ffffa57224 */ /* 0x000fc600078e002f */
[----:B------:R-:W3:Y:S04]  /*3520*/  LDL.LU.64 R94, [R1+0x588] ;  /* 0x00058800015e7983 */ /* 0x000ee80000300a00 */
        /* <DEDUP_REMOVED lines=23> */
[----:B0-----:R-:W3:Y:S04]  /*36a0*/  LDL.LU.64 R46, [R1+0x4c8] ;  /* 0x0004c800012e7983 */ /* 0x001ee80000300a00 */
        /* <DEDUP_REMOVED lines=11> */
[----:B------:R-:W3:Y:S01]  /*3760*/  LDS R152, [R0+UR26+0x30900] ;  /* 0x0309001a00987984 */ /* 0x000ee20008000800 */
[----:B------:R-:W-:Y:S01]  /*3770*/  UIADD3 UR12, UR24, 0x200, URZ ;  /* 0x00000200180c7890 */ /* 0x000fe2000fffe03f */
[----:B------:R-:W-:Y:S01]  /*3780*/  UMOV UR13, 0x80000020 ;  /* 0x80000020000d7882 */ /* 0x000fe20000000000 */
[----:B---3--:R-:W-:-:S07]  /*3790*/  WARPGROUP.ARRIVE ;  /* 0x00000000000079c5 */ /* 0x008fce0000000000 */
[----:B------:R-:W-:Y:S03]  /*37a0*/  IGMMA.SP.64x256x64.S8.S8 R24, gdesc[UR12], R24, UP0, R152, gsb0 ;  /* 0x068098000c1879f1 */ /* 0x000fe6000b841218 */
[----:B------:R-:W-:Y:S02]  /*37b0*/  WARPGROUP.DEPBAR.LE gsb0, 0x0 ;  /* 0x00008000000079c5 */ /* 0x000fe40000010000 */
        /* <DEDUP_REMOVED lines=64> */
[----:B------:R-:W1:Y:S04]  /*3bc0*/  LDS R152, [R0+UR26+0x30108] ;  /* 0x0301081a00987984 */ /* 0x000e680008000800 */
[----:B0-----:R-:W1:Y:S04]  /*3bd0*/  LDL.LU R24, [R1] ;  /* 0x0000000001187983 */ /* 0x001e680000300800 */
[----:B------:R-:W1:Y:S04]  /*3be0*/  LDL.LU R25, [R1+0x4] ;  /* 0x0000040001197983 */ /* 0x000e680000300800 */
        /* <DEDUP_REMOVED lines=20> */
[----:B------:R-:W1:Y:S01]  /*3d30*/  LDL.LU R46, [R1+0x58] ;  /* 0x00005800012e7983 */ /* 0x000e620000300800 */
[----:B------:R-:W-:Y:S01]  /*3d40*/  MOV R47, R165 ;  /* 0x000000a5002f7202 */ /* 0x000fe20000000f00 */
[----:B------:R-:W-:Y:S01]  /*3d50*/  IMAD.MOV.U32 R48, RZ, RZ, R164 ;  /* 0x000000ffff307224 */ /* 0x000fe200078e00a4 */
        /* <DEDUP_REMOVED lines=52> */
[----:B------:R-:W-:Y:S01]  /*40a0*/  UIADD3 UR12, UR24, 0x2, URZ ;  /* 0x00000002180c7890 */ /* 0x000fe2000fffe03f */
[----:B------:R-:W-:Y:S01]  /*40b0*/  IMAD.MOV.U32 R84, RZ, RZ, R202 ;  /* 0x000000ffff547224 */ /* 0x000fe200078e00ca */
[----:B------:R-:W-:Y:S01]  /*40c0*/  UIADD3 UR14, UR25, 0x4, URZ ;  /* 0x00000004190e7890 */ /* 0x000fe2000fffe03f */
[----:B------:R-:W-:Y:S01]  /*40d0*/  IMAD.MOV.U32 R85, RZ, RZ, R201 ;  /* 0x000000ffff557224 */ /* 0x000fe200078e00c9 */
[----:B------:R-:W-:Y:S01]  /*40e0*/  UMOV UR13, 0x80000020 ;  /* 0x80000020000d7882 */ /* 0x000fe20000000000 */
[----:B------:R-:W-:Y:S01]  /*40f0*/  IMAD.MOV.U32 R86, RZ, RZ, R200 ;  /* 0x000000ffff567224 */ /* 0x000fe200078e00c8 */
[----:B------:R-:W-:Y:S01]  /*4100*/  UMOV UR15, 0x40000040 ;  /* 0x40000040000f7882 */ /* 0x000fe20000000000 */
[----:B------:R-:W-:Y:S01]  /*4110*/  IMAD.MOV.U32 R88, RZ, RZ, R198 ;  /* 0x000000ffff587224 */ /* 0x000fe200078e00c6 */
[----:B------:R0:W5:Y:S01]  /*4120*/  LDL.LU R165, [R1+0x46c] ;  /* 0x00046c0001a57983 */ /* 0x0001620000300800 */
[----:B------:R-:W-:-:S02]  /*4130*/  IMAD.MOV.U32 R89, RZ, RZ, R197 ;  /* 0x000000ffff597224 */ /* 0x000fc400078e00c5 */
[----:B------:R-:W-:Y:S01]  /*4140*/  IMAD.MOV.U32 R90, RZ, RZ, R196 ;  /* 0x000000ffff5a7224 */ /* 0x000fe200078e00c4 */
[----:B------:R0:W5:Y:S01]  /*4150*/  LDL.LU R164, [R1+0x468] ;  /* 0x0004680001a47983 */ /* 0x0001620000300800 */
[----:B------:R-:W-:Y:S02]  /*4160*/  IMAD.MOV.U32 R92, RZ, RZ, R194 ;  /* 0x000000ffff5c7224 */ /* 0x000fe400078e00c2 */
[----:B------:R-:W-:Y:S01]  /*4170*/  IMAD.MOV.U32 R93, RZ, RZ, R193 ;  /* 0x000000ffff5d7224 */ /* 0x000fe200078e00c1 */
[----:B------:R0:W5:Y:S01]  /*4180*/  LDL.LU R153, [R1+0x464] ;  /* 0x0004640001997983 */ /* 0x0001620000300800 */
[----:B------:R-:W-:Y:S02]  /*4190*/  IMAD.MOV.U32 R94, RZ, RZ, R192 ;  /* 0x000000ffff5e7224 */ /* 0x000fe400078e00c0 */
[----:B------:R-:W-:Y:S01]  /*41a0*/  IMAD.MOV.U32 R96, RZ, RZ, R190 ;  /* 0x000000ffff607224 */ /* 0x000fe200078e00be */
[----:B------:R0:W5:Y:S01]  /*41b0*/  LDL.LU R2, [R1+0x460] ;  /* 0x0004600001027983 */ /* 0x0001620000300800 */
[----:B------:R-:W-:-:S02]  /*41c0*/  IMAD.MOV.U32 R97, RZ, RZ, R189 ;  /* 0x000000ffff617224 */ /* 0x000fc400078e00bd */
[----:B------:R-:W-:Y:S02]  /*41d0*/  IMAD.MOV.U32 R98, RZ, RZ, R188 ;  /* 0x000000ffff627224 */ /* 0x000fe400078e00bc */
[----:B------:R-:W-:Y:S02]  /*41e0*/  IMAD.MOV.U32 R100, RZ, RZ, R186 ;  /* 0x000000ffff647224 */ /* 0x000fe400078e00ba */
[----:B------:R-:W-:Y:S02]  /*41f0*/  IMAD.MOV.U32 R101, RZ, RZ, R185 ;  /* 0x000000ffff657224 */ /* 0x000fe400078e00b9 */
[----:B------:R-:W-:Y:S02]  /*4200*/  IMAD.MOV.U32 R102, RZ, RZ, R184 ;  /* 0x000000ffff667224 */ /* 0x000fe400078e00b8 */
[----:B------:R-:W-:Y:S02]  /*4210*/  IMAD.MOV.U32 R104, RZ, RZ, R182 ;  /* 0x000000ffff687224 */ /* 0x000fe400078e00b6 */
        /* <DEDUP_REMOVED lines=34> */
[----:B------:R-:W-:-:S06]  /*4440*/  IMAD.MOV.U32 R150, RZ, RZ, R4 ;  /* 0x000000ffff967224 */ /* 0x000fcc00078e0004 */
[----:B-1----:R-:W-:-:S06]  /*4450*/  WARPGROUP.ARRIVE ;  /* 0x00000000000079c5 */ /* 0x002fcc0000000000 */
[----:B------:R-:W-:Y:S03]  /*4460*/  IGMMA.SP.64x256x64.S8.S8 R24, gdesc[UR12], R24, R152, gsb0 ;  /* 0x068098000c1879f1 */ /* 0x000fe60008041218 */
[----:B------:R-:W-:Y:S02]  /*4470*/  WARPGROUP.DEPBAR.LE gsb0, 0x0 ;  /* 0x00008000000079c5 */ /* 0x000fe40000010000 */
[----:B------:R-:W-:Y:S04]  /*4480*/  STL.64 [R1], R24 ;  /* 0x0000001801007387 */ /* 0x000fe80000100a00 */
        /* <DEDUP_REMOVED lines=63> */
[----:B------:R-:W3:Y:S04]  /*4880*/  LDS R152, [R0+UR26+0x30908] ;  /* 0x0309081a00987984 */ /* 0x000ee80008000800 */
[----:B-1----:R-:W3:Y:S04]  /*4890*/  LDL.LU.64 R150, [R1+0x458] ;  /* 0x0004580001967983 */ /* 0x002ee80000300a00 */
        /* <DEDUP_REMOVED lines=62> */
[----:B------:R-:W3:Y:S01]  /*4c80*/  LDL.LU.64 R24, [R1+0x260] ;  /* 0x0002600001187983 */ /* 0x000ee20000300a00 */
[----:B------:R-:W-:Y:S01]  /*4c90*/  UIADD3 UR12, UR24, 0x202, URZ ;  /* 0x00000202180c7890 */ /* 0x000fe2000fffe03f */
[----:B------:R-:W-:Y:S01]  /*4ca0*/  UMOV UR13, 0x80000020 ;  /* 0x80000020000d7882 */ /* 0x000fe20000000000 */
[----:B---3--:R-:W-:-:S07]  /*4cb0*/  WARPGROUP.ARRIVE ;  /* 0x00000000000079c5 */ /* 0x008fce0000000000 */
[----:B------:R-:W-:Y:S03]  /*4cc0*/  IGMMA.SP.64x256x64.S8.S8 R24, gdesc[UR12], R24, R152, gsb0 ;  /* 0x068098000c1879f1 */ /* 0x000fe60008041218 */
[----:B------:R-:W-:Y:S02]  /*4cd0*/  WARPGROUP.DEPBAR.LE gsb0, 0x0 ;  /* 0x00008000000079c5 */ /* 0x000fe40000010000 */
[----:B0-----:R-:W-:Y:S05]  /*4ce0*/  @!P1 BRA `(.L_x_22) ;  /* 0x0000000000049947 */ /* 0x001fea0003800000 */
[----:B------:R-:W-:Y:S01]  /*4cf0*/  BPT.TRAP 0x1 ;  /* 0x000000040000795c */ /* 0x000fe20000300000 */
.L_x_22:
[----:B-----5:R-:W-:-:S13]  /*4d00*/  LOP3.LUT P0, RZ, R164, R165, RZ, 0xc0, !PT ;  /* 0x000000a5a4ff7212 */ /* 0x020fda000780c0ff */
[----:B------:R-:W-:-:S05]  /*4d10*/  VOTEU.ANY UP0, P0 ;  /* 0x00000000003f7886 */ /* 0x000fca0000000100 */
[----:B------:R-:W-:-:S04]  /*4d20*/  @UP0 ULEA UR12, UR23, UR26, 0x3 ;  /* 0x0000001a170c0291 */ /* 0x000fc8000f8e183f */
[----:B------:R-:W-:Y:S02]  /*4d30*/  @UP0 UIADD3 UR12, UR12, 0x20, URZ ;  /* 0x000000200c0c0890 */ /* 0x000fe4000fffe03f */
[----:B------:R-:W-:-:S04]  /*4d40*/  UISETP.GT.U32.AND UP0, UPT, UR6, 0x1, UPT ;  /* 0x000000010600788c */ /* 0x000fc8000bf04070 */
[----:B------:R-:W-:-:S05]  /*4d50*/  IMAD.U32 R0, RZ, RZ, UR12 ;  /* 0x0000000cff007e24 */ /* 0x000fca000f8e00ff */
[----:B------:R-:W-:-:S04]  /*4d60*/  @P0 PRMT R0, R153, 0x654, R0 ;  /* 0x0000065499000816 */ /* 0x000fc80000000000 */
[----:B------:R0:W-:Y:S01]  /*4d70*/  @P0 SYNCS.ARRIVE.TRANS64.RED.A1T0 RZ, [R0+URZ], RZ ;  /* 0x000000ff00ff09a7 */ /* 0x0001e2000810043f */
[----:B------:R-:W-:-:S13]  /*4d80*/  PLOP3.LUT P0, PT, PT, PT, UP0, 0x80, 0x0 ;  /* 0x000000000000781c */ /* 0x000fda0003f0f008 */
[----:B0-----:R-:W-:Y:S05]  /*4d90*/  @P0 BRA `(.L_x_23) ;  /* 0x0000000000040947 */ /* 0x001fea0003800000 */
[----:B------:R-:W-:Y:S01]  /*4da0*/  BPT.TRAP 0x1 ;  /* 0x000000040000795c */ /* 0x000fe20000300000 */
.L_x_23:
[----:B------:R-:W-:Y:S02]  /*4db0*/  UISETP.GT.AND UP3, UPT, UR11, 0x1, UPT ;  /* 0x000000010b00788c */ /* 0x000fe4000bf64270 */
[----:B------:R-:W-:Y:S02]  /*4dc0*/  UIADD3 UR22, UR22, 0x1, URZ ;  /* 0x0000000116167890 */ /* 0x000fe4000fffe03f */
[----:B------:R-:W-:Y:S02]  /*4dd0*/  UIADD3 UR23, UR23, 0x1, URZ ;  /* 0x0000000117177890 */ /* 0x000fe4000fffe03f */
[----:B------:R-:W-:Y:S01]  /*4de0*/  PLOP3.LUT P0, PT, PT, PT, UP3, 0x80, 0x0 ;  /* 0x000000000000781c */ /* 0x000fe20003f0f038 */
[----:B------:R-:W-:Y:S02]  /*4df0*/  UISETP.NE.AND UP0, UPT, UR22, 0x4, UPT ;  /* 0x000000041600788c */ /* 0x000fe4000bf05270 */
[----:B------:R-:W-:Y:S02]  /*4e00*/  UISETP.NE.AND UP1, UPT, UR23, 0x4, UPT ;  /* 0x000000041700788c */ /* 0x000fe4000bf25270 */
[----:B------:R-:W-:-:S02]  /*4e10*/  USEL UR12, URZ, 0x1, UP0 ;  /* 0x000000013f0c7887 */ /* 0x000fc40008000000 */
[----:B------:R-:W-:Y:S02]  /*4e20*/  USEL UR22, UR22, URZ, UP0 ;  /* 0x0000003f16167287 */ /* 0x000fe40008000000 */
[----:B------:R-:W-:Y:S02]  /*4e30*/  UIADD3 UR11, UR11, -0x1, URZ ;  /* 0xffffffff0b0b7890 */ /* 0x000fe4000fffe03f */
[----:B------:R-:W-:Y:S01]  /*4e40*/  USEL UR23, UR23, URZ, UP1 ;  /* 0x0000003f17177287 */ /* 0x000fe20008800000 */
[----:B------:R-:W-:Y:S01]  /*4e50*/  LOP3.LUT R2, R2, UR12, RZ, 0x3c, !PT ;  /* 0x0000000c02027c12 */ /* 0x000fe2000f8e3cff */
[----:B------:R-:W-:Y:S01]  /*4e60*/  UPLOP3.LUT UP0, UPT, UPT, UPT, UPT, 0x80, 0x0 ;  /* 0x000000000000789c */ /* 0x000fe20003f0f070 */
[----:B------:R-:W-:Y:S10]  /*4e70*/  @P0 BRA `(.L_x_24) ;  /* 0xffffffd000ac0947 */ /* 0x000ff4000383ffff */
.L_x_17:
[----:B------:R-:W1:Y:S01]  /*4e80*/  S2R R5, SR_TID.X ;  /* 0x0000000000057919 */ /* 0x000e620000002100 */
[----:B------:R-:W-:Y:S02]  /*4e90*/  USHF.L.U32 UR11, UR10, 0x8, URZ ;  /* 0x000000080a0b7899 */ /* 0x000fe4000800063f */
[----:B------:R-:W-:Y:S01]  /*4ea0*/  USHF.R.S32.HI UR12, URZ, 0x1f, UR8 ;  /* 0x0000001f3f0c7899 */ /* 0x000fe20008011408 */
[----:B------:R-:W3:Y:S01]  /*4eb0*/  S2R R4, SR_TID.X ;  /* 0x0000000000047919 */ /* 0x000ee20000002100 */
[----:B------:R-:W-:Y:S01]  /*4ec0*/  ULDC.64 UR14, c[0x0][0x6d0] ;  /* 0x0001b400000e7ab9 */ /* 0x000fe20000000a00 */
[----:B------:R-:W-:Y:S01]  /*4ed0*/  USHF.L.U32 UR13, UR9, 0x8, URZ ;  /* 0x00000008090d7899 */ /* 0x000fe2000800063f */
[----:B------:R-:W-:Y:S01]  /*4ee0*/  IMAD.U32 R14, RZ, RZ, UR14 ;  /* 0x0000000eff0e7e24 */ /* 0x000fe2000f8e00ff */
[----:B------:R-:W-:Y:S02]  /*4ef0*/  UIMAD UR10, UR12, UR14, URZ ;  /* 0x0000000e0c0a72a4 */ /* 0x000fe4000f8e023f */
[----:B------:R-:W-:Y:S01]  /*4f00*/  UIADD3 UR4, UR7, UR4, URZ ;  /* 0x0000000407047290 */ /* 0x000fe2000fffe03f */
[----:B------:R-:W-:Y:S01]  /*4f10*/  ULDC UR14, c[0x0][0x284] ;  /* 0x0000a100000e7ab9 */ /* 0x000fe20000000800 */
[----:B------:R-:W-:-:S02]  /*4f20*/  UIMAD UR10, UR8, UR15, UR10 ;  /* 0x0000000f080a72a4 */ /* 0x000fc4000f8e020a */
[----:B------:R-:W-:Y:S01]  /*4f30*/  UISETP.GT.U32.AND UP0, UPT, UR4, 0x3, UPT ;  /* 0x000000030400788c */ /* 0x000fe2000bf04070 */
[----:B------:R-:W-:Y:S02]  /*4f40*/  ULDC UR15, c[0x0][0x288] ;  /* 0x0000a200000f7ab9 */ /* 0x000fe40000000800 */
[----:B------:R-:W-:Y:S02]  /*4f50*/  UISETP.GE.AND UP1, UPT, UR13, UR15, UPT ;  /* 0x0000000f0d00728c */ /* 0x000fe4000bf26270 */
[----:B------:R-:W-:Y:S02]  /*4f60*/  UISETP.LT.U32.AND UP0, UPT, UR7, 0x4, UP0 ;  /* 0x000000040700788c */ /* 0x000fe40008701070 */
[----:B------:R-:W-:-:S06]  /*4f70*/  UISETP.GE.OR UP1, UPT, UR11, UR14, UP1 ;  /* 0x0000000e0b00728c */ /* 0x000fcc0008f26670 */
[----:B------:R-:W-:Y:S02]  /*4f80*/  PLOP3.LUT P0, PT, PT, PT, UP1, 0x80, 0x0 ;  /* 0x000000000000781c */ /* 0x000fe40003f0f018 */
[----:B-1----:R-:W-:Y:S02]  /*4f90*/  LOP3.LUT R3, R5, 0x60, RZ, 0xc0, !PT ;  /* 0x0000006005037812 */ /* 0x002fe400078ec0ff */
[----:B------:R-:W-:Y:S02]  /*4fa0*/  SHF.R.U32.HI R2, RZ, 0x2, R5 ;  /* 0x00000002ff027819 */ /* 0x000fe40000011605 */
[----:B------:R-:W-:Y:S02]  /*4fb0*/  SHF.R.U32.HI R3, RZ, 0x5, R3 ;  /* 0x00000005ff037819 */ /* 0x000fe40000011603 */
[----:B------:R-:W-:Y:S02]  /*4fc0*/  LOP3.LUT R2, R2, 0x7, RZ, 0xc0, !PT ;  /* 0x0000000702027812 */ /* 0x000fe400078ec0ff */
[----:B---3--:R-:W-:Y:S01]  /*4fd0*/  SHF.R.U32.HI R4, RZ, 0x7, R4 ;  /* 0x00000007ff047819 */ /* 0x008fe20000011604 */
[----:B------:R-:W-:-:S02]  /*4fe0*/  IMAD.SHL.U32 R0, R3, 0x10, RZ ;  /* 0x0000001003007824 */ /* 0x000fc400078e00ff */
[----:B------:R-:W-:-:S03]  /*4ff0*/  IMAD R3, R3, -0x10, -R2 ;  /* 0xfffffff003037824 */ /* 0x000fc600078e0a02 */
[----:B------:R-:W-:Y:S02]  /*5000*/  LOP3.LUT R0, R0, 0xfffffff0, R2, 0xe2, !PT ;  /* 0xfffffff000007812 */ /* 0x000fe400078ee202 */
[----:B------:R-:W-:-:S04]  /*5010*/  SHF.R.U32.HI R2, RZ, 0x1, R5 ;  /* 0x00000001ff027819 */ /* 0x000fc80000011605 */
[----:B------:R-:W-:Y:S02]  /*5020*/  LOP3.LUT R2, R0, 0x40, R2, 0xf8, !PT ;  /* 0x0000004000027812 */ /* 0x000fe400078ef802 */
[----:B------:R-:W-:Y:S01]  /*5030*/  LOP3.LUT R0, R4, 0x1, RZ, 0xc0, !PT ;  /* 0x0000000104007812 */ /* 0x000fe200078ec0ff */
[----:B------:R-:W-:Y:S01]  /*5040*/  IMAD.U32 R4, RZ, RZ, UR14 ;  /* 0x0000000eff047e24 */ /* 0x000fe2000f8e00ff */
[----:B------:R-:W-:-:S03]  /*5050*/  LOP3.LUT R2, R2, UR11, RZ, 0xfc, !PT ;  /* 0x0000000b02027c12 */ /* 0x000fc6000f8efcff */
[----:B------:R-:W-:Y:S01]  /*5060*/  IMAD R0, R0, -0x40, R3 ;  /* 0xffffffc000007824 */ /* 0x000fe200078e0203 */
[----:B------:R-:W-:-:S04]  /*5070*/  SHF.R.S32.HI R3, RZ, 0x1f, R2 ;  /* 0x0000001fff037819 */ /* 0x000fc80000011402 */
[----:B------:R-:W-:Y:S01]  /*5080*/  IADD3 R19, R4, -UR11, R0 ;  /* 0x8000000b04137c10 */ /* 0x000fe2000fffe000 */
[----:B------:R-:W-:Y:S01]  /*5090*/  IMAD.WIDE.U32 R14, R14, UR8, R2 ;  /* 0x000000080e0e7c25 */ /* 0x000fe2000f8e0002 */
[----:B------:R-:W-:Y:S01]  /*50a0*/  LOP3.LUT R0, R5, 0x3, RZ, 0xc0, !PT ;  /* 0x0000000305007812 */ /* 0x000fe200078ec0ff */
[----:B------:R-:W-:Y:S02]  /*50b0*/  USEL UR11, URZ, 0x1, !UP0 ;  /* 0x000000013f0b7887 */ /* 0x000fe4000c000000 */
[----:B------:R1:W-:Y:S01]  /*50c0*/  STL [R1+0x258], R19 ;  /* 0x0002581301007387 */ /* 0x0003e20000100800 */
[----:B------:R-:W-:Y:S01]  /*50d0*/  IADD3 R15, R15, UR10, RZ ;  /* 0x0000000a0f0f7c10 */ /* 0x000fe2000fffe0ff */
[----:B------:R-:W-:Y:S01]  /*50e0*/  USHF.R.U32.HI UR10, URZ, 0x2, UR4 ;  /* 0x000000023f0a7899 */ /* 0x000fe20008011604 */
[----:B------:R-:W-:Y:S01]  /*50f0*/  IMAD.MOV.U32 R4, RZ, RZ, -0x2 ;  /* 0xfffffffeff047424 */ /* 0x000fe200078e00ff */
[----:B------:R-:W-:Y:S02]  /*5100*/  ULOP3.LUT UR4, UR4, 0x3, URZ, 0xc0, !UPT ;  /* 0x0000000304047892 */ /* 0x000fe4000f8ec03f */
[----:B------:R-:W-:Y:S01]  /*5110*/  ULOP3.LUT UR10, UR10, 0x1, URZ, 0xc0, !UPT ;  /* 0x000000010a0a7892 */ /* 0x000fe2000f8ec03f */
[----:B------:R-:W-:-:S03]  /*5120*/  IMAD R0, R0, R4, UR15 ;  /* 0x0000000f00007e24 */ /* 0x000fc6000f8e0204 */
[----:B------:R-:W-:Y:S01]  /*5130*/  UISETP.NE.U32.AND UP3, UPT, UR10, 0x1, UPT ;  /* 0x000000010a00788c */ /* 0x000fe2000bf65070 */
[----:B------:R-:W-:-:S03]  /*5140*/  VIADD R0, R0, -UR13 ;  /* 0x8000000d00007c36 */ /* 0x000fc60008000000 */
[----:B------:R-:W-:-:S04]  /*5150*/  UISETP.GT.U32.AND UP3, UPT, UR7, 0x3, !UP3 ;  /* 0x000000030700788c */ /* 0x000fc8000df64070 */
[----:B------:R-:W-:-:S04]  /*5160*/  USEL UR10, URZ, 0x1, !UP3 ;  /* 0x000000013f0a7887 */ /* 0x000fc8000d800000 */
[----:B------:R-:W-:Y:S01]  /*5170*/  ULOP3.LUT UR5, UR10, UR5, UR11, 0x96, !UPT ;  /* 0x000000050a057292 */ /* 0x000fe2000f8e960b */
[----:B-1----:R-:W-:Y:S11]  /*5180*/  @P0 BRA `(.L_x_25) ;  /* 0x0000012c004c0947 */ /* 0x002ff60003800000 */
[----:B------:R-:W-:Y:S01]  /*5190*/  UIMAD.WIDE UR10, UR9, 0x100, URZ ;  /* 0x00000100090a78a5 */ /* 0x000fe2000f8e023f */
[----:B------:R-:W-:Y:S01]  /*51a0*/  ISETP.NE.AND P0, PT, RZ, UR19, PT ;  /* 0x00000013ff007c0c */ /* 0x000fe2000bf05270 */
[----:B------:R-:W-:Y:S01]  /*51b0*/  ULDC.64 UR22, c[0x0][0x6c8] ;  /* 0x0001b20000167ab9 */ /* 0x000fe20000000a00 */
[----:B------:R-:W-:Y:S01]  /*51c0*/  SHF.L.U32 R4, R5, 0x1, RZ ;  /* 0x0000000105047819 */ /* 0x000fe200000006ff */
[----:B------:R-:W-:Y:S01]  /*51d0*/  UIMAD UR9, UR11, UR22, URZ ;  /* 0x000000160b0972a4 */ /* 0x000fe2000f8e023f */
[----:B------:R-:W-:Y:S01]  /*51e0*/  IMAD.U32 R18, RZ, RZ, UR23 ;  /* 0x00000017ff127e24 */ /* 0x000fe2000f8e00ff */
[----:B------:R-:W-:Y:S01]  /*51f0*/  ISETP.GT.AND P2, PT, R19, RZ, PT ;  /* 0x000000ff1300720c */ /* 0x000fe20003f44270 */
[----:B------:R-:W-:Y:S01]  /*5200*/  IMAD.U32 R8, RZ, RZ, UR10 ;  /* 0x0000000aff087e24 */ /* 0x000fe2000f8e00ff */
[----:B------:R-:W-:Y:S02]  /*5210*/  BSSY B0, `(.L_x_25) ;  /* 0x00012ca000007945 */ /* 0x000fe40003800000 */
[----:B------:R-:W-:-:S02]  /*5220*/  ISETP.GT.AND P1, PT, R0, RZ, P2 ;  /* 0x000000ff0000720c */ /* 0x000fc40001724270 */
[----:B------:R-:W-:-:S05]  /*5230*/  LOP3.LUT R8, R8, 0x6, R4, 0xf8, !PT ;  /* 0x0000000608087812 */ /* 0x000fca00078ef804 */
[----:B------:R-:W-:-:S04]  /*5240*/  IMAD.WIDE.U32 R14, R8, UR22, R14 ;  /* 0x00000016080e7c25 */ /* 0x000fc8000f8e000e */
[----:B------:R-:W-:-:S04]  /*5250*/  IMAD R18, R8, R18, UR9 ;  /* 0x0000000908127e24 */ /* 0x000fc8000f8e0212 */
[----:B------:R-:W-:Y:S01]  /*5260*/  IMAD.IADD R18, R15, 0x1, R18 ;  /* 0x000000010f127824 */ /* 0x000fe200078e0212 */
[----:B------:R-:W-:Y:S06]  /*5270*/  @!P0 BRA `(.L_x_26) ;  /* 0x000000dc007c8947 */ /* 0x000fec0003800000 */
[----:B------:R-:W-:Y:S01]  /*5280*/  ULDC.64 UR14, c[0x0][0x6b8] ;  /* 0x0001ae00000e7ab9 */ /* 0x000fe20000000a00 */
[----:B------:R-:W-:Y:S01]  /*5290*/  ULDC.64 UR24, c[0x0][0x6b0] ;  /* 0x0001ac0000187ab9 */ /* 0x000fe20000000a00 */
[----:B------:R-:W-:Y:S02]  /*52a0*/  UIMAD UR9, UR12, UR14, URZ ;  /* 0x0000000e0c0972a4 */ /* 0x000fe4000f8e023f */
[----:B------:R-:W-:Y:S01]  /*52b0*/  MOV R10, UR14 ;  /* 0x0000000e000a7c02 */ /* 0x000fe20008000f00 */
[----:B------:R-:W-:Y:S01]  /*52c0*/  UIMAD UR10, UR11, UR24, URZ ;  /* 0x000000180b0a72a4 */ /* 0x000fe2000f8e023f */
[----:B------:R-:W3:Y:S01]  /*52d0*/  LDL.LU R20, [R1] ;  /* 0x0000000001147983 */ /* 0x000ee20000300800 */
[----:B------:R-:W-:Y:S02]  /*52e0*/  UIMAD UR9, UR8, UR15, UR9 ;  /* 0x0000000f080972a4 */ /* 0x000fe4000f8e0209 */
[----:B0-----:R-:W-:Y:S01]  /*52f0*/  IMAD.WIDE.U32 R6, R10, UR8, R2 ;  /* 0x000000080a067c25 */ /* 0x001fe2000f8e0002 */
[----:B------:R-:W-:Y:S01]  /*5300*/  ULDC.64 UR26, c[0x0][0x6a8] ;  /* 0x0001aa00001a7ab9 */ /* 0x000fe20000000a00 */
[----:B------:R-:W-:Y:S01]  /*5310*/  ULDC.64 UR12, c[0x0][0x6b0] ;  /* 0x0001ac00000c7ab9 */ /* 0x000fe20000000a00 */
[----:B------:R-:W4:Y:S01]  /*5320*/  LDL.LU R21, [R1+0x4] ;  /* 0x0000040001157983 */ /* 0x000f220000300800 */
[----:B------:R-:W-:-:S02]  /*5330*/  IMAD.U32 R9, RZ, RZ, UR25 ;  /* 0x00000019ff097e24 */ /* 0x000fc4000f8e00ff */
[----:B------:R-:W-:Y:S02]  /*5340*/  VIADD R5, R7, UR9 ;  /* 0x0000000907057c36 */ /* 0x000fe40008000000 */
[----:B------:R-:W-:Y:S02]  /*5350*/  IMAD.MOV.U32 R4, RZ, RZ, R6 ;  /* 0x000000ffff047224 */ /* 0x000fe400078e0006 */
[C---:B------:R-:W-:Y:S01]  /*5360*/  IMAD R9, R8.reuse, R9, UR10 ;  /* 0x0000000a08097e24 */ /* 0x040fe2000f8e0209 */
[----:B------:R-:W-:Y:S01]  /*5370*/  ULDC.64 UR10, c[0x0][0x6c0] ;  /* 0x0001b000000a7ab9 */ /* 0x000fe20000000a00 */
[----:B------:R-:W-:-:S05]  /*5380*/  IMAD.WIDE.U32 R12, R8, UR24, R4 ;  /* 0x00000018080c7c25 */ /* 0x000fca000f8e0004 */
[----:B------:R-:W-:Y:S02]  /*5390*/  IADD3 R11, R13, R9, RZ ;  /* 0x000000090d0b7210 */ /* 0x000fe40007ffe0ff */
[----:B------:R-:W-:-:S04]  /*53a0*/  LEA R16, P0, R12, UR26, 0x2 ;  /* 0x0000001a0c107c11 */ /* 0x000fc8000f8010ff */
[----:B------:R-:W-:-:S05]  /*53b0*/  LEA.HI.X R17, R12, UR27, R11, 0x2, P0 ;  /* 0x0000001b0c117c11 */ /* 0x000fca00080f140b */
[----:B------:R0:W5:Y:S01]  /*53c0*/  @P1 LDG.E.LTC128B R11, desc[UR16][R16.64] ;  /* 0x00000010100b1981 */ /* 0x000162000c1e1920 */
[----:B------:R-:W-:-:S04]  /*53d0*/  LEA R12, P0, R14, UR10, 0x2 ;  /* 0x0000000a0e0c7c11 */ /* 0x000fc8000f8010ff */
[----:B------:R-:W-:Y:S01]  /*53e0*/  LEA.HI.X R13, R14, UR11, R18, 0x2, P0 ;  /* 0x0000000b0e0d7c11 */ /* 0x000fe200080f1412 */
[----:B0-----:R-:W-:-:S04]  /*53f0*/  IMAD.U32 R16, RZ, RZ, UR24 ;  /* 0x00000018ff107e24 */ /* 0x001fc8000f8e00ff */
[----:B------:R-:W-:-:S03]  /*5400*/  IMAD.WIDE.U32 R16, R8, R16, UR12 ;  /* 0x0000000c08107e25 */ /* 0x000fc6000f8e0010 */
[----:B------:R-:W-:Y:S01]  /*5410*/  IADD3 R15, P0, R6, R16, RZ ;  /* 0x00000010060f7210 */ /* 0x000fe20007f1e0ff */
[----:B-----5:R-:W-:-:S04]  /*5420*/  IMAD R14, R11, UR19, RZ ;  /* 0x000000130b0e7c24 */ /* 0x020fc8000f8e02ff */
[----:B---3--:R-:W-:Y:S02]  /*5430*/  IMAD R14, R20, UR20, R14 ;  /* 0x00000014140e7c24 */ /* 0x008fe4000f8e020e */
[----:B------:R-:W-:-:S03]  /*5440*/  IMAD.IADD R20, R9, 0x1, R17 ;  /* 0x0000000109147824 */ /* 0x000fc600078e0211 */
[----:B------:R0:W-:Y:S01]  /*5450*/  @P1 STG.E desc[UR16][R12.64], R14 ;  /* 0x0000000e0c001986 */ /* 0x0001e2000c101910 */
[----:B------:R-:W-:Y:S01]  /*5460*/  ISETP.GT.AND P1, PT, R0, 0x1, P2 ;  /* 0x000000010000780c */ /* 0x000fe20001724270 */
[----:B------:R-:W-:Y:S01]  /*5470*/  IMAD.X R18, R20, 0x1, R5, P0 ;  /* 0x0000000114127824 */ /* 0x000fe200000e0605 */
[----:B0-----:R-:W-:-:S04]  /*5480*/  LEA R14, P0, R15, UR26, 0x2 ;  /* 0x0000001a0f0e7c11 */ /* 0x001fc8000f8010ff */
[----:B------:R-:W-:-:S07]  /*5490*/  LEA.HI.X R15, R15, UR27, R18, 0x2, P0 ;  /* 0x0000001b0f0f7c11 */ /* 0x000fce00080f1412 */
[----:B------:R0:W3:Y:S01]  /*54a0*/  @P1 LDG.E.LTC128B R11, desc[UR16][R14.64] ;  /* 0x000000100e0b1981 */ /* 0x0000e2000c1e1920 */
[----:B------:R-:W-:Y:S01]  /*54b0*/  USHF.L.U32 UR11, UR22, 0x2, URZ ;  /* 0x00000002160b7899 */ /* 0x000fe2000800063f */
[----:B------:R-:W-:Y:S01]  /*54c0*/  BSSY B1, `(.L_x_27) ;  /* 0x0000012000017945 */ /* 0x000fe20003800000 */
[----:B------:R-:W-:Y:S01]  /*54d0*/  USHF.L.U64.HI UR21, UR22, 0x2, UR23 ;  /* 0x0000000216157899 */ /* 0x000fe20008010217 */
[----:B0-----:R-:W-:-:S05]  /*54e0*/  IMAD.WIDE.U32 R14, R8, UR24, R2 ;  /* 0x00000018080e7c25 */ /* 0x001fca000f8e0002 */
[----:B------:R-:W-:-:S03]  /*54f0*/  IADD3 R15, R9, R15, RZ ;  /* 0x0000000f090f7210 */ /* 0x000fc60007ffe0ff */
[----:B------:R-:W-:-:S04]  /*5500*/  IMAD.WIDE.U32 R14, R10, UR8, R14 ;  /* 0x000000080a0e7c25 */ /* 0x000fc8000f8e000e */
[----:B------:R-:W-:Y:S01]  /*5510*/  VIADD R15, R15, UR9 ;  /* 0x000000090f0f7c36 */ /* 0x000fe20008000000 */
[----:B------:R-:W-:-:S04]  /*5520*/  LEA R22, P0, R14, UR26, 0x2 ;  /* 0x0000001a0e167c11 */ /* 0x000fc8000f8010ff */
[----:B------:R-:W-:Y:S02]  /*5530*/  LEA.HI.X R23, R14, UR27, R15, 0x2, P0 ;  /* 0x0000001b0e177c11 */ /* 0x000fe400080f140f */
[----:B------:R-:W-:-:S03]  /*5540*/  ISETP.GT.AND P0, PT, R19, 0x8, PT ;  /* 0x000000081300780c */ /* 0x000fc60003f04270 */
[----:B------:R0:W-:Y:S01]  /*5550*/  STL.64 [R1+0x250], R22 ;  /* 0x0002501601007387 */ /* 0x0001e20000100a00 */
[----:B------:R-:W-:Y:S01]  /*5560*/  ISETP.GT.AND P4, PT, R0, RZ, P0 ;  /* 0x000000ff0000720c */ /* 0x000fe20000784270 */
[----:B---3--:R-:W-:-:S04]  /*5570*/  IMAD R14, R11, UR19, RZ ;  /* 0x000000130b0e7c24 */ /* 0x008fc8000f8e02ff */
[----:B----4-:R-:W-:Y:S01]  /*5580*/  IMAD R18, R21, UR20, R14 ;  /* 0x0000001415127c24 */ /* 0x010fe2000f8e020e */
[----:B------:R-:W-:-:S04]  /*5590*/  IADD3 R14, P3, R12, UR11, RZ ;  /* 0x0000000b0c0e7c10 */ /* 0x000fc8000ff7e0ff */
[----:B------:R-:W-:-:S05]  /*55a0*/  IADD3.X R15, R13, UR21, RZ, P3, !PT ;  /* 0x000000150d0f7c10 */ /* 0x000fca0009ffe4ff */
[----:B------:R0:W-:Y:S01]  /*55b0*/  @P1 STG.E desc[UR16][R14.64], R18 ;  /* 0x000000120e001986 */ /* 0x0001e2000c101910 */
[----:B------:R-:W-:Y:S05]  /*55c0*/  @!P4 BRA `(.L_x_28) ;  /* 0x000000000004c947 */ /* 0x000fea0003800000 */
[----:B------:R1:W5:Y:S02]  /*55d0*/  LDG.E.LTC128B R11, desc[UR16][R22.64+0x20] ;  /* 0x00002010160b7981 */ /* 0x000364000c1e1920 */
.L_x_28:
[----:B------:R-:W-:Y:S05]  /*55e0*/  BSYNC B1 ;  /* 0x0000000000017941 */ /* 0x000fea0003800000 */
.L_x_27:
[----:B0-----:R-:W3:Y:S01]  /*55f0*/  LDL.LU R18, [R1+0x8] ;  /* 0x0000080001127983 */ /* 0x001ee20000300800 */
[----:B-----5:R-:W-:Y:S01]  /*5600*/  IMAD R17, R11, UR19, RZ ;  /* 0x000000130b117c24 */ /* 0x020fe2000f8e02ff */
[----:B------:R-:W-:Y:S01]  /*5610*/  UIMAD UR10, UR25, 0x7, URZ ;  /* 0x00000007190a78a4 */ /* 0x000fe2000f8e023f */
[----:B------:R-:W-:Y:S02]  /*5620*/  BSSY B1, `(.L_x_29) ;  /* 0x0000011000017945 */ /* 0x000fe40003800000 */
[----:B---3--:R-:W-:Y:S01]  /*5630*/  IMAD R17, R18, UR20, R17 ;  /* 0x0000001412117c24 */ /* 0x008fe2000f8e0211 */
[----:B------:R-:W-:-:S04]  /*5640*/  IADD3 R18, P1, R2, R16, RZ ;  /* 0x0000001002127210 */ /* 0x000fc80007f3e0ff */
[----:B------:R0:W-:Y:S01]  /*5650*/  @P4 STG.E desc[UR16][R12.64+0x20], R17 ;  /* 0x000020110c004986 */ /* 0x0001e2000c101910 */
[----:B------:R-:W-:Y:S01]  /*5660*/  IMAD.X R19, R3, 0x1, R20, P1 ;  /* 0x0000000103137824 */ /* 0x000fe200008e0614 */
[----:B------:R-:W-:Y:S01]  /*5670*/  ISETP.GT.AND P4, PT, R0, 0x1, P0 ;  /* 0x000000010000780c */ /* 0x000fe20000784270 */
[----:B------:R-:W-:-:S03]  /*5680*/  IMAD.WIDE.U32 R18, R10, UR8, R18 ;  /* 0x000000080a127c25 */ /* 0x000fc6000f8e0012 */
[----:B-1----:R-:W-:Y:S01]  /*5690*/  LEA R22, P1, R18, UR26, 0x2 ;  /* 0x0000001a12167c11 */ /* 0x002fe2000f8210ff */
[----:B0-----:R-:W-:Y:S02]  /*56a0*/  VIADD R17, R19, UR9 ;  /* 0x0000000913117c36 */ /* 0x001fe40008000000 */
[----:B------:R-:W-:-:S03]  /*56b0*/  IMAD.MOV.U32 R19, RZ, RZ, R20 ;  /* 0x000000ffff137224 */ /* 0x000fc600078e0014 */
[----:B------:R-:W-:Y:S02]  /*56c0*/  LEA.HI.X R23, R18, UR27, R17, 0x2, P1 ;  /* 0x0000001b12177c11 */ /* 0x000fe400088f1411 */
[----:B------:R-:W-:Y:S01]  /*56d0*/  MOV R18, R16 ;  /* 0x0000001000127202 */ /* 0x000fe20000000f00 */
[----:B------:R-:W-:Y:S02]  /*56e0*/  IMAD.U32 R16, RZ, RZ, UR24 ;  /* 0x00000018ff107e24 */ /* 0x000fe4000f8e00ff */
[----:B------:R0:W-:Y:S02]  /*56f0*/  STL.64 [R1+0x248], R22 ;  /* 0x0002481601007387 */ /* 0x0001e40000100a00 */
[----:B------:R-:W-:Y:S01]  /*5700*/  IMAD.WIDE.U32 R18, R16, 0x7, R18 ;  /* 0x0000000710127825 */ /* 0x000fe200078e0012 */
[----:B------:R-:W-:Y:S06]  /*5710*/  @!P4 BRA `(.L_x_30) ;  /* 0x000000000004c947 */ /* 0x000fec0003800000 */
[----:B------:R1:W5:Y:S02]  /*5720*/  LDG.E.LTC128B R11, desc[UR16][R22.64+0x20] ;  /* 0x00002010160b7981 */ /* 0x000364000c1e1920 */
.L_x_30:
[----:B------:R-:W-:Y:S05]  /*5730*/  BSYNC B1 ;  /* 0x0000000000017941 */ /* 0x000fea0003800000 */
.L_x_29:
[----:B------:R-:W3:Y:S01]  /*5740*/  LDL.LU R17, [R1+0xc] ;  /* 0x00000c0001117983 */ /* 0x000ee20000300800 */
[----:B-----5:R-:W-:Y:S02]  /*5750*/  IMAD R16, R11, UR19, RZ ;  /* 0x000000130b107c24 */ /* 0x020fe4000f8e02ff */
[----:B------:R-:W-:Y:S01]  /*5760*/  VIADD R19, R19, UR10 ;  /* 0x0000000a13137c36 */ /* 0x000fe20008000000 */
[----:B------:R-:W-:Y:S01]  /*5770*/  ISETP.GT.AND P1, PT, R0, 0x8, P2 ;  /* 0x000000080000780c */ /* 0x000fe20001724270 */
[----:B------:R-:W4:Y:S01]  /*5780*/  LDL.LU R152, [R1+0x10] ;  /* 0x0000100001987983 */ /* 0x000f220000300800 */
[----:B------:R-:W-:-:S03]  /*5790*/  UIMAD UR28, UR23, 0x1c, URZ ;  /* 0x0000001c171c78a4 */ /* 0x000fc6000f8e023f */
[----:B01----:R-:W2:Y:S01]  /*57a0*/  LDL.LU R23, [R1+0x14] ;  /* 0x0000140001177983 */ /* 0x003ea20000300800 */
[----:B---3--:R-:W-:Y:S01]  /*57b0*/  IMAD R21, R17, UR20, R16 ;  /* 0x0000001411157c24 */ /* 0x008fe2000f8e0210 */
[----:B------:R-:W-:-:S04]  /*57c0*/  IADD3 R17, P3, R6, R18, RZ ;  /* 0x0000001206117210 */ /* 0x000fc80007f7e0ff */
[----:B------:R-:W-:Y:S01]  /*57d0*/  IADD3.X R20, R19, R5, RZ, P3, !PT ;  /* 0x0000000513147210 */ /* 0x000fe20001ffe4ff */
[----:B------:R0:W-:Y:S01]  /*57e0*/  @P4 STG.E desc[UR16][R14.64+0x20], R21 ;  /* 0x000020150e004986 */ /* 0x0001e2000c101910 */
[----:B------:R-:W-:-:S04]  /*57f0*/  LEA R16, P3, R17, UR26, 0x2 ;  /* 0x0000001a11107c11 */ /* 0x000fc8000f8610ff */
[----:B------:R-:W-:-:S05]  /*5800*/  LEA.HI.X R17, R17, UR27, R20, 0x2, P3 ;  /* 0x0000001b11117c11 */ /* 0x000fca00098f1414 */
[----:B------:R1:W3:Y:S01]  /*5810*/  @P1 LDG.E.LTC128B R11, desc[UR16][R16.64] ;  /* 0x00000010100b1981 */ /* 0x0002e2000c1e1920 */
[----:B------:R-:W-:-:S04]  /*5820*/  IADD3 R18, P3, R18, UR24, RZ ;  /* 0x0000001812127c10 */ /* 0x000fc8000ff7e0ff */
[----:B------:R-:W-:Y:S02]  /*5830*/  IADD3.X R19, R19, UR25, RZ, P3, !PT ;  /* 0x0000001913137c10 */ /* 0x000fe40009ffe4ff */
[----:B-1----:R-:W-:-:S05]  /*5840*/  IADD3 R16, P3, R18, R6, RZ ;  /* 0x0000000612107210 */ /* 0x002fca0007f7e0ff */
[----:B------:R-:W-:Y:S01]  /*5850*/  IMAD.X R17, R19, 0x1, R5, P3 ;  /* 0x0000000113117824 */ /* 0x000fe200018e0605 */
[----:B------:R-:W-:-:S04]  /*5860*/  LEA R20, P3, R16, UR26, 0x2 ;  /* 0x0000001a10147c11 */ /* 0x000fc8000f8610ff */
[----:B0-----:R-:W-:Y:S01]  /*5870*/  LEA.HI.X R21, R16, UR27, R17, 0x2, P3 ;  /* 0x0000001b10157c11 */ /* 0x001fe200098f1411 */
[----:B------:R-:W-:Y:S01]  /*5880*/  IMAD.U32 R16, RZ, RZ, UR22 ;  /* 0x00000016ff107e24 */ /* 0x000fe2000f8e00ff */
[----:B------:R-:W-:-:S03]  /*5890*/  ISETP.GT.AND P3, PT, R0, 0x9, P2 ;  /* 0x000000090000780c */ /* 0x000fc60001764270 */
[----:B------:R-:W-:-:S04]  /*58a0*/  IMAD.WIDE.U32 R16, R16, 0x1c, R14 ;  /* 0x0000001c10107825 */ /* 0x000fc800078e000e */
[----:B------:R-:W-:Y:S02]  /*58b0*/  VIADD R17, R17, UR28 ;  /* 0x0000001c11117c36 */ /* 0x000fe40008000000 */
[----:B---3--:R-:W-:-:S04]  /*58c0*/  IMAD R22, R11, UR19, RZ ;  /* 0x000000130b167c24 */ /* 0x008fc8000f8e02ff */
[----:B----4-:R-:W-:-:S05]  /*58d0*/  IMAD R22, R152, UR20, R22 ;  /* 0x0000001498167c24 */ /* 0x010fca000f8e0216 */
[----:B------:R2:W-:Y:S04]  /*58e0*/  @P1 STG.E desc[UR16][R16.64], R22 ;  /* 0x0000001610001986 */ /* 0x0005e8000c101910 */
[----:B------:R0:W3:Y:S01]  /*58f0*/  @P3 LDG.E.LTC128B R11, desc[UR16][R20.64] ;  /* 0x00000010140b3981 */ /* 0x0000e2000c1e1920 */
[----:B------:R-:W-:Y:S01]  /*5900*/  UIMAD.WIDE.U32 UR12, UR24, 0x7, UR12 ;  /* 0x00000007180c78a5 */ /* 0x000fe2000f8e000c */
[----:B------:R-:W-:Y:S01]  /*5910*/  ISETP.GT.AND P4, PT, R0, 0x8, P0 ;  /* 0x000000080000780c */ /* 0x000fe20000784270 */
[----:B------:R-:W-:Y:S01]  /*5920*/  USHF.L.U32 UR29, UR22, 0x5, URZ ;  /* 0x00000005161d7899 */ /* 0x000fe2000800063f */
[----:B------:R-:W-:Y:S01]  /*5930*/  BSSY B1, `(.L_x_31) ;  /* 0x0000014000017945 */ /* 0x000fe20003800000 */
[----:B------:R-:W-:Y:S02]  /*5940*/  UIADD3 UR15, UR10, UR13, URZ ;  /* 0x0000000d0a0f7290 */ /* 0x000fe4000fffe03f */
[----:B------:R-:W-:Y:S01]  /*5950*/  USHF.L.U64.HI UR30, UR22, 0x5, UR23 ;  /* 0x00000005161e7899 */ /* 0x000fe20008010217 */
[----:B------:R-:W-:Y:S01]  /*5960*/  UMOV UR14, UR12 ;  /* 0x0000000c000e7c82 */ /* 0x000fe20008000000 */
[----:B0-----:R-:W-:-:S05]  /*5970*/  MOV R20, UR24 ;  /* 0x0000001800147c02 */ /* 0x001fca0008000f00 */
[----:B------:R-:W-:-:S03]  /*5980*/  IMAD.WIDE.U32 R20, R8, R20, UR14 ;  /* 0x0000000e08147e25 */ /* 0x000fc6000f8e0014 */
[----:B------:R-:W-:-:S04]  /*5990*/  IADD3 R20, P1, R2, R20, RZ ;  /* 0x0000001402147210 */ /* 0x000fc80007f3e0ff */
[----:B------:R-:W-:-:S03]  /*59a0*/  IADD3.X R21, R3, R9, R21, P1, !PT ;  /* 0x0000000903157210 */ /* 0x000fc60000ffe415 */
[----:B------:R-:W-:-:S04]  /*59b0*/  IMAD.WIDE.U32 R20, R10, UR8, R20 ;  /* 0x000000080a147c25 */ /* 0x000fc8000f8e0014 */
[----:B------:R-:W-:Y:S01]  /*59c0*/  VIADD R21, R21, UR9 ;  /* 0x0000000915157c36 */ /* 0x000fe20008000000 */
[----:B------:R-:W-:-:S04]  /*59d0*/  LEA R154, P1, R20, UR26, 0x2 ;  /* 0x0000001a149a7c11 */ /* 0x000fc8000f8210ff */
[----:B------:R-:W-:-:S05]  /*59e0*/  LEA.HI.X R155, R20, UR27, R21, 0x2, P1 ;  /* 0x0000001b149b7c11 */ /* 0x000fca00088f1415 */
[----:B------:R0:W-:Y:S01]  /*59f0*/  STL.64 [R1+0x240], R154 ;  /* 0x0002409a01007387 */ /* 0x0001e20000100a00 */
[----:B---3--:R-:W-:-:S04]  /*5a00*/  IMAD R20, R11, UR19, RZ ;  /* 0x000000130b147c24 */ /* 0x008fc8000f8e02ff */
[----:B--2---:R-:W-:Y:S01]  /*5a10*/  IMAD R22, R23, UR20, R20 ;  /* 0x0000001417167c24 */ /* 0x004fe2000f8e0214 */
[----:B------:R-:W-:-:S04]  /*5a20*/  IADD3 R20, P1, R14, UR29, RZ ;  /* 0x0000001d0e147c10 */ /* 0x000fc8000ff3e0ff */
[----:B------:R-:W-:-:S05]  /*5a30*/  IADD3.X R21, R15, UR30, RZ, P1, !PT ;  /* 0x0000001e0f157c10 */ /* 0x000fca0008ffe4ff */
[----:B------:R0:W-:Y:S01]  /*5a40*/  @P3 STG.E desc[UR16][R20.64], R22 ;  /* 0x0000001614003986 */ /* 0x0001e2000c101910 */
[----:B------:R-:W-:Y:S05]  /*5a50*/  @!P4 BRA `(.L_x_32) ;  /* 0x000000000004c947 */ /* 0x000fea0003800000 */
[----:B------:R1:W5:Y:S02]  /*5a60*/  LDG.E.LTC128B R11, desc[UR16][R154.64+0x20] ;  /* 0x000020109a0b7981 */ /* 0x000364000c1e1920 */
.L_x_32:
[----:B------:R-:W-:Y:S05]  /*5a70*/  BSYNC B1 ;  /* 0x0000000000017941 */ /* 0x000fea0003800000 */
.L_x_31:
[----:B------:R-:W2:Y:S01]  /*5a80*/  LDL.LU R23, [R1+0x18] ;  /* 0x0000180001177983 */ /* 0x000ea20000300800 */
[----:B0----5:R-:W-:Y:S01]  /*5a90*/  IMAD R22, R11, UR19, RZ ;  /* 0x000000130b167c24 */ /* 0x021fe2000f8e02ff */
[----:B------:R-:W-:Y:S01]  /*5aa0*/  UIADD3 UR12, UP0, UR12, UR24, URZ ;  /* 0x000000180c0c7290 */ /* 0x000fe2000ff1e03f */
[----:B------:R-:W-:Y:S03]  /*5ab0*/  BSSY B1, `(.L_x_33) ;  /* 0x0000010000017945 */ /* 0x000fe60003800000 */
[----:B------:R-:W-:Y:S01]  /*5ac0*/  UIADD3.X UR13, UR15, UR25, URZ, UP0, !UPT ;  /* 0x000000190f0d7290 */ /* 0x000fe200087fe43f */
[----:B--2---:R-:W-:-:S05]  /*5ad0*/  IMAD R22, R23, UR20, R22 ;  /* 0x0000001417167c24 */ /* 0x004fca000f8e0216 */
[----:B------:R0:W-:Y:S02]  /*5ae0*/  @P4 STG.E desc[UR16][R16.64+0x20], R22 ;  /* 0x0000201610004986 */ /* 0x0001e4000c101910 */
[----:B0-----:R-:W-:-:S04]  /*5af0*/  IMAD.U32 R16, RZ, RZ, UR24 ;  /* 0x00000018ff107e24 */ /* 0x001fc8000f8e00ff */
[----:B------:R-:W-:-:S03]  /*5b00*/  IMAD.WIDE.U32 R16, R8, R16, UR12 ;  /* 0x0000000c08107e25 */ /* 0x000fc6000f8e0010 */
[----:B------:R-:W-:-:S04]  /*5b10*/  IADD3 R16, P1, R2, R16, RZ ;  /* 0x0000001002107210 */ /* 0x000fc80007f3e0ff */
[----:B------:R-:W-:-:S03]  /*5b20*/  IADD3.X R17, R3, R9, R17, P1, !PT ;  /* 0x0000000903117210 */ /* 0x000fc60000ffe411 */
[----:B------:R-:W-:-:S04]  /*5b30*/  IMAD.WIDE.U32 R16, R10, UR8, R16 ;  /* 0x000000080a107c25 */ /* 0x000fc8000f8e0010 */
[----:B------:R-:W-:Y:S01]  /*5b40*/  VIADD R17, R17, UR9 ;  /* 0x0000000911117c36 */ /* 0x000fe20008000000 */
[----:B-1----:R-:W-:-:S04]  /*5b50*/  LEA R154, P1, R16, UR26, 0x2 ;  /* 0x0000001a109a7c11 */ /* 0x002fc8000f8210ff */
[----:B------:R-:W-:Y:S02]  /*5b60*/  LEA.HI.X R155, R16, UR27, R17, 0x2, P1 ;  /* 0x0000001b109b7c11 */ /* 0x000fe400088f1411 */
[----:B------:R-:W-:-:S03]  /*5b70*/  ISETP.GT.AND P1, PT, R0, 0x9, P0 ;  /* 0x000000090000780c */ /* 0x000fc60000724270 */
[----:B------:R0:W-:Y:S10]  /*5b80*/  STL.64 [R1+0x238], R154 ;  /* 0x0002389a01007387 */ /* 0x0001f40000100a00 */
[----:B------:R-:W-:Y:S05]  /*5b90*/  @!P1 BRA `(.L_x_34) ;  /* 0x0000000000049947 */ /* 0x000fea0003800000 */
[----:B------:R1:W5:Y:S02]  /*5ba0*/  LDG.E.LTC128B R11, desc[UR16][R154.64+0x20] ;  /* 0x000020109a0b7981 */ /* 0x000364000c1e1920 */
.L_x_34:
[----:B------:R-:W-:Y:S05]  /*5bb0*/  BSYNC B1 ;  /* 0x0000000000017941 */ /* 0x000fea0003800000 */
.L_x_33:
[----:B------:R-:W2:Y:S01]  /*5bc0*/  LDL.LU R17, [R1+0x1c] ;  /* 0x00001c0001117983 */ /* 0x000ea20000300800 */
[----:B-----5:R-:W-:Y:S01]  /*5bd0*/  IMAD R16, R11, UR19, RZ ;  /* 0x000000130b107c24 */ /* 0x020fe2000f8e02ff */
[----:B------:R-:W-:Y:S02]  /*5be0*/  ISETP.GT.AND P4, PT, R0, 0x10, P2 ;  /* 0x000000100000780c */ /* 0x000fe40001784270 */
[----:B------:R-:W3:Y:S01]  /*5bf0*/  LDL.LU R22, [R1+0x20] ;  /* 0x0000200001167983 */ /* 0x000ee20000300800 */
[----:B--2---:R-:W-:-:S05]  /*5c00*/  IMAD R16, R17, UR20, R16 ;  /* 0x0000001411107c24 */ /* 0x004fca000f8e0210 */
[----:B------:R2:W-:Y:S02]  /*5c10*/  @P1 STG.E desc[UR16][R20.64+0x20], R16 ;  /* 0x0000201014001986 */ /* 0x0005e4000c101910 */
[----:B--2---:R-:W-:-:S05]  /*5c20*/  MOV R16, UR24 ;  /* 0x0000001800107c02 */ /* 0x004fca0008000f00 */
[----:B------:R-:W-:-:S04]  /*5c30*/  IMAD.WIDE.U32 R16, R16, 0x7, R18 ;  /* 0x0000000710107825 */ /* 0x000fc800078e0012 */
[----:B------:R-:W-:Y:S01]  /*5c40*/  VIADD R20, R17, UR10 ;  /* 0x0000000a11147c36 */ /* 0x000fe20008000000 */
[----:B------:R-:W-:-:S05]  /*5c50*/  IADD3 R17, P1, R6, R16, RZ ;  /* 0x0000001006117210 */ /* 0x000fca0007f3e0ff */
[----:B------:R-:W-:Y:S01]  /*5c60*/  IMAD.X R19, R20, 0x1, R5, P1 ;  /* 0x0000000114137824 */ /* 0x000fe200008e0605 */
[----:B------:R-:W-:-:S04]  /*5c70*/  LEA R18, P1, R17, UR26, 0x2 ;  /* 0x0000001a11127c11 */ /* 0x000fc8000f8210ff */
[----:B------:R-:W-:-:S05]  /*5c80*/  LEA.HI.X R19, R17, UR27, R19, 0x2, P1 ;  /* 0x0000001b11137c11 */ /* 0x000fca00088f1413 */
[----:B------:R-:W2:Y:S01]  /*5c90*/  @P4 LDG.E.LTC128B R11, desc[UR16][R18.64] ;  /* 0x00000010120b4981 */ /* 0x000ea2000c1e1920 */
[----:B------:R-:W-:Y:S01]  /*5ca0*/  USHF.L.U32 UR31, UR22, 0x6, URZ ;  /* 0x00000006161f7899 */ /* 0x000fe2000800063f */
[----:B------:R-:W-:Y:S01]  /*5cb0*/  IADD3 R16, P3, R16, UR24, RZ ;  /* 0x0000001810107c10 */ /* 0x000fe2000ff7e0ff */
[----:B------:R-:W-:Y:S01]  /*5cc0*/  USHF.L.U64.HI UR32, UR22, 0x6, UR23 ;  /* 0x0000000616207899 */ /* 0x000fe20008010217 */
[----:B------:R-:W-:Y:S01]  /*5cd0*/  BSSY B1, `(.L_x_35) ;  /* 0x000000e000017945 */ /* 0x000fe20003800000 */
[----:B--2---:R-:W-:-:S04]  /*5ce0*/  IMAD R17, R11, UR19, RZ ;  /* 0x000000130b117c24 */ /* 0x004fc8000f8e02ff */
[----:B---3--:R-:W-:Y:S01]  /*5cf0*/  IMAD R17, R22, UR20, R17 ;  /* 0x0000001416117c24 */ /* 0x008fe2000f8e0211 */
[----:B------:R-:W-:-:S04]  /*5d00*/  IADD3 R22, P1, R12, UR31, RZ ;  /* 0x0000001f0c167c10 */ /* 0x000fc8000ff3e0ff */
[----:B------:R-:W-:Y:S02]  /*5d10*/  IADD3.X R23, R13, UR32, RZ, P1, !PT ;  /* 0x000000200d177c10 */ /* 0x000fe40008ffe4ff */
[----:B------:R-:W-:-:S03]  /*5d20*/  ISETP.GT.AND P1, PT, R0, 0x11, P2 ;  /* 0x000000110000780c */ /* 0x000fc60001724270 */
[----:B------:R2:W-:Y:S02]  /*5d30*/  @P4 STG.E desc[UR16][R22.64], R17 ;  /* 0x0000001116004986 */ /* 0x0005e4000c101910 */
[----:B--2---:R-:W-:Y:S02]  /*5d40*/  IADD3.X R17, R20, UR25, RZ, P3, !PT ;  /* 0x0000001914117c10 */ /* 0x004fe40009ffe4ff */
[----:B------:R-:W-:-:S05]  /*5d50*/  IADD3 R19, P3, R16, R6, RZ ;  /* 0x0000000610137210 */ /* 0x000fca0007f7e0ff */
[----:B------:R-:W-:Y:S01]  /*5d60*/  IMAD.X R20, R17, 0x1, R5, P3 ;  /* 0x0000000111147824 */ /* 0x000fe200018e0605 */
[----:B------:R-:W-:-:S04]  /*5d70*/  LEA R18, P3, R19, UR26, 0x2 ;  /* 0x0000001a13127c11 */ /* 0x000fc8000f8610ff */
[----:B------:R-:W-:Y:S01]  /*5d80*/  LEA.HI.X R19, R19, UR27, R20, 0x2, P3 ;  /* 0x0000001b13137c11 */ /* 0x000fe200098f1414 */
[----:B------:R-:W-:Y:S08]  /*5d90*/  @!P1 BRA `(.L_x_36) ;  /* 0x0000000000049947 */ /* 0x000ff00003800000 */
[----:B------:R2:W5:Y:S02]  /*5da0*/  LDG.E.LTC128B R11, desc[UR16][R18.64] ;  /* 0x00000010120b7981 */ /* 0x000564000c1e1920 */
.L_x_36:
[----:B------:R-:W-:Y:S05]  /*5db0*/  BSYNC B1 ;  /* 0x0000000000017941 */ /* 0x000fea0003800000 */
.L_x_35:
[----:B------:R-:W3:Y:S01]  /*5dc0*/  LDL.LU R20, [R1+0x24] ;  /* 0x0000240001147983 */ /* 0x000ee20000300800 */
[----:B------:R-:W-:Y:S02]  /*5dd0*/  UIMAD.WIDE.U32 UR14, UR24, 0x7, UR14 ;  /* 0x00000007180e78a5 */ /* 0x000fe4000f8e000e */
[----:B--2---:R-:W-:Y:S01]  /*5de0*/  MOV R18, UR24 ;  /* 0x0000001800127c02 */ /* 0x004fe20008000f00 */
[----:B------:R-:W-:Y:S01]  /*5df0*/  BSSY B1, `(.L_x_37) ;  /* 0x0000013000017945 */ /* 0x000fe20003800000 */
[----:B------:R-:W-:Y:S01]  /*5e00*/  ISETP.GT.AND P4, PT, R0, 0x10, P0 ;  /* 0x000000100000780c */ /* 0x000fe20000784270 */
[----:B------:R-:W-:-:S04]  /*5e10*/  UIADD3 UR14, UP0, UR14, UR24, URZ ;  /* 0x000000180e0e7290 */ /* 0x000fc8000ff1e03f */
[----:B------:R-:W-:-:S06]  /*5e20*/  UIADD3.X UR15, UR25, UR10, UR15, UP0, !UPT ;  /* 0x0000000a190f7290 */ /* 0x000fcc00087fe40f */
[----:B------:R-:W-:-:S03]  /*5e30*/  IMAD.WIDE.U32 R18, R8, R18, UR14 ;  /* 0x0000000e08127e25 */ /* 0x000fc6000f8e0012 */
[----:B------:R-:W-:-:S04]  /*5e40*/  IADD3 R18, P3, R2, R18, RZ ;  /* 0x0000001202127210 */ /* 0x000fc80007f7e0ff */
[----:B------:R-:W-:-:S03]  /*5e50*/  IADD3.X R19, R3, R9, R19, P3, !PT ;  /* 0x0000000903137210 */ /* 0x000fc60001ffe413 */
[----:B------:R-:W-:-:S04]  /*5e60*/  IMAD.WIDE.U32 R18, R10, UR8, R18 ;  /* 0x000000080a127c25 */ /* 0x000fc8000f8e0012 */
[----:B------:R-:W-:Y:S01]  /*5e70*/  VIADD R19, R19, UR9 ;  /* 0x0000000913137c36 */ /* 0x000fe20008000000 */
[----:B01----:R-:W-:-:S04]  /*5e80*/  LEA R154, P3, R18, UR26, 0x2 ;  /* 0x0000001a129a7c11 */ /* 0x003fc8000f8610ff */
[----:B------:R-:W-:Y:S01]  /*5e90*/  LEA.HI.X R155, R18, UR27, R19, 0x2, P3 ;  /* 0x0000001b129b7c11 */ /* 0x000fe200098f1413 */
[----:B-----5:R-:W-:-:S04]  /*5ea0*/  IMAD R18, R11, UR19, RZ ;  /* 0x000000130b127c24 */ /* 0x020fc8000f8e02ff */
[----:B------:R0:W-:Y:S01]  /*5eb0*/  STL.64 [R1+0x230], R154 ;  /* 0x0002309a01007387 */ /* 0x0001e20000100a00 */
[----:B---3--:R-:W-:Y:S01]  /*5ec0*/  IMAD R18, R20, UR20, R18 ;  /* 0x0000001414127c24 */ /* 0x008fe2000f8e0212 */
[----:B------:R-:W-:-:S04]  /*5ed0*/  IADD3 R20, P3, R14, UR31, RZ ;  /* 0x0000001f0e147c10 */ /* 0x000fc8000ff7e0ff */
[----:B------:R-:W-:-:S05]  /*5ee0*/  IADD3.X R21, R15, UR32, RZ, P3, !PT ;  /* 0x000000200f157c10 */ /* 0x000fca0009ffe4ff */
[----:B------:R0:W-:Y:S01]  /*5ef0*/  @P1 STG.E desc[UR16][R20.64], R18 ;  /* 0x0000001214001986 */ /* 0x0001e2000c101910 */
[----:B------:R-:W-:Y:S05]  /*5f00*/  @!P4 BRA `(.L_x_38) ;  /* 0x000000000004c947 */ /* 0x000fea0003800000 */
[----:B------:R1:W5:Y:S02]  /*5f10*/  LDG.E.LTC128B R11, desc[UR16][R154.64+0x20] ;  /* 0x000020109a0b7981 */ /* 0x000364000c1e1920 */
.L_x_38:
[----:B------:R-:W-:Y:S05]  /*5f20*/  BSYNC B1 ;  /* 0x0000000000017941 */ /* 0x000fea0003800000 */
.L_x_37:
[----:B------:R-:W2:Y:S01]  /*5f30*/  LDL.LU R19, [R1+0x28] ;  /* 0x0000280001137983 */ /* 0x000ea20000300800 */
[----:B0----5:R-:W-:Y:S01]  /*5f40*/  IMAD R18, R11, UR19, RZ ;  /* 0x000000130b127c24 */ /* 0x021fe2000f8e02ff */
[----:B------:R-:W-:Y:S01]  /*5f50*/  UIMAD.WIDE.U32 UR12, UR24, 0x7, UR12 ;  /* 0x00000007180c78a5 */ /* 0x000fe2000f8e000c */
[----:B------:R-:W-:Y:S03]  /*5f60*/  BSSY B1, `(.L_x_39) ;  /* 0x0000011000017945 */ /* 0x000fe60003800000 */
[----:B------:R-:W-:-:S04]  /*5f70*/  UIADD3 UR12, UP0, UR12, UR24, URZ ;  /* 0x000000180c0c7290 */ /* 0x000fc8000ff1e03f */
[----:B------:R-:W-:Y:S01]  /*5f80*/  UIADD3.X UR13, UR25, UR10, UR13, UP0, !UPT ;  /* 0x0000000a190d7290 */ /* 0x000fe200087fe40d */
        /* <DEDUP_REMOVED lines=14> */
.L_x_40:
[----:B------:R-:W-:Y:S05]  /*6070*/  BSYNC B1 ;  /* 0x0000000000017941 */ /* 0x000fea0003800000 */
.L_x_39:
        /* <DEDUP_REMOVED lines=13> */
[----:B------:R2:W4:Y:S01]  /*6150*/  @P4 LDG.E.LTC128B R11, desc[UR16][R18.64] ;  /* 0x00000010120b4981 */ /* 0x000522000c1e1920 */
[----:B------:R-:W-:Y:S01]  /*6160*/  UIMAD UR31, UR23, 0x60, URZ ;  /* 0x00000060171f78a4 */ /* 0x000fe2000f8e023f */
[----:B------:R-:W-:Y:S01]  /*6170*/  IADD3 R20, P3, R16, UR24, RZ ;  /* 0x0000001810147c10 */ /* 0x000fe2000ff7e0ff */
[----:B------:R-:W-:Y:S01]  /*6180*/  BSSY B1, `(.L_x_41) ;  /* 0x000000f000017945 */ /* 0x000fe20003800000 */
[----:B------:R-:W-:Y:S02]  /*6190*/  ISETP.GT.AND P1, PT, R0, 0x19, P2 ;  /* 0x000000190000780c */ /* 0x000fe40001724270 */
[----:B------:R-:W-:Y:S02]  /*61a0*/  IADD3.X R21, R21, UR25, RZ, P3, !PT ;  /* 0x0000001915157c10 */ /* 0x000fe40009ffe4ff */
[----:B------:R-:W-:Y:S01]  /*61b0*/  IADD3 R17, P3, R20, R6, RZ ;  /* 0x0000000614117210 */ /* 0x000fe20007f7e0ff */
[----:B--2---:R-:W-:-:S04]  /*61c0*/  IMAD.U32 R18, RZ, RZ, UR22 ;  /* 0x00000016ff127e24 */ /* 0x004fc8000f8e00ff */
[----:B------:R-:W-:-:S05]  /*61d0*/  IMAD.WIDE.U32 R18, R18, 0x60, R12 ;  /* 0x0000006012127825 */ /* 0x000fca00078e000c */
[----:B------:R-:W-:Y:S01]  /*61e0*/  IADD3 R19, R19, UR31, RZ ;  /* 0x0000001f13137c10 */ /* 0x000fe2000fffe0ff */
[----:B----4-:R-:W-:-:S04]  /*61f0*/  IMAD R16, R11, UR19, RZ ;  /* 0x000000130b107c24 */ /* 0x010fc8000f8e02ff */
[----:B---3--:R-:W-:Y:S02]  /*6200*/  IMAD R16, R22, UR20, R16 ;  /* 0x0000001416107c24 */ /* 0x008fe4000f8e0210 */
[----:B------:R-:W-:-:S03]  /*6210*/  IMAD.X R22, R21, 0x1, R5, P3 ;  /* 0x0000000115167824 */ /* 0x000fc600018e0605 */
[----:B------:R2:W-:Y:S02]  /*6220*/  @P4 STG.E desc[UR16][R18.64], R16 ;  /* 0x0000001012004986 */ /* 0x0005e4000c101910 */
[----:B--2---:R-:W-:-:S04]  /*6230*/  LEA R16, P3, R17, UR26, 0x2 ;  /* 0x0000001a11107c11 */ /* 0x004fc8000f8610ff */
[----:B------:R-:W-:Y:S01]  /*6240*/  LEA.HI.X R17, R17, UR27, R22, 0x2, P3 ;  /* 0x0000001b11117c11 */ /* 0x000fe200098f1416 */
[----:B------:R-:W-:Y:S08]  /*6250*/  @!P1 BRA `(.L_x_42) ;  /* 0x0000000000049947 */ /* 0x000ff00003800000 */
[----:B------:R2:W5:Y:S02]  /*6260*/  LDG.E.LTC128B R11, desc[UR16][R16.64] ;  /* 0x00000010100b7981 */ /* 0x000564000c1e1920 */
.L_x_42:
[----:B------:R-:W-:Y:S05]  /*6270*/  BSYNC B1 ;  /* 0x0000000000017941 */ /* 0x000fea0003800000 */
.L_x_41:
[----:B------:R-:W3:Y:S01]  /*6280*/  LDL.LU R22, [R1+0x34] ;  /* 0x0000340001167983 */ /* 0x000ee20000300800 */
[----:B------:R-:W-:Y:S02]  /*6290*/  UIMAD.WIDE.U32 UR14, UR24, 0x7, UR14 ;  /* 0x00000007180e78a5 */ /* 0x000fe4000f8e000e */
[----:B--2---:R-:W-:Y:S01]  /*62a0*/  IMAD.U32 R16, RZ, RZ, UR24 ;  /* 0x00000018ff107e24 */ /* 0x004fe2000f8e00ff */
[----:B------:R-:W-:Y:S01]  /*62b0*/  BSSY B1, `(.L_x_43) ;  /* 0x0000014000017945 */ /* 0x000fe20003800000 */
        /* <DEDUP_REMOVED lines=9> */
[----:B-----5:R-:W-:Y:S01]  /*6350*/  IMAD R16, R11, UR19, RZ ;  /* 0x000000130b107c24 */ /* 0x020fe2000f8e02ff */
[----:B------:R-:W-:Y:S02]  /*6360*/  MOV R17, UR22 ;  /* 0x0000001600117c02 */ /* 0x000fe40008000f00 */
[----:B------:R-:W-:Y:S01]  /*6370*/  ISETP.GT.AND P3, PT, R0, 0x18, P0 ;  /* 0x000000180000780c */ /* 0x000fe20000764270 */
[----:B------:R0:W-:Y:S01]  /*6380*/  STL.64 [R1+0x220], R154 ;  /* 0x0002209a01007387 */ /* 0x0001e20000100a00 */
[----:B---3--:R-:W-:Y:S02]  /*6390*/  IMAD R22, R22, UR20, R16 ;  /* 0x0000001416167c24 */ /* 0x008fe4000f8e0210 */
[----:B------:R-:W-:-:S04]  /*63a0*/  IMAD.WIDE.U32 R16, R17, 0x60, R14 ;  /* 0x0000006011107825 */ /* 0x000fc800078e000e */
[----:B------:R-:W-:-:S05]  /*63b0*/  VIADD R17, R17, UR31 ;  /* 0x0000001f11117c36 */ /* 0x000fca0008000000 */
[----:B------:R0:W-:Y:S01]  /*63c0*/  @P1 STG.E desc[UR16][R16.64], R22 ;  /* 0x0000001610001986 */ /* 0x0001e2000c101910 */
[----:B------:R-:W-:Y:S05]  /*63d0*/  @!P3 BRA `(.L_x_44) ;  /* 0x000000000004b947 */ /* 0x000fea0003800000 */
[----:B------:R1:W5:Y:S02]  /*63e0*/  LDG.E.LTC128B R11, desc[UR16][R154.64+0x20] ;  /* 0x000020109a0b7981 */ /* 0x000364000c1e1920 */
.L_x_44:
[----:B------:R-:W-:Y:S05]  /*63f0*/  BSYNC B1 ;  /* 0x0000000000017941 */ /* 0x000fea0003800000 */
.L_x_43:
        /* <DEDUP_REMOVED lines=20> */
.L_x_46:
[----:B------:R-:W-:Y:S05]  /*6540*/  BSYNC B1 ;  /* 0x0000000000017941 */ /* 0x000fea0003800000 */
.L_x_45:
        /* <DEDUP_REMOVED lines=31> */
.L_x_48:
[----:B------:R-:W-:Y:S05]  /*6740*/  BSYNC B1 ;  /* 0x0000000000017941 */ /* 0x000fea0003800000 */
.L_x_47:
        /* <DEDUP_REMOVED lines=22> */
.L_x_50:
[----:B------:R-:W-:Y:S05]  /*68b0*/  BSYNC B1 ;  /* 0x0000000000017941 */ /* 0x000fea0003800000 */
.L_x_49:
        /* <DEDUP_REMOVED lines=20> */
.L_x_52:
[----:B------:R-:W-:Y:S05]  /*6a00*/  BSYNC B1 ;  /* 0x0000000000017941 */ /* 0x000fea0003800000 */
.L_x_51:
        /* <DEDUP_REMOVED lines=31> */
.L_x_54:
[----:B------:R-:W-:Y:S05]  /*6c00*/  BSYNC B1 ;  /* 0x0000000000017941 */ /* 0x000fea0003800000 */
.L_x_53:
        /* <DEDUP_REMOVED lines=23> */
.L_x_56:
[----:B------:R-:W-:Y:S05]  /*6d80*/  BSYNC B1 ;  /* 0x0000000000017941 */ /* 0x000fea0003800000 */
.L_x_55:
        /* <DEDUP_REMOVED lines=20> */
.L_x_58:
[----:B------:R-:W-:Y:S05]  /*6ed0*/  BSYNC B1 ;  /* 0x0000000000017941 */ /* 0x000fea0003800000 */
.L_x_57:
        /* <DEDUP_REMOVED lines=14> */
[----:B------:R-:W-:Y:S01]  /*6fc0*/  IMAD.U32 R18, RZ, RZ, UR22 ;  /* 0x00000016ff127e24 */ /* 0x000fe2000f8e00ff */
[----:B------:R-:W-:Y:S01]  /*6fd0*/  UIMAD UR31, UR23, 0xc0, URZ ;  /* 0x000000c0171f78a4 */ /* 0x000fe2000f8e023f */
[----:B------:R-:W-:Y:S01]  /*6fe0*/  IADD3 R20, P3, R20, UR24, RZ ;  /* 0x0000001814147c10 */ /* 0x000fe2000ff7e0ff */
[----:B------:R-:W-:Y:S01]  /*6ff0*/  BSSY B1, `(.L_x_59) ;  /* 0x000000e000017945 */ /* 0x000fe20003800000 */
[----:B------:R-:W-:Y:S01]  /*7000*/  IMAD.WIDE.U32 R18, R18, 0xc0, R12 ;  /* 0x000000c012127825 */ /* 0x000fe200078e000c */
[----:B------:R-:W-:Y:S02]  /*7010*/  ISETP.GT.AND P1, PT, R0, 0x31, P2 ;  /* 0x000000310000780c */ /* 0x000fe40001724270 */
[----:B------:R-:W-:Y:S02]  /*7020*/  IADD3.X R21, R21, UR25, RZ, P3, !PT ;  /* 0x0000001915157c10 */ /* 0x000fe40009ffe4ff */
[----:B------:R-:W-:-:S02]  /*7030*/  IADD3 R19, R19, UR31, RZ ;  /* 0x0000001f13137c10 */ /* 0x000fc4000fffe0ff */
[----:B--2---:R-:W-:Y:S01]  /*7040*/  IADD3 R17, P3, R20, R6, RZ ;  /* 0x0000000614117210 */ /* 0x004fe20007f7e0ff */
        /* <DEDUP_REMOVED lines=8> */
.L_x_60:
[----:B------:R-:W-:Y:S05]  /*70d0*/  BSYNC B1 ;  /* 0x0000000000017941 */ /* 0x000fea0003800000 */
.L_x_59:
        /* <DEDUP_REMOVED lines=23> */
.L_x_62:
[----:B------:R-:W-:Y:S05]  /*7250*/  BSYNC B1 ;  /* 0x0000000000017941 */ /* 0x000fea0003800000 */
.L_x_61:
        /* <DEDUP_REMOVED lines=20> */
.L_x_64:
[----:B------:R-:W-:Y:S05]  /*73a0*/  BSYNC B1 ;  /* 0x0000000000017941 */ /* 0x000fea0003800000 */
.L_x_63:
        /* <DEDUP_REMOVED lines=31> */
.L_x_66:
[----:B------:R-:W-:Y:S05]  /*75a0*/  BSYNC B1 ;  /* 0x0000000000017941 */ /* 0x000fea0003800000 */
.L_x_65:
        /* <DEDUP_REMOVED lines=23> */
.L_x_68:
[----:B------:R-:W-:Y:S05]  /*7720*/  BSYNC B1 ;  /* 0x0000000000017941 */ /* 0x000fea0003800000 */
.L_x_67:
        /* <DEDUP_REMOVED lines=20> */
.L_x_70:
[----:B------:R-:W-:Y:S05]  /*7870*/  BSYNC B1 ;  /* 0x0000000000017941 */ /* 0x000fea0003800000 */
.L_x_69:
        /* <DEDUP_REMOVED lines=31> */
.L_x_72:
[----:B------:R-:W-:Y:S05]  /*7a70*/  BSYNC B1 ;  /* 0x0000000000017941 */ /* 0x000fea0003800000 */
.L_x_71:
        /* <DEDUP_REMOVED lines=22> */
.L_x_74:
[----:B------:R-:W-:Y:S05]  /*7be0*/  BSYNC B1 ;  /* 0x0000000000017941 */ /* 0x000fea0003800000 */
.L_x_73:
        /* <DEDUP_REMOVED lines=20> */
.L_x_76:
[----:B------:R-:W-:Y:S05]  /*7d30*/  BSYNC B1 ;  /* 0x0000000000017941 */ /* 0x000fea0003800000 */
.L_x_75:
        /* <DEDUP_REMOVED lines=31> */
.L_x_78:
[----:B------:R-:W-:Y:S05]  /*7f30*/  BSYNC B1 ;  /* 0x0000000000017941 */ /* 0x000fea0003800000 */
.L_x_77:
        /* <DEDUP_REMOVED lines=23> */
.L_x_80:
[----:B------:R-:W-:Y:S05]  /*80b0*/  BSYNC B1 ;  /* 0x0000000000017941 */ /* 0x000fea0003800000 */
.L_x_79:
        /* <DEDUP_REMOVED lines=17> */
[----:B------:R0:W-:Y:S10]  /*81d0*/  STL.64 [R1], R154 ;  /* 0x0000009a01007387 */ /* 0x0001f40000100a00 */
[----:B------:R-:W-:Y:S05]  /*81e0*/  @!P1 BRA `(.L_x_82) ;  /* 0x0000000000049947 */ /* 0x000fea0003800000 */
[----:B------:R1:W5:Y:S02]  /*81f0*/  LDG.E.LTC128B R11, desc[UR16][R154.64+0x20] ;  /* 0x000020109a0b7981 */ /* 0x000364000c1e1920 */
.L_x_82:
[----:B------:R-:W-:Y:S05]  /*8200*/  BSYNC B1 ;  /* 0x0000000000017941 */ /* 0x000fea0003800000 */
.L_x_81:
        /* <DEDUP_REMOVED lines=31> */
.L_x_84:
[----:B------:R-:W-:Y:S05]  /*8400*/  BSYNC B1 ;  /* 0x0000000000017941 */ /* 0x000fea0003800000 */
.L_x_83:
        /* <DEDUP_REMOVED lines=11> */
[----:B------:R-:W-:-:S04]  /*84c0*/  LEA R236, P3, R16, UR26, 0x2 ;  /* 0x0000001a10ec7c11 */ /* 0x000fc8000f8610ff */
[----:B------:R-:W-:Y:S01]  /*84d0*/  LEA.HI.X R237, R16, UR27, R17, 0x2, P3 ;  /* 0x0000001b10ed7c11 */ /* 0x000fe200098f1411 */
[----:B-----5:R-:W-:Y:S01]  /*84e0*/  IMAD R16, R11, UR19, RZ ;  /* 0x000000130b107c24 */ /* 0x020fe2000f8e02ff */
[----:B------:R-:W-:Y:S02]  /*84f0*/  MOV R17, UR22 ;  /* 0x0000001600117c02 */ /* 0x000fe40008000f00 */
[----:B------:R-:W-:Y:S01]  /*8500*/  ISETP.GT.AND P3, PT, R0, 0x50, P0 ;  /* 0x000000500000780c */ /* 0x000fe20000764270 */
[----:B---3--:R-:W-:Y:S02]  /*8510*/  IMAD R22, R22, UR20, R16 ;  /* 0x0000001416167c24 */ /* 0x008fe4000f8e0210 */
[----:B------:R-:W-:-:S04]  /*8520*/  IMAD.WIDE.U32 R16, R17, 0x140, R14 ;  /* 0x0000014011107825 */ /* 0x000fc800078e000e */
[----:B------:R-:W-:-:S05]  /*8530*/  VIADD R17, R17, UR31 ;  /* 0x0000001f11117c36 */ /* 0x000fca0008000000 */
[----:B------:R2:W-:Y:S01]  /*8540*/  @P1 STG.E desc[UR16][R16.64], R22 ;  /* 0x0000001610001986 */ /* 0x0005e2000c101910 */
[----:B------:R-:W-:Y:S05]  /*8550*/  @!P3 BRA `(.L_x_86) ;  /* 0x000000000004b947 */ /* 0x000fea0003800000 */
[----:B------:R3:W5:Y:S02]  /*8560*/  LDG.E.LTC128B R11, desc[UR16][R236.64+0x20] ;  /* 0x00002010ec0b7981 */ /* 0x000764000c1e1920 */
.L_x_86:
[----:B------:R-:W-:Y:S05]  /*8570*/  BSYNC B1 ;  /* 0x0000000000017941 */ /* 0x000fea0003800000 */
.L_x_85:
[----:B------:R-:W4:Y:S01]  /*8580*/  LDL.LU R23, [R1+0xa8] ;  /* 0x0000a80001177983 */ /* 0x000f220000300800 */
[----:B--2--5:R-:W-:Y:S01]  /*8590*/  IMAD R22, R11, UR19, RZ ;  /* 0x000000130b167c24 */ /* 0x024fe2000f8e02ff */
[----:B------:R-:W-:Y:S01]  /*85a0*/  UIMAD.WIDE.U32 UR12, UR24, 0x7, UR12 ;  /* 0x00000007180c78a5 */ /* 0x000fe2000f8e000c */
[----:B------:R-:W-:Y:S03]  /*85b0*/  BSSY B1, `(.L_x_87) ;  /* 0x0000010000017945 */ /* 0x000fe60003800000 */
[----:B------:R-:W-:-:S04]  /*85c0*/  UIADD3 UR12, UP0, UR12, UR24, URZ ;  /* 0x000000180c0c7290 */ /* 0x000fc8000ff1e03f */
[----:B------:R-:W-:Y:S01]  /*85d0*/  UIADD3.X UR13, UR25, UR10, UR13, UP0, !UPT ;  /* 0x0000000a190d7290 */ /* 0x000fe200087fe40d */
[----:B----4-:R-:W-:-:S05]  /*85e0*/  IMAD R22, R23, UR20, R22 ;  /* 0x0000001417167c24 */ /* 0x010fca000f8e0216 */
[----:B------:R2:W-:Y:S02]  /*85f0*/  @P3 STG.E desc[UR16][R18.64+0x20], R22 ;  /* 0x0000201612003986 */ /* 0x0005e4000c101910 */
[----:B--2---:R-:W-:-:S04]  /*8600*/  IMAD.U32 R18, RZ, RZ, UR24 ;  /* 0x00000018ff127e24 */ /* 0x004fc8000f8e00ff */
[----:B------:R-:W-:-:S03]  /*8610*/  IMAD.WIDE.U32 R18, R8, R18, UR12 ;  /* 0x0000000c08127e25 */ /* 0x000fc6000f8e0012 */
[----:B------:R-:W-:-:S04]  /*8620*/  IADD3 R18, P1, R2, R18, RZ ;  /* 0x0000001202127210 */ /* 0x000fc80007f3e0ff */
[----:B------:R-:W-:-:S03]  /*8630*/  IADD3.X R19, R3, R9, R19, P1, !PT ;  /* 0x0000000903137210 */ /* 0x000fc60000ffe413 */
[----:B------:R-:W-:-:S04]  /*8640*/  IMAD.WIDE.U32 R18, R10, UR8, R18 ;  /* 0x000000080a127c25 */ /* 0x000fc8000f8e0012 */
[----:B------:R-:W-:Y:S01]  /*8650*/  VIADD R19, R19, UR9 ;  /* 0x0000000913137c36 */ /* 0x000fe20008000000 */
[----:B------:R-:W-:-:S04]  /*8660*/  LEA R234, P1, R18, UR26, 0x2 ;  /* 0x0000001a12ea7c11 */ /* 0x000fc8000f8210ff */
[----:B------:R-:W-:Y:S02]  /*8670*/  LEA.HI.X R235, R18, UR27, R19, 0x2, P1 ;  /* 0x0000001b12eb7c11 */ /* 0x000fe400088f1413 */
[----:B------:R-:W-:-:S13]  /*8680*/  ISETP.GT.AND P1, PT, R0, 0x51, P0 ;  /* 0x000000510000780c */ /* 0x000fda0000724270 */
[----:B------:R-:W-:Y:S05]  /*8690*/  @!P1 BRA `(.L_x_88) ;  /* 0x0000000000049947 */ /* 0x000fea0003800000 */
[----:B------:R2:W5:Y:S02]  /*86a0*/  LDG.E.LTC128B R11, desc[UR16][R234.64+0x20] ;  /* 0x00002010ea0b7981 */ /* 0x000564000c1e1920 */
.L_x_88:
[----:B------:R-:W-:Y:S05]  /*86b0*/  BSYNC B1 ;  /* 0x0000000000017941 */ /* 0x000fea0003800000 */
.L_x_87:
[----:B------:R-:W4:Y:S01]  /*86c0*/  LDL.LU R19, [R1+0xac] ;  /* 0x0000ac0001137983 */ /* 0x000f220000300800 */
[----:B-----5:R-:W-:Y:S01]  /*86d0*/  IMAD R18, R11, UR19, RZ ;  /* 0x000000130b127c24 */ /* 0x020fe2000f8e02ff */
[----:B------:R-:W-:Y:S02]  /*86e0*/  ISETP.GT.AND P4, PT, R0, 0x58, P2 ;  /* 0x000000580000780c */ /* 0x000fe40001784270 */
[----:B------:R-:W3:Y:S01]  /*86f0*/  LDL.LU R22, [R1+0xb0] ;  /* 0x0000b00001167983 */ /* 0x000ee20000300800 */
[----:B----4-:R-:W-:-:S05]  /*8700*/  IMAD R18, R19, UR20, R18 ;  /* 0x0000001413127c24 */ /* 0x010fca000f8e0212 */
[----:B------:R4:W-:Y:S02]  /*8710*/  @P1 STG.E desc[UR16][R16.64+0x20], R18 ;  /* 0x0000201210001986 */ /* 0x0009e4000c101910 */
[----:B----4-:R-:W-:-:S05]  /*8720*/  MOV R16, UR24 ;  /* 0x0000001800107c02 */ /* 0x010fca0008000f00 */
[----:B------:R-:W-:-:S04]  /*8730*/  IMAD.WIDE.U32 R20, R16, 0x7, R20 ;  /* 0x0000000710147825 */ /* 0x000fc800078e0014 */
[----:B------:R-:W-:Y:S01]  /*8740*/  VIADD R18, R21, UR10 ;  /* 0x0000000a15127c36 */ /* 0x000fe20008000000 */
[----:B------:R-:W-:-:S05]  /*8750*/  IADD3 R17, P1, R6, R20, RZ ;  /* 0x0000001406117210 */ /* 0x000fca0007f3e0ff */
[----:B------:R-:W-:Y:S01]  /*8760*/  IMAD.X R19, R18, 0x1, R5, P1 ;  /* 0x0000000112137824 */ /* 0x000fe200008e0605 */
[----:B------:R-:W-:-:S04]  /*8770*/  LEA R16, P1, R17, UR26, 0x2 ;  /* 0x0000001a11107c11 */ /* 0x000fc8000f8210ff */
[----:B------:R-:W-:-:S05]  /*8780*/  LEA.HI.X R17, R17, UR27, R19, 0x2, P1 ;  /* 0x0000001b11117c11 */ /* 0x000fca00088f1413 */
[----:B------:R4:W2:Y:S01]  /*8790*/  @P4 LDG.E.LTC128B R11, desc[UR16][R16.64] ;  /* 0x00000010100b4981 */ /* 0x0008a2000c1e1920 */
[----:B------:R-:W-:Y:S01]  /*87a0*/  UIMAD UR31, UR23, 0x160, URZ ;  /* 0x00000160171f78a4 */ /* 0x000fe2000f8e023f */
[----:B------:R-:W-:Y:S01]  /*87b0*/  IADD3 R20, P3, R20, UR24, RZ ;  /* 0x0000001814147c10 */ /* 0x000fe2000ff7e0ff */
[----:B------:R-:W-:Y:S01]  /*87c0*/  BSSY B1, `(.L_x_89) ;  /* 0x000000f000017945 */ /* 0x000fe20003800000 */
[----:B------:R-:W-:Y:S02]  /*87d0*/  ISETP.GT.AND P1, PT, R0, 0x59, P2 ;  /* 0x000000590000780c */ /* 0x000fe40001724270 */
[----:B------:R-:W-:Y:S01]  /*87e0*/  IADD3.X R21, R18, UR25, RZ, P3, !PT ;  /* 0x0000001912157c10 */ /* 0x000fe20009ffe4ff */
[----:B----4-:R-:W-:-:S04]  /*87f0*/  IMAD.U32 R16, RZ, RZ, UR22 ;  /* 0x00000016ff107e24 */ /* 0x010fc8000f8e00ff */
[----:B------:R-:W-:-:S05]  /*8800*/  IMAD.WIDE.U32 R16, R16, 0x160, R12 ;  /* 0x0000016010107825 */ /* 0x000fca00078e000c */
[----:B------:R-:W-:Y:S01]  /*8810*/  IADD3 R17, R17, UR31, RZ ;  /* 0x0000001f11117c10 */ /* 0x000fe2000fffe0ff */
[----:B--2---:R-:W-:-:S04]  /*8820*/  IMAD R19, R11, UR19, RZ ;  /* 0x000000130b137c24 */ /* 0x004fc8000f8e02ff */
[----:B---3--:R-:W-:-:S05]  /*8830*/  IMAD R19, R22, UR20, R19 ;  /* 0x0000001416137c24 */ /* 0x008fca000f8e0213 */
[----:B------:R2:W-:Y:S02]  /*8840*/  @P4 STG.E desc[UR16][R16.64], R19 ;  /* 0x0000001310004986 */ /* 0x0005e4000c101910 */
[----:B--2---:R-:W-:-:S05]  /*8850*/  IADD3 R19, P3, R20, R6, RZ ;  /* 0x0000000614137210 */ /* 0x004fca0007f7e0ff */
[----:B------:R-:W-:Y:S01]  /*8860*/  IMAD.X R22, R21, 0x1, R5, P3 ;  /* 0x0000000115167824 */ /* 0x000fe200018e0605 */
[----:B------:R-:W-:-:S04]  /*8870*/  LEA R18, P3, R19, UR26, 0x2 ;  /* 0x0000001a13127c11 */ /* 0x000fc8000f8610ff */
[----:B------:R-:W-:Y:S01]  /*8880*/  LEA.HI.X R19, R19, UR27, R22, 0x2, P3 ;  /* 0x0000001b13137c11 */ /* 0x000fe200098f1416 */
[----:B------:R-:W-:Y:S08]  /*8890*/  @!P1 BRA `(.L_x_90) ;  /* 0x0000000000049947 */ /* 0x000ff00003800000 */
[----:B------:R2:W5:Y:S02]  /*88a0*/  LDG.E.LTC128B R11, desc[UR16][R18.64] ;  /* 0x00000010120b7981 */ /* 0x000564000c1e1920 */
.L_x_90:
[----:B------:R-:W-:Y:S05]  /*88b0*/  BSYNC B1 ;  /* 0x0000000000017941 */ /* 0x000fea0003800000 */
.L_x_89:
        /* <DEDUP_REMOVED lines=22> */
.L_x_92:
[----:B------:R-:W-:Y:S05]  /*8a20*/  BSYNC B1 ;  /* 0x0000000000017941 */ /* 0x000fea0003800000 */
.L_x_91:
        /* <DEDUP_REMOVED lines=19> */
.L_x_94:
[----:B------:R-:W-:Y:S05]  /*8b60*/  BSYNC B1 ;  /* 0x0000000000017941 */ /* 0x000fea0003800000 */
.L_x_93:
        /* <DEDUP_REMOVED lines=18> */
[----:B------:R-:W-:Y:S02]  /*8c90*/  IADD3.X R17, R17, UR25, RZ, P3, !PT ;  /* 0x0000001911117c10 */ /* 0x000fe40009ffe4ff */
[----:B------:R-:W-:Y:S01]  /*8ca0*/  IADD3 R21, P3, R16, R6, RZ ;  /* 0x0000000610157210 */ /* 0x000fe20007f7e0ff */
[----:B----4-:R-:W-:-:S04]  /*8cb0*/  IMAD.U32 R18, RZ, RZ, UR22 ;  /* 0x00000016ff127e24 */ /* 0x010fc8000f8e00ff */
[----:B------:R-:W-:-:S05]  /*8cc0*/  IMAD.WIDE.U32 R18, R18, 0x180, R12 ;  /* 0x0000018012127825 */ /* 0x000fca00078e000c */
[----:B------:R-:W-:Y:S01]  /*8cd0*/  IADD3 R19, R19, UR31, RZ ;  /* 0x0000001f13137c10 */ /* 0x000fe2000fffe0ff */
[----:B--2---:R-:W-:-:S04]  /*8ce0*/  IMAD R20, R11, UR19, RZ ;  /* 0x000000130b147c24 */ /* 0x004fc8000f8e02ff */
[----:B---3--:R-:W-:Y:S02]  /*8cf0*/  IMAD R20, R22, UR20, R20 ;  /* 0x0000001416147c24 */ /* 0x008fe4000f8e0214 */
[----:B------:R-:W-:-:S03]  /*8d00*/  IMAD.X R22, R17, 0x1, R5, P3 ;  /* 0x0000000111167824 */ /* 0x000fc600018e0605 */
[----:B------:R2:W-:Y:S02]  /*8d10*/  @P4 STG.E desc[UR16][R18.64], R20 ;  /* 0x0000001412004986 */ /* 0x0005e4000c101910 */
[----:B--2---:R-:W-:-:S04]  /*8d20*/  LEA R20, P3, R21, UR26, 0x2 ;  /* 0x0000001a15147c11 */ /* 0x004fc8000f8610ff */
[----:B------:R-:W-:Y:S01]  /*8d30*/  LEA.HI.X R21, R21, UR27, R22, 0x2, P3 ;  /* 0x0000001b15157c11 */ /* 0x000fe200098f1416 */
[----:B------:R-:W-:Y:S08]  /*8d40*/  @!P1 BRA `(.L_x_96) ;  /* 0x0000000000049947 */ /* 0x000ff00003800000 */
[----:B------:R2:W5:Y:S02]  /*8d50*/  LDG.E.LTC128B R11, desc[UR16][R20.64] ;  /* 0x00000010140b7981 */ /* 0x000564000c1e1920 */
.L_x_96:
[----:B------:R-:W-:Y:S05]  /*8d60*/  BSYNC B1 ;  /* 0x0000000000017941 */ /* 0x000fea0003800000 */
.L_x_95:
[----:B------:R-:W3:Y:S01]  /*8d70*/  LDL.LU R23, [R1+0xc4] ;  /* 0x0000c40001177983 */ /* 0x000ee20000300800 */
[----:B------:R-:W-:Y:S02]  /*8d80*/  UIMAD.WIDE.U32 UR14, UR24, 0x7, UR14 ;  /* 0x00000007180e78a5 */ /* 0x000fe4000f8e000e */
[----:B--2---:R-:W-:Y:S01]  /*8d90*/  IMAD.U32 R20, RZ, RZ, UR24 ;  /* 0x00000018ff147e24 */ /* 0x004fe2000f8e00ff */
[----:B------:R-:W-:Y:S01]  /*8da0*/  BSSY B1, `(.L_x_97) ;  /* 0x0000013000017945 */ /* 0x000fe20003800000 */
[----:B-----5:R-:W-:Y:S01]  /*8db0*/  IMAD R22, R11, UR19, RZ ;  /* 0x000000130b167c24 */ /* 0x020fe2000f8e02ff */
        /* <DEDUP_REMOVED lines=8> */
[----:B------:R-:W-:Y:S02]  /*8e40*/  LEA.HI.X R229, R20, UR27, R21, 0x2, P3 ;  /* 0x0000001b14e57c11 */ /* 0x000fe400098f1415 */
[----:B------:R-:W-:Y:S02]  /*8e50*/  MOV R20, UR22 ;  /* 0x0000001600147c02 */ /* 0x000fe40008000f00 */
[----:B------:R-:W-:-:S03]  /*8e60*/  ISETP.GT.AND P3, PT, R0, 0x60, P0 ;  /* 0x000000600000780c */ /* 0x000fc60000764270 */
[----:B------:R-:W-:-:S04]  /*8e70*/  IMAD.WIDE.U32 R20, R20, 0x180, R14 ;  /* 0x0000018014147825 */ /* 0x000fc800078e000e */
[----:B------:R-:W-:Y:S02]  /*8e80*/  VIADD R21, R21, UR31 ;  /* 0x0000001f15157c36 */ /* 0x000fe40008000000 */
[----:B---3--:R-:W-:-:S05]  /*8e90*/  IMAD R22, R23, UR20, R22 ;  /* 0x0000001417167c24 */ /* 0x008fca000f8e0216 */
[----:B------:R2:W-:Y:S01]  /*8ea0*/  @P1 STG.E desc[UR16][R20.64], R22 ;  /* 0x0000001614001986 */ /* 0x0005e2000c101910 */
[----:B------:R-:W-:Y:S05]  /*8eb0*/  @!P3 BRA `(.L_x_98) ;  /* 0x000000000004b947 */ /* 0x000fea0003800000 */
[----:B------:R3:W5:Y:S02]  /*8ec0*/  LDG.E.LTC128B R11, desc[UR16][R228.64+0x20] ;  /* 0x00002010e40b7981 */ /* 0x000764000c1e1920 */
.L_x_98:
[----:B------:R-:W-:Y:S05]  /*8ed0*/  BSYNC B1 ;  /* 0x0000000000017941 */ /* 0x000fea0003800000 */
.L_x_97:
        /* <DEDUP_REMOVED lines=19> */
.L_x_100:
[----:B------:R-:W-:Y:S05]  /*9010*/  BSYNC B1 ;  /* 0x0000000000017941 */ /* 0x000fea0003800000 */
.L_x_99:
        /* <DEDUP_REMOVED lines=31> */
.L_x_102:
[----:B------:R-:W-:Y:S05]  /*9210*/  BSYNC B1 ;  /* 0x0000000000017941 */ /* 0x000fea0003800000 */
.L_x_101:
[----:B01----:R-:W3:Y:S01]  /*9220*/  LDL.LU R154, [R1+0xd4] ;  /* 0x0000d400019a7983 */ /* 0x003ee20000300800 */
        /* <DEDUP_REMOVED lines=21> */
.L_x_104:
[----:B------:R-:W-:Y:S05]  /*9380*/  BSYNC B1 ;  /* 0x0000000000017941 */ /* 0x000fea0003800000 */
.L_x_103:
        /* <DEDUP_REMOVED lines=19> */
.L_x_106:
[----:B------:R-:W-:Y:S05]  /*94c0*/  BSYNC B1 ;  /* 0x0000000000017941 */ /* 0x000fea0003800000 */
.L_x_105:
        /* <DEDUP_REMOVED lines=18> */
[----:B------:R-:W-:Y:S01]  /*95f0*/  IADD3.X R17, R17, UR25, RZ, P3, !PT ;  /* 0x0000001911117c10 */ /* 0x000fe20009ffe4ff */
[----:B--2---:R-:W-:-:S04]  /*9600*/  IMAD.U32 R22, RZ, RZ, UR22 ;  /* 0x00000016ff167e24 */ /* 0x004fc8000f8e00ff */
[----:B------:R-:W-:-:S05]  /*9610*/  IMAD.WIDE.U32 R22, R22, 0x1c0, R12 ;  /* 0x000001c016167825 */ /* 0x000fca00078e000c */
[----:B------:R-:W-:Y:S01]  /*9620*/  IADD3 R23, R23, UR31, RZ ;  /* 0x0000001f17177c10 */ /* 0x000fe2000fffe0ff */
[----:B----4-:R-:W-:-:S04]  /*9630*/  IMAD R152, R11, UR19, RZ ;  /* 0x000000130b987c24 */ /* 0x010fc8000f8e02ff */
        /* <DEDUP_REMOVED lines=8> */
.L_x_108:
[----:B------:R-:W-:Y:S05]  /*96c0*/  BSYNC B1 ;  /* 0x0000000000017941 */ /* 0x000fea0003800000 */
.L_x_107:
        /* <DEDUP_REMOVED lines=22> */
.L_x_110:
[----:B------:R-:W-:Y:S05]  /*9830*/  BSYNC B1 ;  /* 0x0000000000017941 */ /* 0x000fea0003800000 */
.L_x_109:
        /* <DEDUP_REMOVED lines=19> */
.L_x_112:
[----:B------:R-:W-:Y:S05]  /*9970*/  BSYNC B1 ;  /* 0x0000000000017941 */ /* 0x000fea0003800000 */
.L_x_111:
        /* <DEDUP_REMOVED lines=31> */
.L_x_114:
[----:B------:R-:W-:Y:S05]  /*9b70*/  BSYNC B1 ;  /* 0x0000000000017941 */ /* 0x000fea0003800000 */
.L_x_113:
        /* <DEDUP_REMOVED lines=22> */
.L_x_116:
[----:B------:R-:W-:Y:S05]  /*9ce0*/  BSYNC B1 ;  /* 0x0000000000017941 */ /* 0x000fea0003800000 */
.L_x_115:
        /* <DEDUP_REMOVED lines=19> */
.L_x_118:
[----:B------:R-:W-:Y:S05]  /*9e20*/  BSYNC B1 ;  /* 0x0000000000017941 */ /* 0x000fea0003800000 */
.L_x_117:
        /* <DEDUP_REMOVED lines=14> */
[----:B------:R-:W-:Y:S01]  /*9f10*/  USHF.L.U32 UR31, UR22, 0x9, URZ ;  /* 0x00000009161f7899 */ /* 0x000fe2000800063f */
[----:B------:R-:W-:Y:S01]  /*9f20*/  IADD3 R160, P3, R160, UR24, RZ ;  /* 0x00000018a0a07c10 */ /* 0x000fe2000ff7e0ff */
[----:B------:R-:W-:Y:S01]  /*9f30*/  USHF.L.U64.HI UR32, UR22, 0x9, UR23 ;  /* 0x0000000916207899 */ /* 0x000fe20008010217 */
[----:B------:R-:W-:Y:S03]  /*9f40*/  BSSY B1, `(.L_x_119) ;  /* 0x000000e000017945 */ /* 0x000fe60003800000 */
[----:B----4-:R-:W-:-:S04]  /*9f50*/  IADD3 R16, P1, R12, UR31, RZ ;  /* 0x0000001f0c107c10 */ /* 0x010fc8000ff3e0ff */
[----:B------:R-:W-:Y:S02]  /*9f60*/  IADD3.X R17, R13, UR32, RZ, P1, !PT ;  /* 0x000000200d117c10 */ /* 0x000fe40008ffe4ff */
[----:B------:R-:W-:Y:S01]  /*9f70*/  ISETP.GT.AND P1, PT, R0, 0x81, P2 ;  /* 0x000000810000780c */ /* 0x000fe20001724270 */
[----:B--2---:R-:W-:-:S04]  /*9f80*/  IMAD R161, R11, UR19, RZ ;  /* 0x000000130ba17c24 */ /* 0x004fc8000f8e02ff */
[----:B---3--:R-:W-:-:S05]  /*9f90*/  IMAD R161, R162, UR20, R161 ;  /* 0x00000014a2a17c24 */ /* 0x008fca000f8e02a1 */
        /* <DEDUP_REMOVED lines=8> */
.L_x_120:
[----:B------:R-:W-:Y:S05]  /*a020*/  BSYNC B1 ;  /* 0x0000000000017941 */ /* 0x000fea0003800000 */
.L_x_119:
        /* <DEDUP_REMOVED lines=15> */
[----:B------:R-:W-:-:S04]  /*a120*/  IADD3 R166, P3, R14, UR31, RZ ;  /* 0x0000001f0ea67c10 */ /* 0x000fc8000ff7e0ff */
[----:B------:R-:W-:Y:S01]  /*a130*/  IADD3.X R167, R15, UR32, RZ, P3, !PT ;  /* 0x000000200fa77c10 */ /* 0x000fe20009ffe4ff */
[----:B---3--:R-:W-:-:S05]  /*a140*/  IMAD R152, R168, UR20, R152 ;  /* 0x00000014a8987c24 */ /* 0x008fca000f8e0298 */
[----:B------:R2:W-:Y:S01]  /*a150*/  @P1 STG.E desc[UR16][R166.64], R152 ;  /* 0x00000098a6001986 */ /* 0x0005e2000c101910 */
[----:B------:R-:W-:Y:S05]  /*a160*/  @!P4 BRA `(.L_x_122) ;  /* 0x000000000004c947 */ /* 0x000fea0003800000 */
[----:B------:R3:W5:Y:S02]  /*a170*/  LDG.E.LTC128B R11, desc[UR16][R162.64+0x20] ;  /* 0x00002010a20b7981 */ /* 0x000764000c1e1920 */
.L_x_122:
[----:B------:R-:W-:Y:S05]  /*a180*/  BSYNC B1 ;  /* 0x0000000000017941 */ /* 0x000fea0003800000 */
.L_x_121:
        /* <DEDUP_REMOVED lines=19> */
.L_x_124:
[----:B------:R-:W-:Y:S05]  /*a2c0*/  BSYNC B1 ;  /* 0x0000000000017941 */ /* 0x000fea0003800000 */
.L_x_123:
        /* <DEDUP_REMOVED lines=17> */
[----:B------:R-:W-:Y:S01]  /*a3e0*/  ISETP.GT.AND P1, PT, R0, 0x89, P2 ;  /* 0x000000890000780c */ /* 0x000fe20001724270 */
[----:B----4-:R-:W-:-:S04]  /*a3f0*/  IMAD.U32 R166, RZ, RZ, UR22 ;  /* 0x00000016ffa67e24 */ /* 0x010fc8000f8e00ff */
[----:B------:R-:W-:-:S05]  /*a400*/  IMAD.WIDE.U32 R166, R166, 0x220, R12 ;  /* 0x00000220a6a67825 */ /* 0x000fca00078e000c */
[----:B------:R-:W-:Y:S01]  /*a410*/  IADD3 R167, R167, UR31, RZ ;  /* 0x0000001fa7a77c10 */ /* 0x000fe2000fffe0ff */
        /* <DEDUP_REMOVED lines=10> */
.L_x_126:
[----:B------:R-:W-:Y:S05]  /*a4c0*/  BSYNC B1 ;  /* 0x0000000000017941 */ /* 0x000fea0003800000 */
.L_x_125:
        /* <DEDUP_REMOVED lines=22> */
.L_x_128:
[----:B------:R-:W-:Y:S05]  /*a630*/  BSYNC B1 ;  /* 0x0000000000017941 */ /* 0x000fea0003800000 */
.L_x_127:
        /* <DEDUP_REMOVED lines=19> */
.L_x_130:
[----:B------:R-:W-:Y:S05]  /*a770*/  BSYNC B1 ;  /* 0x0000000000017941 */ /* 0x000fea0003800000 */
.L_x_129:
        /* <DEDUP_REMOVED lines=31> */
.L_x_132:
[----:B------:R-:W-:Y:S05]  /*a970*/  BSYNC B1 ;  /* 0x0000000000017941 */ /* 0x000fea0003800000 */
.L_x_131:
        /* <DEDUP_REMOVED lines=22> */
.L_x_134:
[----:B------:R-:W-:Y:S05]  /*aae0*/  BSYNC B1 ;  /* 0x0000000000017941 */ /* 0x000fea0003800000 */
.L_x_133:
        /* <DEDUP_REMOVED lines=19> */
.L_x_136:
[----:B------:R-:W-:Y:S05]  /*ac20*/  BSYNC B1 ;  /* 0x0000000000017941 */ /* 0x000fea0003800000 */
.L_x_135:
        /* <DEDUP_REMOVED lines=31> */
.L_x_138:
[----:B------:R-:W-:Y:S05]  /*ae20*/  BSYNC B1 ;  /* 0x0000000000017941 */ /* 0x000fea0003800000 */
.L_x_137:
        /* <DEDUP_REMOVED lines=22> */
.L_x_140:
[----:B------:R-:W-:Y:S05]  /*af90*/  BSYNC B1 ;  /* 0x0000000000017941 */ /* 0x000fea0003800000 */
.L_x_139:
        /* <DEDUP_REMOVED lines=19> */
.L_x_142:
[----:B------:R-:W-:Y:S05]  /*b0d0*/  BSYNC B1 ;  /* 0x0000000000017941 */ /* 0x000fea0003800000 */
.L_x_141:
        /* <DEDUP_REMOVED lines=31> */
.L_x_144:
[----:B------:R-:W-:Y:S05]  /*b2d0*/  BSYNC B1 ;  /* 0x0000000000017941 */ /* 0x000fea0003800000 */
.L_x_143:
        /* <DEDUP_REMOVED lines=22> */
.L_x_146:
[----:B------:R-:W-:Y:S05]  /*b440*/  BSYNC B1 ;  /* 0x0000000000017941 */ /* 0x000fea0003800000 */
.L_x_145:
        /* <DEDUP_REMOVED lines=19> */
.L_x_148:
[----:B------:R-:W-:Y:S05]  /*b580*/  BSYNC B1 ;  /* 0x0000000000017941 */ /* 0x000fea0003800000 */
.L_x_147:
        /* <DEDUP_REMOVED lines=31> */
.L_x_150:
[----:B------:R-:W-:Y:S05]  /*b780*/  BSYNC B1 ;  /* 0x0000000000017941 */ /* 0x000fea0003800000 */
.L_x_149:
        /* <DEDUP_REMOVED lines=22> */
.L_x_152:
[----:B------:R-:W-:Y:S05]  /*b8f0*/  BSYNC B1 ;  /* 0x0000000000017941 */ /* 0x000fea0003800000 */
.L_x_151:
        /* <DEDUP_REMOVED lines=19> */
.L_x_154:
[----:B------:R-:W-:Y:S05]  /*ba30*/  BSYNC B1 ;  /* 0x0000000000017941 */ /* 0x000fea0003800000 */
.L_x_153:
        /* <DEDUP_REMOVED lines=31> */
.L_x_156:
[----:B------:R-:W-:Y:S05]  /*bc30*/  BSYNC B1 ;  /* 0x0000000000017941 */ /* 0x000fea0003800000 */
.L_x_155:
        /* <DEDUP_REMOVED lines=22> */
.L_x_158:
[----:B------:R-:W-:Y:S05]  /*bda0*/  BSYNC B1 ;  /* 0x0000000000017941 */ /* 0x000fea0003800000 */
.L_x_157:
        /* <DEDUP_REMOVED lines=19> */
.L_x_160:
[----:B------:R-:W-:Y:S05]  /*bee0*/  BSYNC B1 ;  /* 0x0000000000017941 */ /* 0x000fea0003800000 */
.L_x_159:
        /* <DEDUP_REMOVED lines=31> */
.L_x_162:
[----:B------:R-:W-:Y:S05]  /*c0e0*/  BSYNC B1 ;  /* 0x0000000000017941 */ /* 0x000fea0003800000 */
.L_x_161:
        /* <DEDUP_REMOVED lines=22> */
.L_x_164:
[----:B------:R-:W-:Y:S05]  /*c250*/  BSYNC B1 ;  /* 0x0000000000017941 */ /* 0x000fea0003800000 */
.L_x_163:
        /* <DEDUP_REMOVED lines=19> */
.L_x_166:
[----:B------:R-:W-:Y:S05]  /*c390*/  BSYNC B1 ;  /* 0x0000000000017941 */ /* 0x000fea0003800000 */
.L_x_165:
        /* <DEDUP_REMOVED lines=31> */
.L_x_168:
[----:B------:R-:W-:Y:S05]  /*c590*/  BSYNC B1 ;  /* 0x0000000000017941 */ /* 0x000fea0003800000 */
.L_x_167:
        /* <DEDUP_REMOVED lines=22> */
.L_x_170:
[----:B------:R-:W-:Y:S05]  /*c700*/  BSYNC B1 ;  /* 0x0000000000017941 */ /* 0x000fea0003800000 */
.L_x_169:
        /* <DEDUP_REMOVED lines=19> */
.L_x_172:
[----:B------:R-:W-:Y:S05]  /*c840*/  BSYNC B1 ;  /* 0x0000000000017941 */ /* 0x000fea0003800000 */
.L_x_171:
        /* <DEDUP_REMOVED lines=31> */
.L_x_174:
[----:B------:R-:W-:Y:S05]  /*ca40*/  BSYNC B1 ;  /* 0x0000000000017941 */ /* 0x000fea0003800000 */
.L_x_173:
        /* <DEDUP_REMOVED lines=22> */
.L_x_176:
[----:B------:R-:W-:Y:S05]  /*cbb0*/  BSYNC B1 ;  /* 0x0000000000017941 */ /* 0x000fea0003800000 */
.L_x_175:
        /* <DEDUP_REMOVED lines=19> */
.L_x_178:
[----:B------:R-:W-:Y:S05]  /*ccf0*/  BSYNC B1 ;  /* 0x0000000000017941 */ /* 0x000fea0003800000 */
.L_x_177:
        /* <DEDUP_REMOVED lines=31> */
.L_x_180:
[----:B------:R-:W-:Y:S05]  /*cef0*/  BSYNC B1 ;  /* 0x0000000000017941 */ /* 0x000fea0003800000 */
.L_x_179:
        /* <DEDUP_REMOVED lines=22> */
.L_x_182:
[----:B------:R-:W-:Y:S05]  /*d060*/  BSYNC B1 ;  /* 0x0000000000017941 */ /* 0x000fea0003800000 */
.L_x_181:
        /* <DEDUP_REMOVED lines=19> */
.L_x_184:
[----:B------:R-:W-:Y:S05]  /*d1a0*/  BSYNC B1 ;  /* 0x0000000000017941 */ /* 0x000fea0003800000 */
.L_x_183:
        /* <DEDUP_REMOVED lines=31> */
.L_x_186:
[----:B------:R-:W-:Y:S05]  /*d3a0*/  BSYNC B1 ;  /* 0x0000000000017941 */ /* 0x000fea0003800000 */
.L_x_185:
        /* <DEDUP_REMOVED lines=22> */
.L_x_188:
[----:B------:R-:W-:Y:S05]  /*d510*/  BSYNC B1 ;  /* 0x0000000000017941 */ /* 0x000fea0003800000 */
.L_x_187:
        /* <DEDUP_REMOVED lines=19> */
.L_x_190:
[----:B------:R-:W-:Y:S05]  /*d650*/  BSYNC B1 ;  /* 0x0000000000017941 */ /* 0x000fea0003800000 */
.L_x_189:
        /* <DEDUP_REMOVED lines=31> */
.L_x_192:
[----:B------:R-:W-:Y:S05]  /*d850*/  BSYNC B1 ;  /* 0x0000000000017941 */ /* 0x000fea0003800000 */
.L_x_191:
        /* <DEDUP_REMOVED lines=22> */
.L_x_194:
[----:B------:R-:W-:Y:S05]  /*d9c0*/  BSYNC B1 ;  /* 0x0000000000017941 */ /* 0x000fea0003800000 */
.L_x_193:
        /* <DEDUP_REMOVED lines=19> */
.L_x_196:
[----:B------:R-:W-:Y:S05]  /*db00*/  BSYNC B1 ;  /* 0x0000000000017941 */ /* 0x000fea0003800000 */
.L_x_195:
        /* <DEDUP_REMOVED lines=31> */
.L_x_198:
[----:B------:R-:W-:Y:S05]  /*dd00*/  BSYNC B1 ;  /* 0x0000000000017941 */ /* 0x000fea0003800000 */
.L_x_197:
        /* <DEDUP_REMOVED lines=22> */
.L_x_200:
[----:B------:R-:W-:Y:S05]  /*de70*/  BSYNC B1 ;  /* 0x0000000000017941 */ /* 0x000fea0003800000 */
.L_x_199:
        /* <DEDUP_REMOVED lines=19> */
.L_x_202:
[----:B------:R-:W-:Y:S05]  /*dfb0*/  BSYNC B1 ;  /* 0x0000000000017941 */ /* 0x000fea0003800000 */
.L_x_201:
        /* <DEDUP_REMOVED lines=31> */
.L_x_204:
[----:B------:R-:W-:Y:S05]  /*e1b0*/  BSYNC B1 ;  /* 0x0000000000017941 */ /* 0x000fea0003800000 */
.L_x_203:
        /* <DEDUP_REMOVED lines=22> */
.L_x_206:
[----:B------:R-:W-:Y:S05]  /*e320*/  BSYNC B1 ;  /* 0x0000000000017941 */ /* 0x000fea0003800000 */
.L_x_205:
        /* <DEDUP_REMOVED lines=19> */
.L_x_208:
[----:B------:R-:W-:Y:S05]  /*e460*/  BSYNC B1 ;  /* 0x0000000000017941 */ /* 0x000fea0003800000 */
.L_x_207:
        /* <DEDUP_REMOVED lines=12> */
[----:B------:R-:W-:Y:S01]  /*e530*/  LEA.HI.X R223, R4, UR27, R7, 0x2, P1 ;  /* 0x0000001b04df7c11 */ /* 0x000fe200088f1407 */
[----:B------:R-:W-:-:S06]  /*e540*/  IMAD.MOV.U32 R4, RZ, RZ, R11 ;  /* 0x000000ffff047224 */ /* 0x000fcc00078e000b */
[----:B------:R-:W4:Y:S01]  /*e550*/  @P4 LDG.E.LTC128B R4, desc[UR16][R222.64] ;  /* 0x00000010de044981 */ /* 0x000f22000c1e1920 */
[----:B------:R-:W-:Y:S01]  /*e560*/  IADD3 R11, P1, P3, R6, UR24, R160 ;  /* 0x00000018060b7c10 */ /* 0x000fe2000fb3e0a0 */
[----:B------:R-:W-:Y:S01]  /*e570*/  UIMAD UR23, UR23, 0x3e0, URZ ;  /* 0x000003e0171778a4 */ /* 0x000fe2000f8e023f */
[----:B------:R-:W-:Y:S01]  /*e580*/  MOV R6, UR22 ;  /* 0x0000001600067c02 */ /* 0x000fe20008000f00 */
[----:B------:R-:W-:Y:S01]  /*e590*/  BSSY B1, `(.L_x_209) ;  /* 0x000000d000017945 */ /* 0x000fe20003800000 */
[----:B------:R-:W-:Y:S02]  /*e5a0*/  ISETP.GT.AND P2, PT, R0, 0xf9, P2 ;  /* 0x000000f90000780c */ /* 0x000fe40001744270 */
[----:B------:R-:W-:Y:S01]  /*e5b0*/  IADD3.X R5, R5, UR25, R152, P1, P3 ;  /* 0x0000001905057c10 */ /* 0x000fe20008fe6498 */
[----:B------:R-:W-:-:S04]  /*e5c0*/  IMAD.WIDE.U32 R6, R6, 0x3e0, R12 ;  /* 0x000003e006067825 */ /* 0x000fc800078e000c */
[----:B------:R-:W-:Y:S02]  /*e5d0*/  VIADD R161, R7, UR23 ;  /* 0x0000001707a17c36 */ /* 0x000fe40008000000 */
[----:B------:R-:W-:Y:S02]  /*e5e0*/  @P4 IMAD.MOV.U32 R160, RZ, RZ, R6 ;  /* 0x000000ffffa04224 */ /* 0x000fe400078e0006 */
[----:B----4-:R-:W-:-:S04]  /*e5f0*/  IMAD R222, R4, UR19, RZ ;  /* 0x0000001304de7c24 */ /* 0x010fc8000f8e02ff */
[----:B---3--:R-:W-:-:S05]  /*e600*/  IMAD R222, R224, UR20, R222 ;  /* 0x00000014e0de7c24 */ /* 0x008fca000f8e02de */
[----:B------:R3:W-:Y:S02]  /*e610*/  @P4 STG.E desc[UR16][R160.64], R222 ;  /* 0x000000dea0004986 */ /* 0x0007e4000c101910 */
[----:B---3--:R-:W-:-:S04]  /*e620*/  LEA R222, P1, R11, UR26, 0x2 ;  /* 0x0000001a0bde7c11 */ /* 0x008fc8000f8210ff */
[----:B------:R-:W-:Y:S01]  /*e630*/  LEA.HI.X R223, R11, UR27, R5, 0x2, P1 ;  /* 0x0000001b0bdf7c11 */ /* 0x000fe200088f1405 */
[----:B------:R-:W-:Y:S08]  /*e640*/  @!P2 BRA `(.L_x_210) ;  /* 0x000000000004a947 */ /* 0x000ff00003800000 */
[----:B------:R3:W5:Y:S02]  /*e650*/  LDG.E.LTC128B R4, desc[UR16][R222.64] ;  /* 0x00000010de047981 */ /* 0x000764000c1e1920 */
.L_x_210:
[----:B------:R-:W-:Y:S05]  /*e660*/  BSYNC B1 ;  /* 0x0000000000017941 */ /* 0x000fea0003800000 */
.L_x_209:
[----:B------:R-:W4:Y:S01]  /*e670*/  LDL.LU R11, [R1+0x1f4] ;  /* 0x0001f400010b7983 */ /* 0x000f220000300800 */
[----:B------:R-:W-:Y:S01]  /*e680*/  UIMAD.WIDE.U32 UR14, UR24, 0x7, UR14 ;  /* 0x00000007180e78a5 */ /* 0x000fe2000f8e000e */
[----:B------:R-:W-:Y:S01]  /*e690*/  ISETP.GT.AND P3, PT, R0, 0xf8, P0 ;  /* 0x000000f80000780c */ /* 0x000fe20000764270 */
[----:B------:R-:W-:Y:S02]  /*e6a0*/  BSSY B1, `(.L_x_211) ;  /* 0x0000014000017945 */ /* 0x000fe40003800000 */
[----:B------:R-:W-:-:S04]  /*e6b0*/  UIADD3 UR23, UP0, UR14, UR24, URZ ;  /* 0x000000180e177290 */ /* 0x000fc8000ff1e03f */
[----:B------:R-:W-:Y:S02]  /*e6c0*/  UIADD3.X UR14, UR25, UR10, UR15, UP0, !UPT ;  /* 0x0000000a190e7290 */ /* 0x000fe400087fe40f */
[----:B---3--:R-:W-:-:S04]  /*e6d0*/  IMAD.U32 R222, RZ, RZ, UR23 ;  /* 0x00000017ffde7e24 */ /* 0x008fc8000f8e00ff */
[----:B------:R-:W-:-:S03]  /*e6e0*/  MOV R223, UR14 ;  /* 0x0000000e00df7c02 */ /* 0x000fc60008000f00 */
[----:B------:R-:W-:-:S03]  /*e6f0*/  IMAD.WIDE.U32 R222, R8, UR24, R222 ;  /* 0x0000001808de7c25 */ /* 0x000fc6000f8e00de */
        /* <DEDUP_REMOVED lines=9> */
[----:B----4-:R-:W-:Y:S02]  /*e790*/  IMAD R5, R11, UR20, R5 ;  /* 0x000000140b057c24 */ /* 0x010fe4000f8e0205 */
[----:B------:R-:W-:-:S03]  /*e7a0*/  IMAD.MOV.U32 R11, RZ, RZ, R4 ;  /* 0x000000ffff0b7224 */ /* 0x000fc600078e0004 */
[----:B------:R3:W-:Y:S01]  /*e7b0*/  @P2 STG.E desc[UR16][R224.64], R5 ;  /* 0x00000005e0002986 */ /* 0x0007e2000c101910 */
[----:B------:R-:W-:Y:S05]  /*e7c0*/  @!P3 BRA `(.L_x_212) ;  /* 0x000000000004b947 */ /* 0x000fea0003800000 */
[----:B------:R4:W5:Y:S02]  /*e7d0*/  LDG.E.LTC128B R11, desc[UR16][R222.64+0x20] ;  /* 0x00002010de0b7981 */ /* 0x000964000c1e1920 */
.L_x_212:
[----:B------:R-:W-:Y:S05]  /*e7e0*/  BSYNC B1 ;  /* 0x0000000000017941 */ /* 0x000fea0003800000 */
.L_x_211:
[----:B------:R-:W-:Y:S01]  /*e7f0*/  UIMAD.WIDE.U32 UR12, UR24, 0x7, UR12 ;  /* 0x00000007180c78a5 */ /* 0x000fe2000f8e000c */
[----:B------:R-:W2:Y:S03]  /*e800*/  LDL R152, [R1+0x258] ;  /* 0x0002580001987983 */ /* 0x000ea60000100800 */
[----:B------:R-:W-:-:S04]  /*e810*/  UIADD3 UR11, UP0, UR12, UR24, URZ ;  /* 0x000000180c0b7290 */ /* 0x000fc8000ff1e03f */
[----:B------:R-:W-:Y:S02]  /*e820*/  UIADD3.X UR10, UR25, UR10, UR13, UP0, !UPT ;  /* 0x0000000a190a7290 */ /* 0x000fe400087fe40d */
[----:B------:R-:W-:-:S04]  /*e830*/  IMAD.U32 R4, RZ, RZ, UR11 ;  /* 0x0000000bff047e24 */ /* 0x000fc8000f8e00ff */
[----:B---3--:R-:W-:-:S03]  /*e840*/  MOV R5, UR10 ;  /* 0x0000000a00057c02 */ /* 0x008fc60008000f00 */
[----:B------:R-:W-:-:S03]  /*e850*/  IMAD.WIDE.U32 R4, R8, UR24, R4 ;  /* 0x0000001808047c25 */ /* 0x000fc6000f8e0004 */
[----:B------:R-:W-:-:S04]  /*e860*/  IADD3 R2, P1, R2, R4, RZ ;  /* 0x0000000402027210 */ /* 0x000fc80007f3e0ff */
[----:B------:R-:W-:Y:S02]  /*e870*/  IADD3.X R3, R3, R9, R5, P1, !PT ;  /* 0x0000000903037210 */ /* 0x000fe40000ffe405 */
[----:B------:R-:W3:Y:S01]  /*e880*/  LDL.LU R9, [R1+0x1f8] ;  /* 0x0001f80001097983 */ /* 0x000ee20000300800 */
[----:B-----5:R-:W-:Y:S01]  /*e890*/  IMAD R8, R11, UR19, RZ ;  /* 0x000000130b087c24 */ /* 0x020fe2000f8e02ff */
[----:B------:R-:W-:Y:S01]  /*e8a0*/  ISETP.GT.AND P1, PT, R0, 0xf9, P0 ;  /* 0x000000f90000780c */ /* 0x000fe20000724270 */
[----:B------:R-:W-:Y:S01]  /*e8b0*/  @P3 IMAD.MOV.U32 R7, RZ, RZ, R161 ;  /* 0x000000ffff073224 */ /* 0x000fe200078e00a1 */
[----:B------:R-:W-:Y:S01]  /*e8c0*/  BSSY B1, `(.L_x_213) ;  /* 0x000000a000017945 */ /* 0x000fe20003800000 */
[----:B------:R-:W-:-:S04]  /*e8d0*/  IMAD.WIDE.U32 R4, R10, UR8, R2 ;  /* 0x000000080a047c25 */ /* 0x000fc8000f8e0002 */
[----:B------:R-:W-:Y:S01]  /*e8e0*/  VIADD R3, R5, UR9 ;  /* 0x0000000905037c36 */ /* 0x000fe20008000000 */
[----:B------:R-:W-:-:S04]  /*e8f0*/  LEA R2, P2, R4, UR26, 0x2 ;  /* 0x0000001a04027c11 */ /* 0x000fc8000f8410ff */
[----:B------:R-:W-:Y:S02]  /*e900*/  LEA.HI.X R3, R4, UR27, R3, 0x2, P2 ;  /* 0x0000001b04037c11 */ /* 0x000fe400090f1403 */
[----:B--2---:R-:W-:Y:S01]  /*e910*/  ISETP.GT.AND P0, PT, R152, 0x80, PT ;  /* 0x000000809800780c */ /* 0x004fe20003f04270 */
[----:B---3--:R-:W-:-:S05]  /*e920*/  IMAD R8, R9, UR20, R8 ;  /* 0x0000001409087c24 */ /* 0x008fca000f8e0208 */
[----:B------:R2:W-:Y:S01]  /*e930*/  @P3 STG.E desc[UR16][R6.64+0x20], R8 ;  /* 0x0000200806003986 */ /* 0x0005e2000c101910 */
[----:B------:R-:W-:Y:S06]  /*e940*/  @!P1 BRA `(.L_x_214) ;  /* 0x0000000000049947 */ /* 0x000fec0003800000 */
[----:B------:R3:W5:Y:S02]  /*e950*/  LDG.E.LTC128B R11, desc[UR16][R2.64+0x20] ;  /* 0x00002010020b7981 */ /* 0x000764000c1e1920 */
.L_x_214:
[----:B------:R-:W-:Y:S05]  /*e960*/  BSYNC B1 ;  /* 0x0000000000017941 */ /* 0x000fea0003800000 */
.L_x_213:
[----:B------:R-:W2:Y:S01]  /*e970*/  LDL.LU R5, [R1+0x1fc] ;  /* 0x0001fc0001057983 */ /* 0x000ea20000300800 */
[----:B-----5:R-:W-:Y:S01]  /*e980*/  IMAD R4, R11, UR19, RZ ;  /* 0x000000130b047c24 */ /* 0x020fe2000f8e02ff */
[----:B------:R-:W-:Y:S01]  /*e990*/  ISETP.GT.AND P2, PT, R0, RZ, P0 ;  /* 0x000000ff0000720c */ /* 0x000fe20000744270 */
[----:B------:R-:W-:Y:S02]  /*e9a0*/  BSSY B1, `(.L_x_215) ;  /* 0x0000006000017945 */ /* 0x000fe40003800000 */
[----:B--2---:R-:W-:-:S05]  /*e9b0*/  IMAD R4, R5, UR20, R4 ;  /* 0x0000001405047c24 */ /* 0x004fca000f8e0204 */
[----:B------:R2:W-:Y:S05]  /*e9c0*/  @P1 STG.E desc[UR16][R224.64+0x20], R4 ;  /* 0x00002004e0001986 */ /* 0x0005ea000c101910 */
[----:B------:R-:W-:Y:S05]  /*e9d0*/  @!P2 BRA `(.L_x_216) ;  /* 0x000000000008a947 */ /* 0x000fea0003800000 */
[----:B------:R-:W3:Y:S04]  /*e9e0*/  LDL.64 R6, [R1+0x250] ;  /* 0x0002500001067983 */ /* 0x000ee80000100a00 */
[----:B---3--:R3:W5:Y:S02]  /*e9f0*/  LDG.E.LTC128B R11, desc[UR16][R6.64+0x200] ;  /* 0x00020010060b7981 */ /* 0x008764000c1e1920 */
.L_x_216:
[----:B------:R-:W-:Y:S05]  /*ea00*/  BSYNC B1 ;  /* 0x0000000000017941 */ /* 0x000fea0003800000 */
.L_x_215:
[----:B--2--5:R-:W-:Y:S01]  /*ea10*/  IMAD R4, R11, UR19, RZ ;  /* 0x000000130b047c24 */ /* 0x024fe2000f8e02ff */
[----:B------:R-:W-:Y:S01]  /*ea20*/  ISETP.GT.AND P3, PT, R0, 0x1, P0 ;  /* 0x000000010000780c */ /* 0x000fe20000764270 */
[----:B------:R-:W-:Y:S01]  /*ea30*/  BSSY B1, `(.L_x_217) ;  /* 0x0000007000017945 */ /* 0x000fe20003800000 */
[----:B------:R-:W-:Y:S01]  /*ea40*/  ISETP.GT.AND P1, PT, R152, 0x88, PT ;  /* 0x000000889800780c */ /* 0x000fe20003f24270 */
[----:B------:R-:W-:-:S05]  /*ea50*/  IMAD R4, R24, UR20, R4 ;  /* 0x0000001418047c24 */ /* 0x000fca000f8e0204 */
[----:B------:R2:W-:Y:S05]  /*ea60*/  @P2 STG.E desc[UR16][R12.64+0x200], R4 ;  /* 0x000200040c002986 */ /* 0x0005ea000c101910 */
[----:B------:R-:W-:Y:S05]  /*ea70*/  @!P3 BRA `(.L_x_218) ;  /* 0x000000000008b947 */ /* 0x000fea0003800000 */
[----:B---3--:R-:W3:Y:S04]  /*ea80*/  LDL.64 R6, [R1+0x248] ;  /* 0x0002480001067983 */ /* 0x008ee80000100a00 */
[----:B---3--:R3:W5:Y:S02]  /*ea90*/  LDG.E.LTC128B R11, desc[UR16][R6.64+0x200] ;  /* 0x00020010060b7981 */ /* 0x008764000c1e1920 */
.L_x_218:
[----:B------:R-:W-:Y:S05]  /*eaa0*/  BSYNC B1 ;  /* 0x0000000000017941 */ /* 0x000fea0003800000 */
.L_x_217:
[----:B--2--5:R-:W-:Y:S01]  /*eab0*/  IMAD R4, R11, UR19, RZ ;  /* 0x000000130b047c24 */ /* 0x024fe2000f8e02ff */
[----:B------:R-:W-:Y:S01]  /*eac0*/  @P3 MOV R5, R15 ;  /* 0x0000000f00053202 */ /* 0x000fe20000000f00 */
[----:B------:R-:W-:Y:S01]  /*ead0*/  BSSY B1, `(.L_x_219) ;  /* 0x0000008000017945 */ /* 0x000fe20003800000 */
[----:B------:R-:W-:Y:S01]  /*eae0*/  ISETP.GT.AND P2, PT, R0, RZ, P1 ;  /* 0x000000ff0000720c */ /* 0x000fe20000f44270 */
[----:B------:R-:W-:Y:S02]  /*eaf0*/  IMAD R25, R25, UR20, R4 ;  /* 0x0000001419197c24 */ /* 0x000fe4000f8e0204 */
[----:B------:R-:W-:-:S05]  /*eb00*/  @P3 IMAD.MOV.U32 R4, RZ, RZ, R14 ;  /* 0x000000ffff043224 */ /* 0x000fca00078e000e */
[----:B------:R2:W-:Y:S05]  /*eb10*/  @P3 STG.E desc[UR16][R4.64+0x200], R25 ;  /* 0x0002001904003986 */ /* 0x0005ea000c101910 */
[----:B------:R-:W-:Y:S05]  /*eb20*/  @!P2 BRA `(.L_x_220) ;  /* 0x000000000008a947 */ /* 0x000fea0003800000 */
[----:B---3--:R-:W3:Y:S04]  /*eb30*/  LDL.LU.64 R6, [R1+0x250] ;  /* 0x0002500001067983 */ /* 0x008ee80000300a00 */
[----:B---3--:R3:W5:Y:S02]  /*eb40*/  LDG.E.LTC128B R11, desc[UR16][R6.64+0x220] ;  /* 0x00022010060b7981 */ /* 0x008764000c1e1920 */
.L_x_220:
[----:B------:R-:W-:Y:S05]  /*eb50*/  BSYNC B1 ;  /* 0x0000000000017941 */ /* 0x000fea0003800000 */
.L_x_219:
[----:B--2--5:R-:W-:Y:S01]  /*eb60*/  IMAD R4, R11, UR19, RZ ;  /* 0x000000130b047c24 */ /* 0x024fe2000f8e02ff */
[C---:B------:R-:W-:Y:S01]  /*eb70*/  ISETP.GT.AND P3, PT, R0.reuse, 0x1, P1 ;  /* 0x000000010000780c */ /* 0x040fe20000f64270 */
[----:B------:R-:W-:Y:S01]  /*eb80*/  BSSY B1, `(.L_x_221) ;  /* 0x0000008000017945 */ /* 0x000fe20003800000 */
[----:B------:R-:W-:Y:S01]  /*eb90*/  ISETP.GT.AND P4, PT, R0, 0x8, P0 ;  /* 0x000000080000780c */ /* 0x000fe20000784270 */
[----:B------:R-:W-:Y:S02]  /*eba0*/  IMAD R4, R26, UR20, R4 ;  /* 0x000000141a047c24 */ /* 0x000fe4000f8e0204 */
[----:B------:R-:W-:-:S03]  /*ebb0*/  IMAD.MOV.U32 R8, RZ, RZ, R11 ;  /* 0x000000ffff087224 */ /* 0x000fc600078e000b */
[----:B------:R2:W-:Y:S05]  /*ebc0*/  @P2 STG.E desc[UR16][R12.64+0x220], R4 ;  /* 0x000220040c002986 */ /* 0x0005ea000c101910 */
[----:B------:R-:W-:Y:S05]  /*ebd0*/  @!P3 BRA `(.L_x_222) ;  /* 0x000000000008b947 */ /* 0x000fea0003800000 */
[----:B---3--:R-:W3:Y:S04]  /*ebe0*/  LDL.LU.64 R6, [R1+0x248] ;  /* 0x0002480001067983 */ /* 0x008ee80000300a00 */
[----:B---3--:R3:W5:Y:S02]  /*ebf0*/  LDG.E.LTC128B R8, desc[UR16][R6.64+0x220] ;  /* 0x0002201006087981 */ /* 0x008764000c1e1920 */
.L_x_222:
[----:B------:R-:W-:Y:S05]  /*ec00*/  BSYNC B1 ;  /* 0x0000000000017941 */ /* 0x000fea0003800000 */
.L_x_221:
[----:B------:R-:W4:Y:S01]  /*ec10*/  LDL.64 R10, [R1+0x240] ;  /* 0x00024000010a7983 */ /* 0x000f220000100a00 */
[----:B--2--5:R-:W-:Y:S02]  /*ec20*/  IMAD R4, R8, UR19, RZ ;  /* 0x0000001308047c24 */ /* 0x024fe4000f8e02ff */
[----:B---3--:R-:W-:Y:S02]  /*ec30*/  IMAD.MOV.U32 R6, RZ, RZ, R14 ;  /* 0x000000ffff067224 */ /* 0x008fe400078e000e */
[----:B------:R-:W-:Y:S02]  /*ec40*/  IMAD R27, R27, UR20, R4 ;  /* 0x000000141b1b7c24 */ /* 0x000fe4000f8e0204 */
[----:B------:R-:W-:-:S05]  /*ec50*/  IMAD.MOV.U32 R7, RZ, RZ, R15 ;  /* 0x000000ffff077224 */ /* 0x000fca00078e000f */
[----:B------:R2:W-:Y:S04]  /*ec60*/  @P3 STG.E desc[UR16][R6.64+0x220], R27 ;  /* 0x0002201b06003986 */ /* 0x0005e8000c101910 */
[----:B----4-:R-:W3:Y:S01]  /*ec70*/  @P4 LDG.E.LTC128B R8, desc[UR16][R10.64+0x200] ;  /* 0x000200100a084981 */ /* 0x010ee2000c1e1920 */
[----:B------:R-:W-:Y:S01]  /*ec80*/  MOV R4, UR22 ;  /* 0x0000001600047c02 */ /* 0x000fe20008000f00 */
[----:B------:R-:W-:Y:S01]  /*ec90*/  BSSY B1, `(.L_x_223) ;  /* 0x000000b000017945 */ /* 0x000fe20003800000 */
[----:B------:R-:W-:-:S03]  /*eca0*/  ISETP.GT.AND P3, PT, R0, 0x9, P0 ;  /* 0x000000090000780c */ /* 0x000fc60000764270 */
[----:B--2---:R-:W-:Y:S01]  /*ecb0*/  IMAD.WIDE.U32 R6, R4, 0x1c, R6 ;  /* 0x0000001c04067825 */ /* 0x004fe200078e0006 */
[----:B------:R-:W-:-:S03]  /*ecc0*/  IADD3 R4, P2, R14, UR29, RZ ;  /* 0x0000001d0e047c10 */ /* 0x000fc6000ff5e0ff */
[----:B------:R-:W-:Y:S02]  /*ecd0*/  VIADD R7, R7, UR28 ;  /* 0x0000001c07077c36 */ /* 0x000fe40008000000 */
[----:B---3--:R-:W-:-:S04]  /*ece0*/  IMAD R5, R8, UR19, RZ ;  /* 0x0000001308057c24 */ /* 0x008fc8000f8e02ff */
[----:B------:R-:W-:-:S05]  /*ecf0*/  IMAD R28, R28, UR20, R5 ;  /* 0x000000141c1c7c24 */ /* 0x000fca000f8e0205 */
[----:B------:R2:W-:Y:S01]  /*ed00*/  @P4 STG.E desc[UR16][R6.64+0x200], R28 ;  /* 0x0002001c06004986 */ /* 0x0005e2000c101910 */
[----:B------:R-:W-:Y:S05]  /*ed10*/  @!P3 BRA `(.L_x_224) ;  /* 0x000000000008b947 */ /* 0x000fea0003800000 */
[----:B------:R-:W3:Y:S04]  /*ed20*/  LDL.64 R12, [R1+0x238] ;  /* 0x00023800010c7983 */ /* 0x000ee80000100a00 */
[----:B---3--:R3:W5:Y:S02]  /*ed30*/  LDG.E.LTC128B R8, desc[UR16][R12.64+0x200] ;  /* 0x000200100c087981 */ /* 0x008764000c1e1920 */
.L_x_224:
[----:B------:R-:W-:Y:S05]  /*ed40*/  BSYNC B1 ;  /* 0x0000000000017941 */ /* 0x000fea0003800000 */
.L_x_223:
[----:B-----5:R-:W-:Y:S01]  /*ed50*/  IMAD R9, R8, UR19, RZ ;  /* 0x0000001308097c24 */ /* 0x020fe2000f8e02ff */
[----:B------:R-:W-:Y:S01]  /*ed60*/  IADD3.X R5, R15, UR30, RZ, P2, !PT ;  /* 0x0000001e0f057c10 */ /* 0x000fe200097fe4ff */
[----:B------:R-:W-:Y:S01]  /*ed70*/  BSSY B1, `(.L_x_225) ;  /* 0x0000006000017945 */ /* 0x000fe20003800000 */
[----:B------:R-:W-:Y:S01]  /*ed80*/  ISETP.GT.AND P4, PT, R0, 0x8, P1 ;  /* 0x000000080000780c */ /* 0x000fe20000f84270 */
[----:B------:R-:W-:-:S05]  /*ed90*/  IMAD R9, R29, UR20, R9 ;  /* 0x000000141d097c24 */ /* 0x000fca000f8e0209 */
[----:B------:R4:W-:Y:S07]  /*eda0*/  @P3 STG.E desc[UR16][R4.64+0x200], R9 ;  /* 0x0002000904003986 */ /* 0x0009ee000c101910 */
[----:B------:R-:W-:Y:S05]  /*edb0*/  @!P4 BRA `(.L_x_226) ;  /* 0x000000000004c947 */ /* 0x000fea0003800000 */
[----:B------:R0:W5:Y:S02]  /*edc0*/  LDG.E.LTC128B R8, desc[UR16][R10.64+0x220] ;  /* 0x000220100a087981 */ /* 0x000164000c1e1920 */
.L_x_226:
[----:B------:R-:W-:Y:S05]  /*edd0*/  BSYNC B1 ;  /* 0x0000000000017941 */ /* 0x000fea0003800000 */
.L_x_225:
[----:B----45:R-:W-:Y:S01]  /*ede0*/  IMAD R9, R8, UR19, RZ ;  /* 0x0000001308097c24 */ /* 0x030fe2000f8e02ff */
[C---:B------:R-:W-:Y:S01]  /*edf0*/  ISETP.GT.AND P2, PT, R0.reuse, 0x9, P1 ;  /* 0x000000090000780c */ /* 0x040fe20000f44270 */
[----:B------:R-:W-:Y:S01]  /*ee00*/  BSSY B1, `(.L_x_227) ;  /* 0x0000007000017945 */ /* 0x000fe20003800000 */
[----:B------:R-:W-:Y:S01]  /*ee10*/  ISETP.GT.AND P3, PT, R0, 0x10, P0 ;  /* 0x000000100000780c */ /* 0x000fe20000764270 */
[----:B------:R-:W-:-:S05]  /*ee20*/  IMAD R9, R30, UR20, R9 ;  /* 0x000000141e097c24 */ /* 0x000fca000f8e0209 */
[----:B------:R4:W-:Y:S05]  /*ee30*/  @P4 STG.E desc[UR16][R6.64+0x220], R9 ;  /* 0x0002200906004986 */ /* 0x0009ea000c101910 */
[----:B------:R-:W-:Y:S05]  /*ee40*/  @!P2 BRA `(.L_x_228) ;  /* 0x000000000008a947 */ /* 0x000fea0003800000 */
[----:B0-----:R-:W2:Y:S04]  /*ee50*/  LDL.LU.64 R10, [R1+0x238] ;  /* 0x00023800010a7983 */ /* 0x001ea80000300a00 */
[----:B--2---:R0:W5:Y:S02]  /*ee60*/  LDG.E.LTC128B R8, desc[UR16][R10.64+0x220] ;  /* 0x000220100a087981 */ /* 0x004164000c1e1920 */
.L_x_228:
[----:B------:R-:W-:Y:S05]  /*ee70*/  BSYNC B1 ;  /* 0x0000000000017941 */ /* 0x000fea0003800000 */
.L_x_227:
[----:B---3--:R-:W3:Y:S01]  /*ee80*/  LDL.64 R12, [R1+0x230] ;  /* 0x00023000010c7983 */ /* 0x008ee20000100a00 */
[----:B--2-45:R-:W-:Y:S01]  /*ee90*/  IMAD R6, R8, UR19, RZ ;  /* 0x0000001308067c24 */ /* 0x034fe2000f8e02ff */
[----:B------:R-:W-:Y:S01]  /*eea0*/  MOV R9, R5 ;  /* 0x0000000500097202 */ /* 0x000fe20000000f00 */
[----:B0-----:R-:W-:Y:S02]  /*eeb0*/  IMAD.MOV.U32 R10, RZ, RZ, R8 ;  /* 0x000000ffff0a7224 */ /* 0x001fe400078e0008 */
[----:B------:R-:W-:Y:S02]  /*eec0*/  IMAD R31, R31, UR20, R6 ;  /* 0x000000141f1f7c24 */ /* 0x000fe4000f8e0206 */
[----:B------:R-:W-:-:S05]  /*eed0*/  IMAD.MOV.U32 R8, RZ, RZ, R4 ;  /* 0x000000ffff087224 */ /* 0x000fca00078e0004 */
[----:B------:R0:W-:Y:S04]  /*eee0*/  @P2 STG.E desc[UR16][R8.64+0x220], R31 ;  /* 0x0002201f08002986 */ /* 0x0001e8000c101910 */
[----:B---3--:R-:W2:Y:S01]  /*eef0*/  @P3 LDG.E.LTC128B R10, desc[UR16][R12.64+0x200] ;  /* 0x000200100c0a3981 */ /* 0x008ea2000c1e1920 */
[----:B------:R-:W-:Y:S01]  /*ef00*/  IMAD.U32 R6, RZ, RZ, UR22 ;  /* 0x00000016ff067e24 */ /* 0x000fe2000f8e00ff */
[----:B------:R-:W-:Y:S01]  /*ef10*/  ISETP.GT.AND P4, PT, R0, 0x11, P0 ;  /* 0x000000110000780c */ /* 0x000fe20000784270 */
[----:B------:R-:W-:Y:S02]  /*ef20*/  BSSY B1, `(.L_x_229) ;  /* 0x000000a000017945 */ /* 0x000fe40003800000 */
[----:B0-----:R-:W-:Y:S01]  /*ef30*/  IMAD.WIDE.U32 R8, R6, 0x1c, R8 ;  /* 0x0000001c06087825 */ /* 0x001fe200078e0008 */
[----:B------:R-:W-:-:S03]  /*ef40*/  IADD3 R6, P2, R4, UR29, RZ ;  /* 0x0000001d04067c10 */ /* 0x000fc6000ff5e0ff */
[----:B------:R-:W-:Y:S02]  /*ef50*/  VIADD R9, R9, UR28 ;  /* 0x0000001c09097c36 */ /* 0x000fe40008000000 */
[----:B--2---:R-:W-:-:S04]  /*ef60*/  IMAD R7, R10, UR19, RZ ;  /* 0x000000130a077c24 */ /* 0x004fc8000f8e02ff */
[----:B------:R-:W-:-:S05]  /*ef70*/  IMAD R32, R32, UR20, R7 ;  /* 0x0000001420207c24 */ /* 0x000fca000f8e0207 */
[----:B------:R0:W-:Y:S01]  /*ef80*/  @P3 STG.E desc[UR16][R8.64+0x200], R32 ;  /* 0x0002002008003986 */ /* 0x0001e2000c101910 */
[----:B------:R-:W-:Y:S05]  /*ef90*/  @!P4 BRA `(.L_x_230) ;  /* 0x000000000008c947 */ /* 0x000fea0003800000 */
[----:B------:R-:W2:Y:S04]  /*efa0*/  LDL.64 R14, [R1+0x228] ;  /* 0x00022800010e7983 */ /* 0x000ea80000100a00 */
[----:B--2---:R2:W5:Y:S02]  /*efb0*/  LDG.E.LTC128B R10, desc[UR16][R14.64+0x200] ;  /* 0x000200100e0a7981 */ /* 0x004564000c1e1920 */
.L_x_230:
[----:B------:R-:W-:Y:S05]  /*efc0*/  BSYNC B1 ;  /* 0x0000000000017941 */ /* 0x000fea0003800000 */
.L_x_229:
        /* <DEDUP_REMOVED lines=8> */
.L_x_232:
[----:B------:R-:W-:Y:S05]  /*f050*/  BSYNC B1 ;  /* 0x0000000000017941 */ /* 0x000fea0003800000 */
.L_x_231:
[----:B---3-5:R-:W-:Y:S01]  /*f060*/  IMAD R4, R10, UR19, RZ ;  /* 0x000000130a047c24 */ /* 0x028fe2000f8e02ff */
[C---:B------:R-:W-:Y:S01]  /*f070*/  ISETP.GT.AND P2, PT, R0.reuse, 0x11, P1 ;  /* 0x000000110000780c */ /* 0x040fe20000f44270 */
[----:B------:R-:W-:Y:S01]  /*f080*/  BSSY B1, `(.L_x_233) ;  /* 0x0000007000017945 */ /* 0x000fe20003800000 */
[----:B------:R-:W-:Y:S01]  /*f090*/  ISETP.GT.AND P4, PT, R0, 0x18, P0 ;  /* 0x000000180000780c */ /* 0x000fe20000784270 */
[----:B------:R-:W-:-:S05]  /*f0a0*/  IMAD R4, R34, UR20, R4 ;  /* 0x0000001422047c24 */ /* 0x000fca000f8e0204 */
[----:B------:R3:W-:Y:S05]  /*f0b0*/  @P3 STG.E desc[UR16][R8.64+0x220], R4 ;  /* 0x0002200408003986 */ /* 0x0007ea000c101910 */
[----:B------:R-:W-:Y:S05]  /*f0c0*/  @!P2 BRA `(.L_x_234) ;  /* 0x000000000008a947 */ /* 0x000fea0003800000 */
[----:B----4-:R-:W4:Y:S04]  /*f0d0*/  LDL.LU.64 R12, [R1+0x228] ;  /* 0x00022800010c7983 */ /* 0x010f280000300a00 */
[----:B----4-:R4:W5:Y:S02]  /*f0e0*/  LDG.E.LTC128B R10, desc[UR16][R12.64+0x220] ;  /* 0x000220100c0a7981 */ /* 0x010964000c1e1920 */
.L_x_234:
[----:B------:R-:W-:Y:S05]  /*f0f0*/  BSYNC B1 ;  /* 0x0000000000017941 */ /* 0x000fea0003800000 */
.L_x_233:
[----:B----4-:R-:W4:Y:S01]  /*f100*/  LDL.64 R12, [R1+0x220] ;  /* 0x00022000010c7983 */ /* 0x010f220000100a00 */
[----:B---3-5:R-:W-:Y:S01]  /*f110*/  IMAD R4, R10, UR19, RZ ;  /* 0x000000130a047c24 */ /* 0x028fe2000f8e02ff */
[----:B0-----:R-:W-:Y:S01]  /*f120*/  MOV R9, R7 ;  /* 0x0000000700097202 */ /* 0x001fe20000000f00 */
[----:B------:R-:W-:Y:S02]  /*f130*/  IMAD.MOV.U32 R8, RZ, RZ, R6 ;  /* 0x000000ffff087224 */ /* 0x000fe400078e0006 */
[----:B------:R-:W-:-:S05]  /*f140*/  IMAD R35, R35, UR20, R4 ;  /* 0x0000001423237c24 */ /* 0x000fca000f8e0204 */
[----:B------:R0:W-:Y:S04]  /*f150*/  @P2 STG.E desc[UR16][R8.64+0x220], R35 ;  /* 0x0002202308002986 */ /* 0x0001e8000c101910 */
[----:B----4-:R-:W3:Y:S01]  /*f160*/  @P4 LDG.E.LTC128B R10, desc[UR16][R12.64+0x200] ;  /* 0x000200100c0a4981 */ /* 0x010ee2000c1e1920 */
[----:B------:R-:W-:Y:S01]  /*f170*/  IMAD.U32 R4, RZ, RZ, UR22 ;  /* 0x00000016ff047e24 */ /* 0x000fe2000f8e00ff */
[----:B------:R-:W-:Y:S01]  /*f180*/  ISETP.GT.AND P3, PT, R0, 0x19, P0 ;  /* 0x000000190000780c */ /* 0x000fe20000764270 */
[----:B------:R-:W-:Y:S02]  /*f190*/  BSSY B1, `(.L_x_235) ;  /* 0x000000a000017945 */ /* 0x000fe40003800000 */
[----:B0-----:R-:W-:Y:S01]  /*f1a0*/  IMAD.WIDE.U32 R8, R4, 0x1c, R8 ;  /* 0x0000001c04087825 */ /* 0x001fe200078e0008 */
[----:B------:R-:W-:-:S03]  /*f1b0*/  IADD3 R4, P2, R6, UR29, RZ ;  /* 0x0000001d06047c10 */ /* 0x000fc6000ff5e0ff */
[----:B------:R-:W-:Y:S02]  /*f1c0*/  VIADD R9, R9, UR28 ;  /* 0x0000001c09097c36 */ /* 0x000fe40008000000 */
[----:B---3--:R-:W-:-:S04]  /*f1d0*/  IMAD R5, R10, UR19, RZ ;  /* 0x000000130a057c24 */ /* 0x008fc8000f8e02ff */
[----:B------:R-:W-:-:S05]  /*f1e0*/  IMAD R36, R36, UR20, R5 ;  /* 0x0000001424247c24 */ /* 0x000fca000f8e0205 */
[----:B------:R0:W-:Y:S01]  /*f1f0*/  @P4 STG.E desc[UR16][R8.64+0x200], R36 ;  /* 0x0002002408004986 */ /* 0x0001e2000c101910 */
[----:B------:R-:W-:Y:S05]  /*f200*/  @!P3 BRA `(.L_x_236) ;  /* 0x000000000008b947 */ /* 0x000fea0003800000 */
[----:B--2---:R-:W2:Y:S04]  /*f210*/  LDL.64 R14, [R1+0x218] ;  /* 0x00021800010e7983 */ /* 0x004ea80000100a00 */
[----:B--2---:R3:W5:Y:S02]  /*f220*/  LDG.E.LTC128B R10, desc[UR16][R14.64+0x200] ;  /* 0x000200100e0a7981 */ /* 0x004764000c1e1920 */
.L_x_236:
[----:B------:R-:W-:Y:S05]  /*f230*/  BSYNC B1 ;  /* 0x0000000000017941 */ /* 0x000fea0003800000 */
.L_x_235:
        /* <DEDUP_REMOVED lines=8> */
.L_x_238:
[----:B------:R-:W-:Y:S05]  /*f2c0*/  BSYNC B1 ;  /* 0x0000000000017941 */ /* 0x000fea0003800000 */
.L_x_237:
        /* <DEDUP_REMOVED lines=9> */
.L_x_240:
[----:B------:R-:W-:Y:S05]  /*f360*/  BSYNC B1 ;  /* 0x0000000000017941 */ /* 0x000fea0003800000 */
.L_x_239:
[----:B0-----:R-:W2:Y:S01]  /*f370*/  LDL.64 R12, [R1+0x210] ;  /* 0x00021000010c7983 */ /* 0x001ea20000100a00 */
[----:B----45:R-:W-:Y:S01]  /*f380*/  IMAD R6, R10, UR19, RZ ;  /* 0x000000130a067c24 */ /* 0x030fe2000f8e02ff */
[----:B------:R-:W-:Y:S01]  /*f390*/  MOV R9, R5 ;  /* 0x0000000500097202 */ /* 0x000fe20000000f00 */
[----:B------:R-:W-:Y:S02]  /*f3a0*/  IMAD.MOV.U32 R8, RZ, RZ, R4 ;  /* 0x000000ffff087224 */ /* 0x000fe400078e0004 */
[----:B------:R-:W-:-:S05]  /*f3b0*/  IMAD R39, R39, UR20, R6 ;  /* 0x0000001427277c24 */ /* 0x000fca000f8e0206 */
[----:B------:R0:W-:Y:S04]  /*f3c0*/  @P2 STG.E desc[UR16][R8.64+0x220], R39 ;  /* 0x0002202708002986 */ /* 0x0001e8000c101910 */
[----:B--2---:R-:W2:Y:S01]  /*f3d0*/  @P3 LDG.E.LTC128B R10, desc[UR16][R12.64+0x200] ;  /* 0x000200100c0a3981 */ /* 0x004ea2000c1e1920 */
        /* <DEDUP_REMOVED lines=10> */
[----:B---3--:R-:W2:Y:S04]  /*f480*/  LDL.64 R14, [R1+0x208] ;  /* 0x00020800010e7983 */ /* 0x008ea80000100a00 */
[----:B--2---:R2:W5:Y:S02]  /*f490*/  LDG.E.LTC128B R10, desc[UR16][R14.64+0x200] ;  /* 0x000200100e0a7981 */ /* 0x004564000c1e1920 */
.L_x_242:
[----:B------:R-:W-:Y:S05]  /*f4a0*/  BSYNC B1 ;  /* 0x0000000000017941 */ /* 0x000fea0003800000 */
.L_x_241:
        /* <DEDUP_REMOVED lines=8> */
.L_x_244:
[----:B------:R-:W-:Y:S05]  /*f530*/  BSYNC B1 ;  /* 0x0000000000017941 */ /* 0x000fea0003800000 */
.L_x_243:
[----:B-----5:R-:W-:Y:S01]  /*f540*/  IMAD R5, R10, UR19, RZ ;  /* 0x000000130a057c24 */ /* 0x020fe2000f8e02ff */
        /* <DEDUP_REMOVED lines=8> */
.L_x_246:
[----:B------:R-:W-:Y:S05]  /*f5d0*/  BSYNC B1 ;  /* 0x0000000000017941 */ /* 0x000fea0003800000 */
.L_x_245:
[----:B0-----:R-:W2:Y:S01]  /*f5e0*/  LDL.64 R12, [R1+0x48] ;  /* 0x00004800010c7983 */ /* 0x001ea20000100a00 */
[----:B-----5:R-:W-:-:S04]  /*f5f0*/  IMAD R4, R10, UR19, RZ ;  /* 0x000000130a047c24 */ /* 0x020fc8000f8e02ff */
[----:B------:R-:W-:-:S05]  /*f600*/  IMAD R43, R43, UR20, R4 ;  /* 0x000000142b2b7c24 */ /* 0x000fca000f8e0204 */
[----:B------:R0:W-:Y:S04]  /*f610*/  @P2 STG.E desc[UR16][R6.64+0x220], R43 ;  /* 0x0002202b06002986 */ /* 0x0001e8000c101910 */
[----:B--2---:R-:W2:Y:S01]  /*f620*/  @P4 LDG.E.LTC128B R10, desc[UR16][R12.64+0x200] ;  /* 0x000200100c0a4981 */ /* 0x004ea2000c1e1920 */
[----:B------:R-:W-:Y:S01]  /*f630*/  IMAD.U32 R5, RZ, RZ, UR22 ;  /* 0x00000016ff057e24 */ /* 0x000fe2000f8e00ff */
[----:B------:R-:W-:Y:S01]  /*f640*/  ISETP.GT.AND P3, PT, R0, 0x29, P0 ;  /* 0x000000290000780c */ /* 0x000fe20000764270 */
[----:B------:R-:W-:Y:S01]  /*f650*/  BSSY B1, `(.L_x_247) ;  /* 0x000000a000017945 */ /* 0x000fe20003800000 */
[----:B------:R-:W-:Y:S01]  /*f660*/  IADD3 R8, P2, R6, UR29, RZ ;  /* 0x0000001d06087c10 */ /* 0x000fe2000ff5e0ff */
[----:B------:R-:W-:-:S05]  /*f670*/  IMAD.WIDE.U32 R4, R5, 0x1c, R6 ;  /* 0x0000001c05047825 */ /* 0x000fca00078e0006 */
[----:B------:R-:W-:Y:S01]  /*f680*/  IADD3 R5, R5, UR28, RZ ;  /* 0x0000001c05057c10 */ /* 0x000fe2000fffe0ff */
[----:B--2---:R-:W-:-:S04]  /*f690*/  IMAD R9, R10, UR19, RZ ;  /* 0x000000130a097c24 */ /* 0x004fc8000f8e02ff */
[----:B------:R-:W-:-:S05]  /*f6a0*/  IMAD R11, R44, UR20, R9 ;  /* 0x000000142c0b7c24 */ /* 0x000fca000f8e0209 */
[----:B------:R0:W-:Y:S01]  /*f6b0*/  @P4 STG.E desc[UR16][R4.64+0x200], R11 ;  /* 0x0002000b04004986 */ /* 0x0001e2000c101910 */
[----:B------:R-:W-:Y:S05]  /*f6c0*/  @!P3 BRA `(.L_x_248) ;  /* 0x000000000008b947 */ /* 0x000fea0003800000 */
[----:B---3--:R-:W2:Y:S04]  /*f6d0*/  LDL.64 R14, [R1+0x40] ;  /* 0x00004000010e7983 */ /* 0x008ea80000100a00 */
[----:B--2---:R2:W5:Y:S02]  /*f6e0*/  LDG.E.LTC128B R10, desc[UR16][R14.64+0x200] ;  /* 0x000200100e0a7981 */ /* 0x004564000c1e1920 */
.L_x_248:
[----:B------:R-:W-:Y:S05]  /*f6f0*/  BSYNC B1 ;  /* 0x0000000000017941 */ /* 0x000fea0003800000 */
.L_x_247:
[----:B0---45:R-:W-:Y:S01]  /*f700*/  IMAD R6, R10, UR19, RZ ;  /* 0x000000130a067c24 */ /* 0x031fe2000f8e02ff */
[----:B------:R-:W-:Y:S01]  /*f710*/  IADD3.X R9, R7, UR30, RZ, P2, !PT ;  /* 0x0000001e07097c10 */ /* 0x000fe200097fe4ff */
[----:B------:R-:W-:Y:S01]  /*f720*/  BSSY B1, `(.L_x_249) ;  /* 0x0000006000017945 */ /* 0x000fe20003800000 */
[----:B------:R-:W-:Y:S01]  /*f730*/  ISETP.GT.AND P4, PT, R0, 0x28, P1 ;  /* 0x000000280000780c */ /* 0x000fe20000f84270 */
[----:B------:R-:W-:-:S05]  /*f740*/  IMAD R45, R45, UR20, R6 ;  /* 0x000000142d2d7c24 */ /* 0x000fca000f8e0206 */
[----:B------:R0:W-:Y:S07]  /*f750*/  @P3 STG.E desc[UR16][R8.64+0x200], R45 ;  /* 0x0002002d08003986 */ /* 0x0001ee000c101910 */
[----:B------:R-:W-:Y:S05]  /*f760*/  @!P4 BRA `(.L_x_250) ;  /* 0x000000000004c947 */ /* 0x000fea0003800000 */
[----:B------:R4:W5:Y:S02]  /*f770*/  LDG.E.LTC128B R10, desc[UR16][R12.64+0x220] ;  /* 0x000220100c0a7981 */ /* 0x000964000c1e1920 */
.L_x_250:
[----:B------:R-:W-:Y:S05]  /*f780*/  BSYNC B1 ;  /* 0x0000000000017941 */ /* 0x000fea0003800000 */
.L_x_249:
[----:B-----5:R-:W-:Y:S01]  /*f790*/  IMAD R7, R10, UR19, RZ ;  /* 0x000000130a077c24 */ /* 0x020fe2000f8e02ff */
        /* <DEDUP_REMOVED lines=8> */
.L_x_252:
[----:B------:R-:W-:Y:S05]  /*f820*/  BSYNC B1 ;  /* 0x0000000000017941 */ /* 0x000fea0003800000 */
.L_x_251:
[----:B----4-:R-:W4:Y:S01]  /*f830*/  LDL.64 R12, [R1+0x38] ;  /* 0x00003800010c7983 */ /* 0x010f220000100a00 */
[----:B0----5:R-:W-:-:S04]  /*f840*/  IMAD R4, R10, UR19, RZ ;  /* 0x000000130a047c24 */ /* 0x021fc8000f8e02ff */
[----:B------:R-:W-:-:S05]  /*f850*/  IMAD R47, R47, UR20, R4 ;  /* 0x000000142f2f7c24 */ /* 0x000fca000f8e0204 */
[----:B------:R0:W-:Y:S04]  /*f860*/  @P2 STG.E desc[UR16][R8.64+0x220], R47 ;  /* 0x0002202f08002986 */ /* 0x0001e8000c101910 */
[----:B----4-:R-:W4:Y:S01]  /*f870*/  @P3 LDG.E.LTC128B R10, desc[UR16][R12.64+0x200] ;  /* 0x000200100c0a3981 */ /* 0x010f22000c1e1920 */
[----:B------:R-:W-:Y:S01]  /*f880*/  IMAD.U32 R7, RZ, RZ, UR22 ;  /* 0x00000016ff077e24 */ /* 0x000fe2000f8e00ff */
[----:B------:R-:W-:Y:S01]  /*f890*/  ISETP.GT.AND P4, PT, R0, 0x31, P0 ;  /* 0x000000310000780c */ /* 0x000fe20000784270 */
[----:B------:R-:W-:Y:S01]  /*f8a0*/  BSSY B1, `(.L_x_253) ;  /* 0x000000a000017945 */ /* 0x000fe20003800000 */
[----:B------:R-:W-:Y:S01]  /*f8b0*/  IADD3 R4, P2, R8, UR29, RZ ;  /* 0x0000001d08047c10 */ /* 0x000fe2000ff5e0ff */
[----:B------:R-:W-:-:S04]  /*f8c0*/  IMAD.WIDE.U32 R6, R7, 0x1c, R8 ;  /* 0x0000001c07067825 */ /* 0x000fc800078e0008 */
[----:B------:R-:W-:Y:S02]  /*f8d0*/  VIADD R7, R7, UR28 ;  /* 0x0000001c07077c36 */ /* 0x000fe40008000000 */
[----:B----4-:R-:W-:-:S04]  /*f8e0*/  IMAD R5, R10, UR19, RZ ;  /* 0x000000130a057c24 */ /* 0x010fc8000f8e02ff */
[----:B------:R-:W-:-:S05]  /*f8f0*/  IMAD R11, R48, UR20, R5 ;  /* 0x00000014300b7c24 */ /* 0x000fca000f8e0205 */
[----:B------:R0:W-:Y:S01]  /*f900*/  @P3 STG.E desc[UR16][R6.64+0x200], R11 ;  /* 0x0002000b06003986 */ /* 0x0001e2000c101910 */
[----:B------:R-:W-:Y:S05]  /*f910*/  @!P4 BRA `(.L_x_254) ;  /* 0x000000000008c947 */ /* 0x000fea0003800000 */
[----:B--23--:R-:W2:Y:S04]  /*f920*/  LDL.64 R14, [R1+0x30] ;  /* 0x00003000010e7983 */ /* 0x00cea80000100a00 */
[----:B--2---:R4:W5:Y:S02]  /*f930*/  LDG.E.LTC128B R10, desc[UR16][R14.64+0x200] ;  /* 0x000200100e0a7981 */ /* 0x004964000c1e1920 */
.L_x_254:
[----:B------:R-:W-:Y:S05]  /*f940*/  BSYNC B1 ;  /* 0x0000000000017941 */ /* 0x000fea0003800000 */
.L_x_253:
[----:B0----5:R-:W-:Y:S01]  /*f950*/  IMAD R8, R10, UR19, RZ ;  /* 0x000000130a087c24 */ /* 0x021fe2000f8e02ff */
[----:B------:R-:W-:Y:S01]  /*f960*/  IADD3.X R5, R9, UR30, RZ, P2, !PT ;  /* 0x0000001e09057c10 */ /* 0x000fe200097fe4ff */
[----:B------:R-:W-:Y:S01]  /*f970*/  BSSY B1, `(.L_x_255) ;  /* 0x0000006000017945 */ /* 0x000fe20003800000 */
[----:B------:R-:W-:Y:S01]  /*f980*/  ISETP.GT.AND P3, PT, R0, 0x30, P1 ;  /* 0x000000300000780c */ /* 0x000fe20000f64270 */
[----:B------:R-:W-:-:S05]  /*f990*/  IMAD R49, R49, UR20, R8 ;  /* 0x0000001431317c24 */ /* 0x000fca000f8e0208 */
[----:B------:R0:W-:Y:S07]  /*f9a0*/  @P4 STG.E desc[UR16][R4.64+0x200], R49 ;  /* 0x0002003104004986 */ /* 0x0001ee000c101910 */
[----:B------:R-:W-:Y:S05]  /*f9b0*/  @!P3 BRA `(.L_x_256) ;  /* 0x000000000004b947 */ /* 0x000fea0003800000 */
[----:B------:R0:W5:Y:S02]  /*f9c0*/  LDG.E.LTC128B R10, desc[UR16][R12.64+0x220] ;  /* 0x000220100c0a7981 */ /* 0x000164000c1e1920 */
.L_x_256:
[----:B------:R-:W-:Y:S05]  /*f9d0*/  BSYNC B1 ;  /* 0x0000000000017941 */ /* 0x000fea0003800000 */
.L_x_255:
        /* <DEDUP_REMOVED lines=9> */
.L_x_258:
[----:B------:R-:W-:Y:S05]  /*fa70*/  BSYNC B1 ;  /* 0x0000000000017941 */ /* 0x000fea0003800000 */
.L_x_257:
        /* <DEDUP_REMOVED lines=15> */
[----:B---34-:R-:W2:Y:S04]  /*fb70*/  LDL.64 R14, [R1+0x20] ;  /* 0x00002000010e7983 */ /* 0x018ea80000100a00 */
[----:B--2---:R2:W5:Y:S02]  /*fb80*/  LDG.E.LTC128B R10, desc[UR16][R14.64+0x200] ;  /* 0x000200100e0a7981 */ /* 0x004564000c1e1920 */
.L_x_260:
[----:B------:R-:W-:Y:S05]  /*fb90*/  BSYNC B1 ;  /* 0x0000000000017941 */ /* 0x000fea0003800000 */
.L_x_259:
        /* <DEDUP_REMOVED lines=8> */
.L_x_262:
[----:B------:R-:W-:Y:S05]  /*fc20*/  BSYNC B1 ;  /* 0x0000000000017941 */ /* 0x000fea0003800000 */
.L_x_261:
        /* <DEDUP_REMOVED lines=9> */
.L_x_264:
[----:B------:R-:W-:Y:S05]  /*fcc0*/  BSYNC B1 ;  /* 0x0000000000017941 */ /* 0x000fea0003800000 */
.L_x_263:
        /* <DEDUP_REMOVED lines=9> */
[----:B------:R-:W-:-:S04]  /*fd60*/  IMAD.WIDE.U32 R8, R9, 0x1c, R6 ;  /* 0x0000001c09087825 */ /* 0x000fc800078e0006 */
[----:B------:R-:W-:Y:S02]  /*fd70*/  VIADD R9, R9, UR28 ;  /* 0x0000001c09097c36 */ /* 0x000fe40008000000 */
[----:B--2---:R-:W-:-:S04]  /*fd80*/  IMAD R5, R10, UR19, RZ ;  /* 0x000000130a057c24 */ /* 0x004fc8000f8e02ff */
[----:B------:R-:W-:-:S05]  /*fd90*/  IMAD R11, R56, UR20, R5 ;  /* 0x00000014380b7c24 */ /* 0x000fca000f8e0205 */
[----:B------:R0:W-:Y:S01]  /*fda0*/  @P3 STG.E desc[UR16][R8.64+0x200], R11 ;  /* 0x0002000b08003986 */ /* 0x0001e2000c101910 */
[----:B------:R-:W-:Y:S05]  /*fdb0*/  @!P4 BRA `(.L_x_266) ;  /* 0x000000000008c947 */ /* 0x000fea0003800000 */
[----:B---34-:R-:W2:Y:S04]  /*fdc0*/  LDL.64 R14, [R1+0x10] ;  /* 0x00001000010e7983 */ /* 0x018ea80000100a00 */
[----:B--2---:R2:W5:Y:S02]  /*fdd0*/  LDG.E.LTC128B R10, desc[UR16][R14.64+0x200] ;  /* 0x000200100e0a7981 */ /* 0x004564000c1e1920 */
.L_x_266:
[----:B------:R-:W-:Y:S05]  /*fde0*/  BSYNC B1 ;  /* 0x0000000000017941 */ /* 0x000fea0003800000 */
.L_x_265:
        /* <DEDUP_REMOVED lines=8> */
.L_x_268:
[----:B------:R-:W-:Y:S05]  /*fe70*/  BSYNC B1 ;  /* 0x0000000000017941 */ /* 0x000fea0003800000 */
.L_x_267:
        /* <DEDUP_REMOVED lines=9> */
.L_x_270:
[----:B------:R-:W-:Y:S05]  /*ff10*/  BSYNC B1 ;  /* 0x0000000000017941 */ /* 0x000fea0003800000 */
.L_x_269:
        /* <DEDUP_REMOVED lines=15> */
[----:B---34-:R-:W2:Y:S04]  /*10010*/  LDL.64 R14, [R1] ;  /* 0x00000000010e7983 */ /* 0x018ea80000100a00 */
[----:B--2---:R2:W5:Y:S02]  /*10020*/  LDG.E.LTC128B R10, desc[UR16][R14.64+0x200] ;  /* 0x000200100e0a7981 */ /* 0x004564000c1e1920 */
.L_x_272:
[----:B------:R-:W-:Y:S05]  /*10030*/  BSYNC B1 ;  /* 0x0000000000017941 */ /* 0x000fea0003800000 */
.L_x_271:
        /* <DEDUP_REMOVED lines=8> */
.L_x_274:
[----:B------:R-:W-:Y:S05]  /*100c0*/  BSYNC B1 ;  /* 0x0000000000017941 */ /* 0x000fea0003800000 */
.L_x_273:
[----:B-----5:R-:W-:Y:S01]  /*100d0*/  IMAD R5, R10, UR19, RZ ;  /* 0x000000130a057c24 */ /* 0x020fe2000f8e02ff */
[C---:B------:R-:W-:Y:S01]  /*100e0*/  ISETP.GT.AND P2, PT, R0.reuse, 0x49, P1 ;  /* 0x000000490000780c */ /* 0x040fe20000f44270 */
[----:B------:R-:W-:Y:S01]  /*100f0*/  BSSY B1, `(.L_x_275) ;  /* 0x0000007000017945 */ /* 0x000fe20003800000 */
[----:B------:R-:W-:Y:S01]  /*10100*/  ISETP.GT.AND P3, PT, R0, 0x50, P0 ;  /* 0x000000500000780c */ /* 0x000fe20000764270 */
[----:B------:R-:W-:-:S05]  /*10110*/  IMAD R5, R62, UR20, R5 ;  /* 0x000000143e057c24 */ /* 0x000fca000f8e0205 */
[----:B------:R0:W-:Y:S05]  /*10120*/  @P4 STG.E desc[UR16][R8.64+0x220], R5 ;  /* 0x0002200508004986 */ /* 0x0001ea000c101910 */
[----:B------:R-:W-:Y:S05]  /*10130*/  @!P2 BRA `(.L_x_276) ;  /* 0x000000000008a947 */ /* 0x000fea0003800000 */
[----:B0-----:R-:W2:Y:S04]  /*10140*/  LDL.LU.64 R12, [R1] ;  /* 0x00000000010c7983 */ /* 0x001ea80000300a00 */
[----:B--2---:R0:W5:Y:S02]  /*10150*/  LDG.E.LTC128B R10, desc[UR16][R12.64+0x220] ;  /* 0x000220100c0a7981 */ /* 0x004164000c1e1920 */
.L_x_276:
[----:B------:R-:W-:Y:S05]  /*10160*/  BSYNC B1 ;  /* 0x0000000000017941 */ /* 0x000fea0003800000 */
.L_x_275:
[----:B-----5:R-:W-:-:S04]  /*10170*/  IMAD R4, R10, UR19, RZ ;  /* 0x000000130a047c24 */ /* 0x020fc8000f8e02ff */
[----:B------:R-:W-:-:S05]  /*10180*/  IMAD R63, R63, UR20, R4 ;  /* 0x000000143f3f7c24 */ /* 0x000fca000f8e0204 */
[----:B------:R1:W-:Y:S04]  /*10190*/  @P2 STG.E desc[UR16][R6.64+0x220], R63 ;  /* 0x0002203f06002986 */ /* 0x0003e8000c101910 */
[----:B------:R-:W2:Y:S01]  /*101a0*/  @P3 LDG.E.LTC128B R10, desc[UR16][R236.64+0x200] ;  /* 0x00020010ec0a3981 */ /* 0x000ea2000c1e1920 */
[----:B0-----:R-:W-:Y:S01]  /*101b0*/  IMAD.U32 R9, RZ, RZ, UR22 ;  /* 0x00000016ff097e24 */ /* 0x001fe2000f8e00ff */
        /* <DEDUP_REMOVED lines=9> */
[----:B------:R0:W5:Y:S02]  /*10250*/  LDG.E.LTC128B R10, desc[UR16][R234.64+0x200] ;  /* 0x00020010ea0a7981 */ /* 0x000164000c1e1920 */
.L_x_278:
[----:B------:R-:W-:Y:S05]  /*10260*/  BSYNC B1 ;  /* 0x0000000000017941 */ /* 0x000fea0003800000 */
.L_x_277:
[----:B-1---5:R-:W-:Y:S01]  /*10270*/  IMAD R6, R10, UR19, RZ ;  /* 0x000000130a067c24 */ /* 0x022fe2000f8e02ff */
[----:B------:R-:W-:Y:S01]  /*10280*/  IADD3.X R5, R7, UR30, RZ, P2, !PT ;  /* 0x0000001e07057c10 */ /* 0x000fe200097fe4ff */
[----:B------:R-:W-:Y:S01]  /*10290*/  BSSY B1, `(.L_x_279) ;  /* 0x0000006000017945 */ /* 0x000fe20003800000 */
[----:B------:R-:W-:Y:S01]  /*102a0*/  ISETP.GT.AND P3, PT, R0, 0x50, P1 ;  /* 0x000000500000780c */ /* 0x000fe20000f64270 */
[----:B------:R-:W-:-:S05]  /*102b0*/  IMAD R65, R65, UR20, R6 ;  /* 0x0000001441417c24 */ /* 0x000fca000f8e0206 */
[----:B------:R1:W-:Y:S07]  /*102c0*/  @P4 STG.E desc[UR16][R4.64+0x200], R65 ;  /* 0x0002004104004986 */ /* 0x0003ee000c101910 */
[----:B------:R-:W-:Y:S05]  /*102d0*/  @!P3 BRA `(.L_x_280) ;  /* 0x000000000004b947 */ /* 0x000fea0003800000 */
[----:B------:R2:W5:Y:S02]  /*102e0*/  LDG.E.LTC128B R10, desc[UR16][R236.64+0x220] ;  /* 0x00022010ec0a7981 */ /* 0x000564000c1e1920 */
.L_x_280:
[----:B------:R-:W-:Y:S05]  /*102f0*/  BSYNC B1 ;  /* 0x0000000000017941 */ /* 0x000fea0003800000 */
.L_x_279:
[----:B-----5:R-:W-:Y:S01]  /*10300*/  IMAD R7, R10, UR19, RZ ;  /* 0x000000130a077c24 */ /* 0x020fe2000f8e02ff */
[C---:B------:R-:W-:Y:S01]  /*10310*/  ISETP.GT.AND P2, PT, R0.reuse, 0x51, P1 ;  /* 0x000000510000780c */ /* 0x040fe20000f44270 */
[----:B------:R-:W-:Y:S01]  /*10320*/  BSSY B1, `(.L_x_281) ;  /* 0x0000006000017945 */ /* 0x000fe20003800000 */
[----:B------:R-:W-:Y:S01]  /*10330*/  ISETP.GT.AND P4, PT, R0, 0x58, P0 ;  /* 0x000000580000780c */ /* 0x000fe20000784270 */
[----:B------:R-:W-:-:S05]  /*10340*/  IMAD R7, R66, UR20, R7 ;  /* 0x0000001442077c24 */ /* 0x000fca000f8e0207 */
[----:B------:R0:W-:Y:S05]  /*10350*/  @P3 STG.E desc[UR16][R8.64+0x220], R7 ;  /* 0x0002200708003986 */ /* 0x0001ea000c101910 */
[----:B------:R-:W-:Y:S05]  /*10360*/  @!P2 BRA `(.L_x_282) ;  /* 0x000000000004a947 */ /* 0x000fea0003800000 */
[----:B------:R0:W5:Y:S02]  /*10370*/  LDG.E.LTC128B R10, desc[UR16][R234.64+0x220] ;  /* 0x00022010ea0a7981 */ /* 0x000164000c1e1920 */
.L_x_282:
[----:B------:R-:W-:Y:S05]  /*10380*/  BSYNC B1 ;  /* 0x0000000000017941 */ /* 0x000fea0003800000 */
.L_x_281:
        /* <DEDUP_REMOVED lines=14> */
[----:B------:R0:W5:Y:S02]  /*10470*/  LDG.E.LTC128B R10, desc[UR16][R230.64+0x200] ;  /* 0x00020010e60a7981 */ /* 0x000164000c1e1920 */
.L_x_284:
[----:B------:R-:W-:Y:S05]  /*10480*/  BSYNC B1 ;  /* 0x0000000000017941 */ /* 0x000fea0003800000 */
.L_x_283:
        /* <DEDUP_REMOVED lines=8> */
.L_x_286:
[----:B------:R-:W-:Y:S05]  /*10510*/  BSYNC B1 ;  /* 0x0000000000017941 */ /* 0x000fea0003800000 */
.L_x_285:
        /* <DEDUP_REMOVED lines=8> */
.L_x_288:
[----:B------:R-:W-:Y:S05]  /*105a0*/  BSYNC B1 ;  /* 0x0000000000017941 */ /* 0x000fea0003800000 */
.L_x_287:
        /* <DEDUP_REMOVED lines=15> */
.L_x_290:
[----:B------:R-:W-:Y:S05]  /*106a0*/  BSYNC B1 ;  /* 0x0000000000017941 */ /* 0x000fea0003800000 */
.L_x_289:
        /* <DEDUP_REMOVED lines=8> */
.L_x_292:
[----:B------:R-:W-:Y:S05]  /*10730*/  BSYNC B1 ;  /* 0x0000000000017941 */ /* 0x000fea0003800000 */
.L_x_291:
        /* <DEDUP_REMOVED lines=8> */
.L_x_294:
[----:B------:R-:W-:Y:S05]  /*107c0*/  BSYNC B1 ;  /* 0x0000000000017941 */ /* 0x000fea0003800000 */
.L_x_293:
[----:B0----5:R-:W-:-:S04]  /*107d0*/  IMAD R4, R10, UR19, RZ ;  /* 0x000000130a047c24 */ /* 0x021fc8000f8e02ff */
[----:B------:R-:W-:-:S05]  /*107e0*/  IMAD R75, R75, UR20, R4 ;  /* 0x000000144b4b7c24 */ /* 0x000fca000f8e0204 */
[----:B------:R0:W-:Y:S04]  /*107f0*/  @P2 STG.E desc[UR16][R6.64+0x220], R75 ;  /* 0x0002204b06002986 */ /* 0x0001e8000c101910 */
[----:B------:R-:W2:Y:S01]  /*10800*/  @P4 LDG.E.LTC128B R10, desc[UR16][R20.64+0x200] ;  /* 0x00020010140a4981 */ /* 0x000ea2000c1e1920 */
        /* <DEDUP_REMOVED lines=11> */
.L_x_296:
[----:B------:R-:W-:Y:S05]  /*108c0*/  BSYNC B1 ;  /* 0x0000000000017941 */ /* 0x000fea0003800000 */
.L_x_295:
        /* <DEDUP_REMOVED lines=8> */
.L_x_298:
[----:B------:R-:W-:Y:S05]  /*10950*/  BSYNC B1 ;  /* 0x0000000000017941 */ /* 0x000fea0003800000 */
.L_x_297:
        /* <DEDUP_REMOVED lines=8> */
.L_x_300:
[----:B------:R-:W-:Y:S05]  /*109e0*/  BSYNC B1 ;  /* 0x0000000000017941 */ /* 0x000fea0003800000 */
.L_x_299:
        /* <DEDUP_REMOVED lines=15> */
.L_x_302:
[----:B------:R-:W-:Y:S05]  /*10ae0*/  BSYNC B1 ;  /* 0x0000000000017941 */ /* 0x000fea0003800000 */
.L_x_301:
        /* <DEDUP_REMOVED lines=8> */
.L_x_304:
[----:B------:R-:W-:Y:S05]  /*10b70*/  BSYNC B1 ;  /* 0x0000000000017941 */ /* 0x000fea0003800000 */
.L_x_303:
        /* <DEDUP_REMOVED lines=8> */
.L_x_306:
[----:B------:R-:W-:Y:S05]  /*10c00*/  BSYNC B1 ;  /* 0x0000000000017941 */ /* 0x000fea0003800000 */
.L_x_305:
        /* <DEDUP_REMOVED lines=15> */
.L_x_308:
[----:B------:R-:W-:Y:S05]  /*10d00*/  BSYNC B1 ;  /* 0x0000000000017941 */ /* 0x000fea0003800000 */
.L_x_307:
        /* <DEDUP_REMOVED lines=8> */
.L_x_310:
[----:B------:R-:W-:Y:S05]  /*10d90*/  BSYNC B1 ;  /* 0x0000000000017941 */ /* 0x000fea0003800000 */
.L_x_309:
        /* <DEDUP_REMOVED lines=8> */
.L_x_312:
[----:B------:R-:W-:Y:S05]  /*10e20*/  BSYNC B1 ;  /* 0x0000000000017941 */ /* 0x000fea0003800000 */
.L_x_311:
        /* <DEDUP_REMOVED lines=15> */
.L_x_314:
[----:B------:R-:W-:Y:S05]  /*10f20*/  BSYNC B1 ;  /* 0x0000000000017941 */ /* 0x000fea0003800000 */
.L_x_313:
        /* <DEDUP_REMOVED lines=8> */
.L_x_316:
[----:B------:R-:W-:Y:S05]  /*10fb0*/  BSYNC B1 ;  /* 0x0000000000017941 */ /* 0x000fea0003800000 */
.L_x_315:
        /* <DEDUP_REMOVED lines=8> */
.L_x_318:
[----:B------:R-:W-:Y:S05]  /*11040*/  BSYNC B1 ;  /* 0x0000000000017941 */ /* 0x000fea0003800000 */
.L_x_317:
        /* <DEDUP_REMOVED lines=15> */
.L_x_320:
[----:B------:R-:W-:Y:S05]  /*11140*/  BSYNC B1 ;  /* 0x0000000000017941 */ /* 0x000fea0003800000 */
.L_x_319:
        /* <DEDUP_REMOVED lines=8> */
.L_x_322:
[----:B------:R-:W-:Y:S05]  /*111d0*/  BSYNC B1 ;  /* 0x0000000000017941 */ /* 0x000fea0003800000 */
.L_x_321:
        /* <DEDUP_REMOVED lines=8> */
.L_x_324:
[----:B------:R-:W-:Y:S05]  /*11260*/  BSYNC B1 ;  /* 0x0000000000017941 */ /* 0x000fea0003800000 */
.L_x_323:
        /* <DEDUP_REMOVED lines=15> */
.L_x_326:
[----:B------:R-:W-:Y:S05]  /*11360*/  BSYNC B1 ;  /* 0x0000000000017941 */ /* 0x000fea0003800000 */
.L_x_325:
        /* <DEDUP_REMOVED lines=8> */
.L_x_328:
[----:B------:R-:W-:Y:S05]  /*113f0*/  BSYNC B1 ;  /* 0x0000000000017941 */ /* 0x000fea0003800000 */
.L_x_327:
        /* <DEDUP_REMOVED lines=8> */
.L_x_330:
[----:B------:R-:W-:Y:S05]  /*11480*/  BSYNC B1 ;  /* 0x0000000000017941 */ /* 0x000fea0003800000 */
.L_x_329:
        /* <DEDUP_REMOVED lines=15> */
.L_x_332:
[----:B------:R-:W-:Y:S05]  /*11580*/  BSYNC B1 ;  /* 0x0000000000017941 */ /* 0x000fea0003800000 */
.L_x_331:
        /* <DEDUP_REMOVED lines=8> */
.L_x_334:
[----:B------:R-:W-:Y:S05]  /*11610*/  BSYNC B1 ;  /* 0x0000000000017941 */ /* 0x000fea0003800000 */
.L_x_333:
        /* <DEDUP_REMOVED lines=8> */
.L_x_336:
[----:B------:R-:W-:Y:S05]  /*116a0*/  BSYNC B1 ;  /* 0x0000000000017941 */ /* 0x000fea0003800000 */
.L_x_335:
        /* <DEDUP_REMOVED lines=15> */
.L_x_338:
[----:B------:R-:W-:Y:S05]  /*117a0*/  BSYNC B1 ;  /* 0x0000000000017941 */ /* 0x000fea0003800000 */
.L_x_337:
        /* <DEDUP_REMOVED lines=8> */
.L_x_340:
[----:B------:R-:W-:Y:S05]  /*11830*/  BSYNC B1 ;  /* 0x0000000000017941 */ /* 0x000fea0003800000 */
.L_x_339:
        /* <DEDUP_REMOVED lines=8> */
.L_x_342:
[----:B------:R-:W-:Y:S05]  /*118c0*/  BSYNC B1 ;  /* 0x0000000000017941 */ /* 0x000fea0003800000 */
.L_x_341:
        /* <DEDUP_REMOVED lines=15> */
.L_x_344:
[----:B------:R-:W-:Y:S05]  /*119c0*/  BSYNC B1 ;  /* 0x0000000000017941 */ /* 0x000fea0003800000 */
.L_x_343:
        /* <DEDUP_REMOVED lines=8> */
.L_x_346:
[----:B------:R-:W-:Y:S05]  /*11a50*/  BSYNC B1 ;  /* 0x0000000000017941 */ /* 0x000fea0003800000 */
.L_x_345:
        /* <DEDUP_REMOVED lines=8> */
.L_x_348:
[----:B------:R-:W-:Y:S05]  /*11ae0*/  BSYNC B1 ;  /* 0x0000000000017941 */ /* 0x000fea0003800000 */
.L_x_347:
        /* <DEDUP_REMOVED lines=15> */
.L_x_350:
[----:B------:R-:W-:Y:S05]  /*11be0*/  BSYNC B1 ;  /* 0x0000000000017941 */ /* 0x000fea0003800000 */
.L_x_349:
        /* <DEDUP_REMOVED lines=8> */
.L_x_352:
[----:B------:R-:W-:Y:S05]  /*11c70*/  BSYNC B1 ;  /* 0x0000000000017941 */ /* 0x000fea0003800000 */
.L_x_351:
        /* <DEDUP_REMOVED lines=8> */
.L_x_354:
[----:B------:R-:W-:Y:S05]  /*11d00*/  BSYNC B1 ;  /* 0x0000000000017941 */ /* 0x000fea0003800000 */
.L_x_353:
        /* <DEDUP_REMOVED lines=15> */
.L_x_356:
[----:B------:R-:W-:Y:S05]  /*11e00*/  BSYNC B1 ;  /* 0x0000000000017941 */ /* 0x000fea0003800000 */
.L_x_355:
        /* <DEDUP_REMOVED lines=8> */
.L_x_358:
[----:B------:R-:W-:Y:S05]  /*11e90*/  BSYNC B1 ;  /* 0x0000000000017941 */ /* 0x000fea0003800000 */
.L_x_357:
        /* <DEDUP_REMOVED lines=8> */
.L_x_360:
[----:B------:R-:W-:Y:S05]  /*11f20*/  BSYNC B1 ;  /* 0x0000000000017941 */ /* 0x000fea0003800000 */
.L_x_359:
        /* <DEDUP_REMOVED lines=15> */
.L_x_362:
[----:B------:R-:W-:Y:S05]  /*12020*/  BSYNC B1 ;  /* 0x0000000000017941 */ /* 0x000fea0003800000 */
.L_x_361:
        /* <DEDUP_REMOVED lines=8> */
.L_x_364:
[----:B------:R-:W-:Y:S05]  /*120b0*/  BSYNC B1 ;  /* 0x0000000000017941 */ /* 0x000fea0003800000 */
.L_x_363:
        /* <DEDUP_REMOVED lines=8> */
.L_x_366:
[----:B------:R-:W-:Y:S05]  /*12140*/  BSYNC B1 ;  /* 0x0000000000017941 */ /* 0x000fea0003800000 */
.L_x_365:
        /* <DEDUP_REMOVED lines=15> */
.L_x_368:
[----:B------:R-:W-:Y:S05]  /*12240*/  BSYNC B1 ;  /* 0x0000000000017941 */ /* 0x000fea0003800000 */
.L_x_367:
        /* <DEDUP_REMOVED lines=8> */
.L_x_370:
[----:B------:R-:W-:Y:S05]  /*122d0*/  BSYNC B1 ;  /* 0x0000000000017941 */ /* 0x000fea0003800000 */
.L_x_369:
        /* <DEDUP_REMOVED lines=8> */
.L_x_372:
[----:B------:R-:W-:Y:S05]  /*12360*/  BSYNC B1 ;  /* 0x0000000000017941 */ /* 0x000fea0003800000 */
.L_x_371:
        /* <DEDUP_REMOVED lines=15> */
.L_x_374:
[----:B------:R-:W-:Y:S05]  /*12460*/  BSYNC B1 ;  /* 0x0000000000017941 */ /* 0x000fea0003800000 */
.L_x_373:
        /* <DEDUP_REMOVED lines=8> */
.L_x_376:
[----:B------:R-:W-:Y:S05]  /*124f0*/  BSYNC B1 ;  /* 0x0000000000017941 */ /* 0x000fea0003800000 */
.L_x_375:
        /* <DEDUP_REMOVED lines=8> */
.L_x_378:
[----:B------:R-:W-:Y:S05]  /*12580*/  BSYNC B1 ;  /* 0x0000000000017941 */ /* 0x000fea0003800000 */
.L_x_377:
        /* <DEDUP_REMOVED lines=15> */
.L_x_380:
[----:B------:R-:W-:Y:S05]  /*12680*/  BSYNC B1 ;  /* 0x0000000000017941 */ /* 0x000fea0003800000 */
.L_x_379:
        /* <DEDUP_REMOVED lines=8> */
.L_x_382:
[----:B------:R-:W-:Y:S05]  /*12710*/  BSYNC B1 ;  /* 0x0000000000017941 */ /* 0x000fea0003800000 */
.L_x_381:
        /* <DEDUP_REMOVED lines=8> */
.L_x_384:
[----:B------:R-:W-:Y:S05]  /*127a0*/  BSYNC B1 ;  /* 0x0000000000017941 */ /* 0x000fea0003800000 */
.L_x_383:
        /* <DEDUP_REMOVED lines=15> */
.L_x_386:
[----:B------:R-:W-:Y:S05]  /*128a0*/  BSYNC B1 ;  /* 0x0000000000017941 */ /* 0x000fea0003800000 */
.L_x_385:
        /* <DEDUP_REMOVED lines=8> */
.L_x_388:
[----:B------:R-:W-:Y:S05]  /*12930*/  BSYNC B1 ;  /* 0x0000000000017941 */ /* 0x000fea0003800000 */
.L_x_387:
        /* <DEDUP_REMOVED lines=8> */
.L_x_390:
[----:B------:R-:W-:Y:S05]  /*129c0*/  BSYNC B1 ;  /* 0x0000000000017941 */ /* 0x000fea0003800000 */
.L_x_389:
        /* <DEDUP_REMOVED lines=15> */
.L_x_392:
[----:B------:R-:W-:Y:S05]  /*12ac0*/  BSYNC B1 ;  /* 0x0000000000017941 */ /* 0x000fea0003800000 */
.L_x_391:
        /* <DEDUP_REMOVED lines=8> */
.L_x_394:
[----:B------:R-:W-:Y:S05]  /*12b50*/  BSYNC B1 ;  /* 0x0000000000017941 */ /* 0x000fea0003800000 */
.L_x_393:
        /* <DEDUP_REMOVED lines=8> */
.L_x_396:
[----:B------:R-:W-:Y:S05]  /*12be0*/  BSYNC B1 ;  /* 0x0000000000017941 */ /* 0x000fea0003800000 */
.L_x_395:
        /* <DEDUP_REMOVED lines=15> */
.L_x_398:
[----:B------:R-:W-:Y:S05]  /*12ce0*/  BSYNC B1 ;  /* 0x0000000000017941 */ /* 0x000fea0003800000 */
.L_x_397:
        /* <DEDUP_REMOVED lines=8> */
.L_x_400:
[----:B------:R-:W-:Y:S05]  /*12d70*/  BSYNC B1 ;  /* 0x0000000000017941 */ /* 0x000fea0003800000 */
.L_x_399:
        /* <DEDUP_REMOVED lines=8> */
.L_x_402:
[----:B------:R-:W-:Y:S05]  /*12e00*/  BSYNC B1 ;  /* 0x0000000000017941 */ /* 0x000fea0003800000 */
.L_x_401:
        /* <DEDUP_REMOVED lines=15> */
.L_x_404:
[----:B------:R-:W-:Y:S05]  /*12f00*/  BSYNC B1 ;  /* 0x0000000000017941 */ /* 0x000fea0003800000 */
.L_x_403:
        /* <DEDUP_REMOVED lines=8> */
.L_x_406:
[----:B------:R-:W-:Y:S05]  /*12f90*/  BSYNC B1 ;  /* 0x0000000000017941 */ /* 0x000fea0003800000 */
.L_x_405:
[----:B-----5:R-:W-:Y:S01]  /*12fa0*/  IMAD R7, R10, UR19, RZ ;  /* 0x000000130a077c24 */ /* 0x020fe2000f8e02ff */
[----:B------:R-:W-:Y:S01]  /*12fb0*/  ISETP.GT.AND P1, PT, R0, 0xf9, P1 ;  /* 0x000000f90000780c */ /* 0x000fe20000f24270 */
[----:B------:R-:W-:Y:S02]  /*12fc0*/  BSSY B1, `(.L_x_407) ;  /* 0x0000005000017945 */ /* 0x000fe40003800000 */
[----:B------:R-:W-:-:S05]  /*12fd0*/  IMAD R7, R150, UR20, R7 ;  /* 0x0000001496077c24 */ /* 0x000fca000f8e0207 */
[----:B------:R0:W-:Y:S05]  /*12fe0*/  @P3 STG.E desc[UR16][R4.64+0x220], R7 ;  /* 0x0002200704003986 */ /* 0x0001ea000c101910 */
[----:B------:R-:W-:Y:S05]  /*12ff0*/  @!P1 BRA `(.L_x_408) ;  /* 0x0000000000049947 */ /* 0x000fea0003800000 */
[----:B------:R0:W5:Y:S02]  /*13000*/  LDG.E.LTC128B R10, desc[UR16][R2.64+0x220] ;  /* 0x00022010020a7981 */ /* 0x000164000c1e1920 */
.L_x_408:
[----:B------:R-:W-:Y:S05]  /*13010*/  BSYNC B1 ;  /* 0x0000000000017941 */ /* 0x000fea0003800000 */
.L_x_407:
[----:B-----5:R-:W-:-:S04]  /*13020*/  IMAD R10, R10, UR19, RZ ;  /* 0x000000130a0a7c24 */ /* 0x020fc8000f8e02ff */
[----:B------:R-:W-:Y:S01]  /*13030*/  IMAD R151, R151, UR20, R10 ;  /* 0x0000001497977c24 */ /* 0x000fe2000f8e020a */
[----:B------:R-:W-:Y:S06]  /*13040*/  @!P1 BRA `(.L_x_409) ;  /* 0x0000004c00989947 */ /* 0x000fec0003800000 */
[----:B------:R0:W-:Y:S01]  /*13050*/  STG.E desc[UR16][R8.64+0x220], R151 ;  /* 0x0002209708007986 */ /* 0x0001e2000c101910 */
[----:B------:R-:W-:Y:S05]  /*13060*/  BRA `(.L_x_409) ;  /* 0x0000004c00907947 */ /* 0x000fea0003800000 */
.L_x_26:
[----:B------:R-:W3:Y:S01]  /*13070*/  LDL.LU R2, [R1] ;  /* 0x0000000001027983 */ /* 0x000ee20000300800 */
[----:B------:R-:W-:-:S03]  /*13080*/  ULDC.64 UR8, c[0x0][0x6c0] ;  /* 0x0001b00000087ab9 */ /* 0x000fc60000000a00 */
[----:B0-----:R-:W4:Y:S04]  /*13090*/  LDL.LU R6, [R1+0x4] ;  /* 0x0000040001067983 */ /* 0x001f280000300800 */
[----:B------:R-:W5:Y:S04]  /*130a0*/  LDL.LU R7, [R1+0x8] ;  /* 0x0000080001077983 */ /* 0x000f680000300800 */
[----:B------:R-:W2:Y:S04]  /*130b0*/  LDL.LU R8, [R1+0xc] ;  /* 0x00000c0001087983 */ /* 0x000ea80000300800 */
        /* <DEDUP_REMOVED lines=82> */
[----:B------:R-:W2:Y:S01]  /*135e0*/  LDL.LU R168, [R1+0x258] ;  /* 0x0002580001a87983 */ /* 0x000ea20000300800 */
[----:B------:R-:W-:Y:S01]  /*135f0*/  LEA R4, P0, R14, UR8, 0x2 ;  /* 0x000000080e047c11 */ /* 0x000fe2000f8010ff */
[----:B---3--:R-:W-:-:S02]  /*13600*/  IMAD R2, R2, UR20, RZ ;  /* 0x0000001402027c24 */ /* 0x008fc4000f8e02ff */
[----:B------:R-:W3:Y:S01]  /*13610*/  LDL.LU R166, [R1+0x1e4] ;  /* 0x0001e40001a67983 */ /* 0x000ee20000300800 */
[----:B------:R-:W-:Y:S01]  /*13620*/  LEA.HI.X R5, R14, UR9, R18, 0x2, P0 ;  /* 0x000000090e057c11 */ /* 0x000fe200080f1412 */
[----:B------:R-:W-:Y:S02]  /*13630*/  USHF.L.U64.HI UR8, UR22, 0x2, UR23 ;  /* 0x0000000216087899 */ /* 0x000fe40008010217 */
[----:B------:R-:W3:Y:S04]  /*13640*/  LDL.LU R162, [R1+0x1e8] ;  /* 0x0001e80001a27983 */ /* 0x000ee80000300800 */
[----:B------:R0:W-:Y:S01]  /*13650*/  @P1 STG.E desc[UR16][R4.64], R2 ;  /* 0x0000000204001986 */ /* 0x0001e2000c101910 */
[----:B------:R-:W-:Y:S01]  /*13660*/  ISETP.GT.AND P1, PT, R0, 0x1, P2 ;  /* 0x000000010000780c */ /* 0x000fe20001724270 */
[----:B----4-:R-:W-:-:S02]  /*13670*/  IMAD R6, R6, UR20, RZ ;  /* 0x0000001406067c24 */ /* 0x010fc4000f8e02ff */
[----:B------:R-:W4:Y:S01]  /*13680*/  LDL.LU R160, [R1+0x1ec] ;  /* 0x0001ec0001a07983 */ /* 0x000f220000300800 */
[----:B-----5:R-:W-:-:S03]  /*13690*/  IMAD R7, R7, UR20, RZ ;  /* 0x0000001407077c24 */ /* 0x020fc6000f8e02ff */
[----:B------:R-:W5:Y:S01]  /*136a0*/  LDL.LU R158, [R1+0x1f0] ;  /* 0x0001f000019e7983 */ /* 0x000f620000300800 */
[----:B0-----:R-:W-:-:S03]  /*136b0*/  IMAD.U32 R2, RZ, RZ, UR22 ;  /* 0x00000016ff027e24 */ /* 0x001fc6000f8e00ff */
[----:B------:R-:W5:Y:S02]  /*136c0*/  LDL.LU R156, [R1+0x1f4] ;  /* 0x0001f400019c7983 */ /* 0x000f640000300800 */
[----:B------:R-:W-:Y:S02]  /*136d0*/  LEA R2, P0, R2, R4, 0x2 ;  /* 0x0000000402027211 */ /* 0x000fe400078010ff */
[----:B------:R-:W5:Y:S02]  /*136e0*/  LDL.LU R154, [R1+0x1f8] ;  /* 0x0001f800019a7983 */ /* 0x000f640000300800 */
[----:B------:R-:W-:Y:S02]  /*136f0*/  IADD3.X R3, R5, UR8, RZ, P0, !PT ;  /* 0x0000000805037c10 */ /* 0x000fe400087fe4ff */
[----:B------:R-:W5:Y:S04]  /*13700*/  LDL.LU R152, [R1+0x1fc] ;  /* 0x0001fc0001987983 */ /* 0x000f680000300800 */
[----:B------:R-:W3:Y:S04]  /*13710*/  LDL.LU R14, [R1+0x70] ;  /* 0x00007000010e7983 */ /* 0x000ee80000300800 */
[----:B------:R-:W4:Y:S04]  /*13720*/  LDL.LU R15, [R1+0x74] ;  /* 0x00007400010f7983 */ /* 0x000f280000300800 */
[----:B------:R0:W-:Y:S04]  /*13730*/  @P1 STG.E desc[UR16][R2.64], R6 ;  /* 0x0000000602001986 */ /* 0x0001e8000c101910 */
[----:B------:R-:W5:Y:S01]  /*13740*/  LDL.LU R18, [R1+0xc8] ;  /* 0x0000c80001127983 */ /* 0x000f620000300800 */
[----:B--2---:R-:W-:Y:S01]  /*13750*/  ISETP.GT.AND P3, PT, R168, 0x8, PT ;  /* 0x00000008a800780c */ /* 0x004fe20003f64270 */
[----:B0-----:R-:W-:-:S03]  /*13760*/  IMAD R6, R8, UR20, RZ ;  /* 0x0000001408067c24 */ /* 0x001fc6000f8e02ff */
[C---:B------:R-:W-:Y:S02]  /*13770*/  ISETP.GT.AND P0, PT, R0.reuse, RZ, P3 ;  /* 0x000000ff0000720c */ /* 0x040fe40001f04270 */
[----:B------:R-:W-:-:S11]  /*13780*/  ISETP.GT.AND P1, PT, R0, 0x1, P3 ;  /* 0x000000010000780c */ /* 0x000fd60001f24270 */
[----:B------:R0:W-:Y:S04]  /*13790*/  @P0 STG.E desc[UR16][R4.64+0x20], R7 ;  /* 0x0000200704000986 */ /* 0x0001e8000c101910 */
[----:B0-----:R-:W2:Y:S01]  /*137a0*/  LDL.LU R7, [R1+0x10] ;  /* 0x0000100001077983 */ /* 0x001ea20000300800 */
[----:B------:R-:W-:Y:S01]  /*137b0*/  IMAD.U32 R8, RZ, RZ, UR22 ;  /* 0x00000016ff087e24 */ /* 0x000fe2000f8e00ff */
[----:B------:R-:W-:Y:S01]  /*137c0*/  ISETP.GT.AND P0, PT, R0, 0x8, P2 ;  /* 0x000000080000780c */ /* 0x000fe20001704270 */
[----:B------:R-:W-:Y:S01]  /*137d0*/  UIMAD UR8, UR23, 0x1c, URZ ;  /* 0x0000001c170878a4 */ /* 0x000fe2000f8e023f */
[----:B------:R2:W-:Y:S01]  /*137e0*/  @P1 STG.E desc[UR16][R2.64+0x20], R6 ;  /* 0x0000200602001986 */ /* 0x0005e2000c101910 */
[----:B------:R-:W-:Y:S01]  /*137f0*/  IMAD.WIDE.U32 R8, R8, 0x1c, R2 ;  /* 0x0000001c08087825 */ /* 0x000fe200078e0002 */
[----:B------:R-:W-:Y:S01]  /*13800*/  USHF.L.U32 UR9, UR22, 0x5, URZ ;  /* 0x0000000516097899 */ /* 0x000fe2000800063f */
[----:B------:R-:W-:Y:S01]  /*13810*/  ISETP.GT.AND P1, PT, R0, 0x9, P2 ;  /* 0x000000090000780c */ /* 0x000fe20001724270 */
[----:B------:R-:W-:Y:S01]  /*13820*/  USHF.L.U64.HI UR23, UR22, 0x5, UR23 ;  /* 0x0000000516177899 */ /* 0x000fe20008010217 */
[----:B------:R-:W-:-:S02]  /*13830*/  VIADD R9, R9, UR8 ;  /* 0x0000000809097c36 */ /* 0x000fc40008000000 */
[----:B------:R-:W-:Y:S02]  /*13840*/  IMAD R10, R10, UR20, RZ ;  /* 0x000000140a0a7c24 */ /* 0x000fe4000f8e02ff */
[----:B--2---:R-:W-:-:S05]  /*13850*/  IMAD R6, R7, UR20, RZ ;  /* 0x0000001407067c24 */ /* 0x004fca000f8e02ff */
[----:B------:R0:W-:Y:S02]  /*13860*/  @P0 STG.E desc[UR16][R8.64], R6 ;  /* 0x0000000608000986 */ /* 0x0001e4000c101910 */
[----:B0-----:R-:W-:-:S04]  /*13870*/  IADD3 R6, P0, R2, UR9, RZ ;  /* 0x0000000902067c10 */ /* 0x001fc8000ff1e0ff */
[----:B------:R-:W-:-:S05]  /*13880*/  IADD3.X R7, R3, UR23, RZ, P0, !PT ;  /* 0x0000001703077c10 */ /* 0x000fca00087fe4ff */
[----:B------:R0:W-:Y:S04]  /*13890*/  @P1 STG.E desc[UR16][R6.64], R10 ;  /* 0x0000000a06001986 */ /* 0x0001e8000c101910 */
[----:B0-----:R-:W2:Y:S01]  /*138a0*/  LDL.LU R10, [R1+0x18] ;  /* 0x00001800010a7983 */ /* 0x001ea20000300800 */
[----:B------:R-:W-:Y:S01]  /*138b0*/  ISETP.GT.AND P0, PT, R0, 0x8, P3 ;  /* 0x000000080000780c */ /* 0x000fe20001f04270 */
[----:B--2---:R-:W-:-:S12]  /*138c0*/  IMAD R10, R10, UR20, RZ ;  /* 0x000000140a0a7c24 */ /* 0x004fd8000f8e02ff */
[----:B------:R0:W-:Y:S04]  /*138d0*/  @P0 STG.E desc[UR16][R8.64+0x20], R10 ;  /* 0x0000200a08000986 */ /* 0x0001e8000c101910 */
[----:B0-----:R-:W2:Y:S04]  /*138e0*/  LDL.LU R9, [R1+0x1c] ;  /* 0x00001c0001097983 */ /* 0x001ea80000300800 */
[----:B------:R-:W3:Y:S01]  /*138f0*/  LDL.LU R10, [R1+0x20] ;  /* 0x00002000010a7983 */ /* 0x000ee20000300800 */
[----:B------:R-:W-:Y:S01]  /*13900*/  ISETP.GT.AND P0, PT, R0, 0x9, P3 ;  /* 0x000000090000780c */ /* 0x000fe20001f04270 */
[----:B--2---:R-:W-:-:S02]  /*13910*/  IMAD R8, R9, UR20, RZ ;  /* 0x0000001409087c24 */ /* 0x004fc4000f8e02ff */
[----:B---3--:R-:W-:-:S10]  /*13920*/  IMAD R10, R10, UR20, RZ ;  /* 0x000000140a0a7c24 */ /* 0x008fd4000f8e02ff */
[----:B------:R0:W-:Y:S01]  /*13930*/  @P0 STG.E desc[UR16][R6.64+0x20], R8 ;  /* 0x0000200806000986 */ /* 0x0001e2000c101910 */
[----:B------:R-:W-:Y:S02]  /*13940*/  ISETP.GT.AND P0, PT, R0, 0x10, P2 ;  /* 0x000000100000780c */ /* 0x000fe40001704270 */
[----:B0-----:R-:W-:-:S05]  /*13950*/  MOV R8, UR22 ;  /* 0x0000001600087c02 */ /* 0x001fca0008000f00 */
[----:B------:R-:W-:-:S04]  /*13960*/  IMAD.WIDE.U32 R8, R8, 0x1c, R6 ;  /* 0x0000001c08087825 */ /* 0x000fc800078e0006 */
[----:B------:R-:W-:-:S05]  /*13970*/  VIADD R9, R9, UR8 ;  /* 0x0000000809097c36 */ /* 0x000fca0008000000 */
[----:B------:R0:W-:Y:S04]  /*13980*/  @P0 STG.E desc[UR16][R8.64], R10 ;  /* 0x0000000a08000986 */ /* 0x0001e8000c101910 */
[----:B0-----:R-:W2:Y:S01]  /*13990*/  LDL.LU R10, [R1+0x28] ;  /* 0x00002800010a7983 */ /* 0x001ea20000300800 */
[C---:B------:R-:W-:Y:S01]  /*139a0*/  ISETP.GT.AND P5, PT, R0.reuse, 0x11, P2 ;  /* 0x000000110000780c */ /* 0x040fe200017a4270 */
[----:B------:R-:W-:Y:S01]  /*139b0*/  IMAD R11, R11, UR20, RZ ;  /* 0x000000140b0b7c24 */ /* 0x000fe2000f8e02ff */
[----:B------:R-:W-:Y:S02]  /*139c0*/  ISETP.GT.AND P0, PT, R0, 0x10, P3 ;  /* 0x000000100000780c */ /* 0x000fe40001f04270 */
[----:B------:R-:W-:Y:S02]  /*139d0*/  IADD3 R6, P4, R6, UR9, RZ ;  /* 0x0000000906067c10 */ /* 0x000fe4000ff9e0ff */
[----:B------:R-:W-:-:S02]  /*139e0*/  ISETP.GT.AND P1, PT, R0, 0x11, P3 ;  /* 0x000000110000780c */ /* 0x000fc40001f24270 */
[----:B------:R-:W-:-:S05]  /*139f0*/  IADD3.X R7, R7, UR23, RZ, P4, !PT ;  /* 0x0000001707077c10 */ /* 0x000fca000a7fe4ff */
[----:B------:R0:W-:Y:S04]  /*13a00*/  @P5 STG.E desc[UR16][R6.64], R11 ;  /* 0x0000000b06005986 */ /* 0x0001e8000c101910 */
[----:B0-----:R-:W3:Y:S01]  /*13a10*/  LDL.LU R11, [R1+0x34] ;  /* 0x00003400010b7983 */ /* 0x001ee20000300800 */
[----:B--2---:R-:W-:-:S05]  /*13a20*/  IMAD R10, R10, UR20, RZ ;  /* 0x000000140a0a7c24 */ /* 0x004fca000f8e02ff */
[----:B------:R0:W-:Y:S04]  /*13a30*/  @P0 STG.E desc[UR16][R8.64+0x20], R10 ;  /* 0x0000200a08000986 */ /* 0x0001e8000c101910 */
[----:B0-----:R-:W2:Y:S04]  /*13a40*/  LDL.LU R9, [R1+0x2c] ;  /* 0x00002c0001097983 */ /* 0x001ea80000300800 */
[----:B------:R-:W4:Y:S01]  /*13a50*/  LDL.LU R10, [R1+0x30] ;  /* 0x00003000010a7983 */ /* 0x000f220000300800 */
[----:B------:R-:W-:Y:S01]  /*13a60*/  ISETP.GT.AND P0, PT, R0, 0x18, P2 ;  /* 0x000000180000780c */ /* 0x000fe20001704270 */
[----:B--2---:R-:W-:-:S05]  /*13a70*/  IMAD R8, R9, UR20, RZ ;  /* 0x0000001409087c24 */ /* 0x004fca000f8e02ff */
[----:B------:R0:W-:Y:S01]  /*13a80*/  @P1 STG.E desc[UR16][R6.64+0x20], R8 ;  /* 0x0000200806001986 */ /* 0x0001e2000c101910 */
[----:B----4-:R-:W-:Y:S02]  /*13a90*/  IMAD R10, R10, UR20, RZ ;  /* 0x000000140a0a7c24 */ /* 0x010fe4000f8e02ff */
[----:B0-----:R-:W-:-:S04]  /*13aa0*/  IMAD.U32 R8, RZ, RZ, UR22 ;  /* 0x00000016ff087e24 */ /* 0x001fc8000f8e00ff */
[----:B------:R-:W-:-:S04]  /*13ab0*/  IMAD.WIDE.U32 R8, R8, 0x1c, R6 ;  /* 0x0000001c08087825 */ /* 0x000fc800078e0006 */
[----:B------:R-:W-:-:S05]  /*13ac0*/  VIADD R9, R9, UR8 ;  /* 0x0000000809097c36 */ /* 0x000fca0008000000 */
[----:B------:R0:W-:Y:S04]  /*13ad0*/  @P0 STG.E desc[UR16][R8.64], R10 ;  /* 0x0000000a08000986 */ /* 0x0001e8000c101910 */
[----:B0-----:R-:W2:Y:S01]  /*13ae0*/  LDL.LU R10, [R1+0x38] ;  /* 0x00003800010a7983 */ /* 0x001ea20000300800 */
[C---:B------:R-:W-:Y:S02]  /*13af0*/  ISETP.GT.AND P5, PT, R0.reuse, 0x19, P2 ;  /* 0x000000190000780c */ /* 0x040fe400017a4270 */
[----:B------:R-:W-:Y:S02]  /*13b00*/  ISETP.GT.AND P0, PT, R0, 0x18, P3 ;  /* 0x000000180000780c */ /* 0x000fe40001f04270 */
[----:B------:R-:W-:Y:S01]  /*13b10*/  IADD3 R6, P4, R6, UR9, RZ ;  /* 0x0000000906067c10 */ /* 0x000fe2000ff9e0ff */
[----:B---3--:R-:W-:-:S03]  /*13b20*/  IMAD R11, R11, UR20, RZ ;  /* 0x000000140b0b7c24 */ /* 0x008fc6000f8e02ff */
[----:B------:R-:W-:-:S05]  /*13b30*/  IADD3.X R7, R7, UR23, RZ, P4, !PT ;  /* 0x0000001707077c10 */ /* 0x000fca000a7fe4ff */
[----:B------:R0:W-:Y:S04]  /*13b40*/  @P5 STG.E desc[UR16][R6.64], R11 ;  /* 0x0000000b06005986 */ /* 0x0001e8000c101910 */
[----:B0-----:R-:W3:Y:S01]  /*13b50*/  LDL.LU R11, [R1+0x44] ;  /* 0x00004400010b7983 */ /* 0x001ee20000300800 */
[----:B--2---:R-:W-:-:S05]  /*13b60*/  IMAD R10, R10, UR20, RZ ;  /* 0x000000140a0a7c24 */ /* 0x004fca000f8e02ff */
[----:B------:R0:W-:Y:S04]  /*13b70*/  @P0 STG.E desc[UR16][R8.64+0x20], R10 ;  /* 0x0000200a08000986 */ /* 0x0001e8000c101910 */
[----:B0-----:R-:W2:Y:S04]  /*13b80*/  LDL.LU R9, [R1+0x3c] ;  /* 0x00003c0001097983 */ /* 0x001ea80000300800 */
[----:B------:R-:W4:Y:S01]  /*13b90*/  LDL.LU R10, [R1+0x40] ;  /* 0x00004000010a7983 */ /* 0x000f220000300800 */
[C---:B------:R-:W-:Y:S02]  /*13ba0*/  ISETP.GT.AND P1, PT, R0.reuse, 0x19, P3 ;  /* 0x000000190000780c */ /* 0x040fe40001f24270 */
[----:B------:R-:W-:Y:S01]  /*13bb0*/  ISETP.GT.AND P0, PT, R0, 0x20, P2 ;  /* 0x000000200000780c */ /* 0x000fe20001704270 */
[----:B--2---:R-:W-:-:S10]  /*13bc0*/  IMAD R8, R9, UR20, RZ ;  /* 0x0000001409087c24 */ /* 0x004fd4000f8e02ff */
[----:B------:R0:W-:Y:S01]  /*13bd0*/  @P1 STG.E desc[UR16][R6.64+0x20], R8 ;  /* 0x0000200806001986 */ /* 0x0001e2000c101910 */
[----:B----4-:R-:W-:Y:S01]  /*13be0*/  IMAD R10, R10, UR20, RZ ;  /* 0x000000140a0a7c24 */ /* 0x010fe2000f8e02ff */
[----:B0-----:R-:W-:-:S05]  /*13bf0*/  MOV R8, UR22 ;  /* 0x0000001600087c02 */ /* 0x001fca0008000f00 */
        /* <DEDUP_REMOVED lines=16> */
[----:B------:R-:W-:-:S02]  /*13d00*/  ISETP.GT.AND P0, PT, R0, 0x28, P2 ;  /* 0x000000280000780c */ /* 0x000fc40001704270 */
[----:B------:R-:W-:Y:S01]  /*13d10*/  ISETP.GT.AND P5, PT, R0, 0x29, P2 ;  /* 0x000000290000780c */ /* 0x000fe200017a4270 */
[----:B---3--:R-:W-:Y:S02]  /*13d20*/  IMAD R11, R11, UR20, RZ ;  /* 0x000000140b0b7c24 */ /* 0x008fe4000f8e02ff */
[----:B--2---:R-:W-:-:S06]  /*13d30*/  IMAD R8, R9, UR20, RZ ;  /* 0x0000001409087c24 */ /* 0x004fcc000f8e02ff */
[----:B------:R0:W-:Y:S01]  /*13d40*/  @P1 STG.E desc[UR16][R6.64+0x20], R8 ;  /* 0x0000200806001986 */ /* 0x0001e2000c101910 */
[----:B----4-:R-:W-:Y:S02]  /*13d50*/  IMAD R10, R10, UR20, RZ ;  /* 0x000000140a0a7c24 */ /* 0x010fe4000f8e02ff */
[----:B0-----:R-:W-:-:S04]  /*13d60*/  IMAD.U32 R8, RZ, RZ, UR22 ;  /* 0x00000016ff087e24 */ /* 0x001fc8000f8e00ff */
[----:B------:R-:W-:Y:S01]  /*13d70*/  IMAD.WIDE.U32 R8, R8, 0x1c, R6 ;  /* 0x0000001c08087825 */ /* 0x000fe200078e0006 */
[----:B------:R-:W-:-:S04]  /*13d80*/  IADD3 R6, P4, R6, UR9, RZ ;  /* 0x0000000906067c10 */ /* 0x000fc8000ff9e0ff */
[----:B------:R-:W-:Y:S02]  /*13d90*/  IADD3 R9, R9, UR8, RZ ;  /* 0x0000000809097c10 */ /* 0x000fe4000fffe0ff */
[----:B------:R-:W-:-:S03]  /*13da0*/  IADD3.X R7, R7, UR23, RZ, P4, !PT ;  /* 0x0000001707077c10 */ /* 0x000fc6000a7fe4ff */
[----:B------:R0:W-:Y:S04]  /*13db0*/  @P0 STG.E desc[UR16][R8.64], R10 ;  /* 0x0000000a08000986 */ /* 0x0001e8000c101910 */
[----:B------:R1:W-:Y:S04]  /*13dc0*/  @P5 STG.E desc[UR16][R6.64], R11 ;  /* 0x0000000b06005986 */ /* 0x0003e8000c101910 */
[----:B0-----:R-:W2:Y:S04]  /*13dd0*/  LDL.LU R10, [R1+0x58] ;  /* 0x00005800010a7983 */ /* 0x001ea80000300800 */
[----:B-1----:R-:W3:Y:S01]  /*13de0*/  LDL.LU R11, [R1+0x5c] ;  /* 0x00005c00010b7983 */ /* 0x002ee20000300800 */
[----:B------:R-:W-:-:S02]  /*13df0*/  ISETP.GT.AND P0, PT, R0, 0x28, P3 ;  /* 0x000000280000780c */ /* 0x000fc40001f04270 */
[----:B------:R-:W-:Y:S01]  /*13e00*/  ISETP.GT.AND P1, PT, R0, 0x29, P3 ;  /* 0x000000290000780c */ /* 0x000fe20001f24270 */
[----:B--2---:R-:W-:-:S10]  /*13e10*/  IMAD R10, R10, UR20, RZ ;  /* 0x000000140a0a7c24 */ /* 0x004fd4000f8e02ff */
[----:B------:R3:W-:Y:S02]  /*13e20*/  @P0 STG.E desc[UR16][R8.64+0x20], R10 ;  /* 0x0000200a08000986 */ /* 0x0007e4000c101910 */
[----:B---3--:R-:W-:Y:S02]  /*13e30*/  IMAD R8, R11, UR20, RZ ;  /* 0x000000140b087c24 */ /* 0x008fe4000f8e02ff */
[----:B------:R-:W-:-:S03]  /*13e40*/  IMAD.U32 R10, RZ, RZ, UR22 ;  /* 0x00000016ff0a7e24 */ /* 0x000fc6000f8e00ff */
[----:B------:R0:W-:Y:S01]  /*13e50*/  @P1 STG.E desc[UR16][R6.64+0x20], R8 ;  /* 0x0000200806001986 */ /* 0x0001e2000c101910 */
[----:B------:R-:W-:Y:S01]  /*13e60*/  IMAD.WIDE.U32 R10, R10, 0x1c, R6 ;  /* 0x0000001c0a0a7825 */ /* 0x000fe200078e0006 */
[----:B0-----:R-:W-:Y:S02]  /*13e70*/  IADD3 R8, P1, R6, UR9, RZ ;  /* 0x0000000906087c10 */ /* 0x001fe4000ff3e0ff */
[----:B------:R-:W2:Y:S01]  /*13e80*/  LDL.LU R6, [R1+0x60] ;  /* 0x0000600001067983 */ /* 0x000ea20000300800 */
[C---:B------:R-:W-:Y:S01]  /*13e90*/  ISETP.GT.AND P4, PT, R0.reuse, 0x30, P2 ;  /* 0x000000300000780c */ /* 0x040fe20001784270 */
[----:B------:R-:W-:Y:S01]  /*13ea0*/  VIADD R11, R11, UR8 ;  /* 0x000000080b0b7c36 */ /* 0x000fe20008000000 */
[----:B------:R-:W-:Y:S02]  /*13eb0*/  IADD3.X R9, R7, UR23, RZ, P1, !PT ;  /* 0x0000001707097c10 */ /* 0x000fe40008ffe4ff */
[----:B------:R-:W3:Y:S01]  /*13ec0*/  LDL.LU R7, [R1+0x64] ;  /* 0x0000640001077983 */ /* 0x000ee20000300800 */
[----:B------:R-:W-:Y:S01]  /*13ed0*/  ISETP.GT.AND P5, PT, R0, 0x31, P2 ;  /* 0x000000310000780c */ /* 0x000fe200017a4270 */
[----:B--2---:R-:W-:-:S07]  /*13ee0*/  IMAD R6, R6, UR20, RZ ;  /* 0x0000001406067c24 */ /* 0x004fce000f8e02ff */
[----:B------:R0:W-:Y:S04]  /*13ef0*/  @P4 STG.E desc[UR16][R10.64], R6 ;  /* 0x000000060a004986 */ /* 0x0001e8000c101910 */
[----:B0-----:R-:W2:Y:S01]  /*13f00*/  LDL.LU R6, [R1+0x68] ;  /* 0x0000680001067983 */ /* 0x001ea20000300800 */
[C---:B------:R-:W-:Y:S01]  /*13f10*/  ISETP.GT.AND P0, PT, R0.reuse, 0x30, P3 ;  /* 0x000000300000780c */ /* 0x040fe20001f04270 */
[----:B---3--:R-:W-:Y:S01]  /*13f20*/  IMAD R7, R7, UR20, RZ ;  /* 0x0000001407077c24 */ /* 0x008fe2000f8e02ff */
[C---:B------:R-:W-:Y:S02]  /*13f30*/  ISETP.GT.AND P4, PT, R0.reuse, 0x31, P3 ;  /* 0x000000310000780c */ /* 0x040fe40001f84270 */
[----:B------:R-:W-:Y:S02]  /*13f40*/  ISETP.GT.AND P6, PT, R0, 0x38, P2 ;  /* 0x000000380000780c */ /* 0x000fe400017c4270 */
[----:B------:R0:W-:Y:S01]  /*13f50*/  @P5 STG.E desc[UR16][R8.64], R7 ;  /* 0x0000000708005986 */ /* 0x0001e2000c101910 */
[----:B------:R-:W-:Y:S01]  /*13f60*/  IMAD R12, R12, UR20, RZ ;  /* 0x000000140c0c7c24 */ /* 0x000fe2000f8e02ff */
[----:B0-----:R-:W-:-:S02]  /*13f70*/  MOV R7, UR22 ;  /* 0x0000001600077c02 */ /* 0x001fc40008000f00 */
[----:B------:R-:W-:Y:S01]  /*13f80*/  ISETP.GT.AND P1, PT, R0, 0x38, P3 ;  /* 0x000000380000780c */ /* 0x000fe20001f24270 */
[----:B------:R-:W-:Y:S02]  /*13f90*/  IMAD R16, R16, UR20, RZ ;  /* 0x0000001410107c24 */ /* 0x000fe4000f8e02ff */
[----:B--2---:R-:W-:-:S05]  /*13fa0*/  IMAD R6, R6, UR20, RZ ;  /* 0x0000001406067c24 */ /* 0x004fca000f8e02ff */
[----:B------:R0:W-:Y:S01]  /*13fb0*/  @P0 STG.E desc[UR16][R10.64+0x20], R6 ;  /* 0x000020060a000986 */ /* 0x0001e2000c101910 */
[----:B------:R-:W-:-:S03]  /*13fc0*/  ISETP.GT.AND P0, PT, R0, 0x39, P2 ;  /* 0x000000390000780c */ /* 0x000fc60001704270 */
[----:B------:R1:W-:Y:S01]  /*13fd0*/  @P4 STG.E desc[UR16][R8.64+0x20], R12 ;  /* 0x0000200c08004986 */ /* 0x0003e2000c101910 */
[----:B0-----:R-:W-:Y:S01]  /*13fe0*/  IMAD.WIDE.U32 R10, R7, 0x1c, R8 ;  /* 0x0000001c070a7825 */ /* 0x001fe200078e0008 */
[----:B------:R-:W-:-:S03]  /*13ff0*/  IADD3 R6, P5, R8, UR9, RZ ;  /* 0x0000000908067c10 */ /* 0x000fc6000ffbe0ff */
[----:B------:R-:W-:Y:S02]  /*14000*/  VIADD R11, R11, UR8 ;  /* 0x000000080b0b7c36 */ /* 0x000fe40008000000 */
[----:B------:R-:W-:Y:S01]  /*14010*/  IMAD R7, R14, UR20, RZ ;  /* 0x000000140e077c24 */ /* 0x000fe2000f8e02ff */
[----:B-1----:R-:W-:-:S04]  /*14020*/  IADD3 R8, P4, R6, UR9, RZ ;  /* 0x0000000906087c10 */ /* 0x002fc8000ff9e0ff */
[----:B------:R0:W-:Y:S02]  /*14030*/  @P6 STG.E desc[UR16][R10.64], R7 ;  /* 0x000000070a006986 */ /* 0x0001e4000c101910 */
[----:B0-----:R-:W-:Y:S01]  /*14040*/  IADD3.X R7, R9, UR23, RZ, P5, !PT ;  /* 0x0000001709077c10 */ /* 0x001fe2000affe4ff */
[----:B------:R-:W-:-:S05]  /*14050*/  IMAD R9, R15, UR20, RZ ;  /* 0x000000140f097c24 */ /* 0x000fca000f8e02ff */
[----:B------:R0:W-:Y:S01]  /*14060*/  @P0 STG.E desc[UR16][R6.64], R9 ;  /* 0x0000000906000986 */ /* 0x0001e2000c101910 */
[----:B------:R-:W-:Y:S01]  /*14070*/  IMAD R12, R13, UR20, RZ ;  /* 0x000000140d0c7c24 */ /* 0x000fe2000f8e02ff */
[----:B0-----:R-:W-:Y:S02]  /*14080*/  IADD3.X R9, R7, UR23, RZ, P4, !PT ;  /* 0x0000001707097c10 */ /* 0x001fe4000a7fe4ff */
[----:B------:R-:W-:Y:S01]  /*14090*/  ISETP.GT.AND P4, PT, R0, 0x39, P3 ;  /* 0x000000390000780c */ /* 0x000fe20001f84270 */
[----:B------:R-:W-:Y:S01]  /*140a0*/  IMAD.U32 R14, RZ, RZ, UR22 ;  /* 0x00000016ff0e7e24 */ /* 0x000fe2000f8e00ff */
[----:B------:R0:W-:Y:S03]  /*140b0*/  @P1 STG.E desc[UR16][R10.64+0x20], R12 ;  /* 0x0000200c0a001986 */ /* 0x0001e6000c101910 */
[----:B------:R-:W-:-:S08]  /*140c0*/  IMAD.WIDE.U32 R14, R14, 0x1c, R6 ;  /* 0x0000001c0e0e7825 */ /* 0x000fd000078e0006 */
[----:B------:R1:W-:Y:S04]  /*140d0*/  @P4 STG.E desc[UR16][R6.64+0x20], R16 ;  /* 0x0000201006004986 */ /* 0x0003e8000c101910 */
[----:B0-----:R-:W2:Y:S04]  /*140e0*/  LDL.LU R11, [R1+0x80] ;  /* 0x00008000010b7983 */ /* 0x001ea80000300800 */
[----:B-1----:R-:W3:Y:S01]  /*140f0*/  LDL.LU R7, [R1+0x88] ;  /* 0x0000880001077983 */ /* 0x002ee20000300800 */
[C---:B------:R-:W-:Y:S02]  /*14100*/  ISETP.GT.AND P6, PT, R0.reuse, 0x40, P2 ;  /* 0x000000400000780c */ /* 0x040fe400017c4270 */
[----:B------:R-:W-:-:S02]  /*14110*/  ISETP.GT.AND P1, PT, R0, 0x41, P2 ;  /* 0x000000410000780c */ /* 0x000fc40001724270 */
[----:B------:R-:W-:Y:S01]  /*14120*/  ISETP.GT.AND P0, PT, R0, 0x40, P3 ;  /* 0x000000400000780c */ /* 0x000fe20001f04270 */
[----:B------:R-:W-:Y:S02]  /*14130*/  VIADD R15, R15, UR8 ;  /* 0x000000080f0f7c36 */ /* 0x000fe40008000000 */
[----:B------:R-:W-:Y:S02]  /*14140*/  IMAD R17, R17, UR20, RZ ;  /* 0x0000001411117c24 */ /* 0x000fe4000f8e02ff */
[----:B--2---:R-:W-:-:S05]  /*14150*/  IMAD R11, R11, UR20, RZ ;  /* 0x000000140b0b7c24 */ /* 0x004fca000f8e02ff */
[----:B------:R-:W-:Y:S01]  /*14160*/  @P6 STG.E desc[UR16][R14.64], R11 ;  /* 0x0000000b0e006986 */ /* 0x000fe2000c101910 */
[----:B---3--:R-:W-:-:S03]  /*14170*/  IMAD R16, R7, UR20, RZ ;  /* 0x0000001407107c24 */ /* 0x008fc6000f8e02ff */
[----:B------:R0:W-:Y:S04]  /*14180*/  @P1 STG.E desc[UR16][R8.64], R17 ;  /* 0x0000001108001986 */ /* 0x0001e8000c101910 */
[----:B------:R1:W-:Y:S04]  /*14190*/  @P0 STG.E desc[UR16][R14.64+0x20], R16 ;  /* 0x000020100e000986 */ /* 0x0003e8000c101910 */
[----:B0-----:R-:W2:Y:S04]  /*141a0*/  LDL.LU R17, [R1+0x9c] ;  /* 0x00009c0001117983 */ /* 0x001ea80000300800 */
[----:B-1----:R-:W3:Y:S01]  /*141b0*/  LDL.LU R15, [R1+0x8c] ;  /* 0x00008c00010f7983 */ /* 0x002ee20000300800 */
[----:B------:R-:W-:-:S02]  /*141c0*/  ISETP.GT.AND P6, PT, R0, 0x41, P3 ;  /* 0x000000410000780c */ /* 0x000fc40001fc4270 */
[----:B------:R-:W-:Y:S01]  /*141d0*/  MOV R12, UR22 ;  /* 0x00000016000c7c02 */ /* 0x000fe20008000f00 */
[----:B------:R-:W4:Y:S01]  /*141e0*/  LDL.LU R14, [R1+0x90] ;  /* 0x00009000010e7983 */ /* 0x000f220000300800 */
[----:B------:R-:W-:-:S03]  /*141f0*/  IADD3 R10, P5, R8, UR9, RZ ;  /* 0x00000009080a7c10 */ /* 0x000fc6000ffbe0ff */
[----:B------:R-:W-:Y:S01]  /*14200*/  IMAD.WIDE.U32 R12, R12, 0x1c, R8 ;  /* 0x0000001c0c0c7825 */ /* 0x000fe200078e0008 */
[----:B------:R-:W5:Y:S01]  /*14210*/  LDL.LU R16, [R1+0xa8] ;  /* 0x0000a80001107983 */ /* 0x000f620000300800 */
[----:B------:R-:W-:Y:S02]  /*14220*/  IADD3.X R11, R9, UR23, RZ, P5, !PT ;  /* 0x00000017090b7c10 */ /* 0x000fe4000affe4ff */
[----:B---3--:R-:W-:-:S05]  /*14230*/  IMAD R15, R15, UR20, RZ ;  /* 0x000000140f0f7c24 */ /* 0x008fca000f8e02ff */
[----:B------:R0:W-:Y:S04]  /*14240*/  @P6 STG.E desc[UR16][R8.64+0x20], R15 ;  /* 0x0000200f08006986 */ /* 0x0001e8000c101910 */
[----:B0-----:R-:W3:Y:S04]  /*14250*/  LDL.LU R8, [R1+0x94] ;  /* 0x0000940001087983 */ /* 0x001ee80000300800 */
[----:B------:R-:W3:Y:S01]  /*14260*/  LDL.LU R9, [R1+0x98] ;  /* 0x0000980001097983 */ /* 0x000ee20000300800 */
[C---:B------:R-:W-:Y:S02]  /*14270*/  ISETP.GT.AND P5, PT, R0.reuse, 0x48, P2 ;  /* 0x000000480000780c */ /* 0x040fe400017a4270 */
[C---:B------:R-:W-:Y:S01]  /*14280*/  ISETP.GT.AND P0, PT, R0.reuse, 0x49, P2 ;  /* 0x000000490000780c */ /* 0x040fe20001704270 */
[----:B------:R-:W-:Y:S01]  /*14290*/  VIADD R13, R13, UR8 ;  /* 0x000000080d0d7c36 */ /* 0x000fe20008000000 */
[----:B------:R-:W-:Y:S01]  /*142a0*/  ISETP.GT.AND P1, PT, R0, 0x48, P3 ;  /* 0x000000480000780c */ /* 0x000fe20001f24270 */
[----:B----4-:R-:W-:Y:S01]  /*142b0*/  IMAD R14, R14, UR20, RZ ;  /* 0x000000140e0e7c24 */ /* 0x010fe2000f8e02ff */
[----:B------:R-:W-:-:S02]  /*142c0*/  MOV R6, UR22 ;  /* 0x0000001600067c02 */ /* 0x000fc40008000f00 */
[C---:B------:R-:W-:Y:S02]  /*142d0*/  ISETP.GT.AND P4, PT, R0.reuse, 0x49, P3 ;  /* 0x000000490000780c */ /* 0x040fe40001f84270 */
[----:B------:R-:W-:-:S03]  /*142e0*/  ISETP.GT.AND P6, PT, R0, 0x50, P2 ;  /* 0x000000500000780c */ /* 0x000fc600017c4270 */
[----:B------:R2:W-:Y:S01]  /*142f0*/  @P5 STG.E desc[UR16][R12.64], R14 ;  /* 0x0000000e0c005986 */ /* 0x0005e2000c101910 */
[----:B------:R-:W-:Y:S01]  /*14300*/  ISETP.GT.AND P5, PT, R0, 0x51, P2 ;  /* 0x000000510000780c */ /* 0x000fe200017a4270 */
[----:B------:R-:W-:-:S04]  /*14310*/  IMAD.WIDE.U32 R6, R6, 0x1c, R10 ;  /* 0x0000001c06067825 */ /* 0x000fc800078e000a */
[----:B------:R-:W-:Y:S02]  /*14320*/  VIADD R7, R7, UR8 ;  /* 0x0000000807077c36 */ /* 0x000fe40008000000 */
[----:B------:R-:W-:Y:S02]  /*14330*/  IMAD R15, R21, UR20, RZ ;  /* 0x00000014150f7c24 */ /* 0x000fe4000f8e02ff */
[----:B------:R-:W-:Y:S02]  /*14340*/  IMAD R19, R19, UR20, RZ ;  /* 0x0000001413137c24 */ /* 0x000fe4000f8e02ff */
[----:B--2---:R-:W-:Y:S02]  /*14350*/  IMAD R14, R17, UR20, RZ ;  /* 0x00000014110e7c24 */ /* 0x004fe4000f8e02ff */
[----:B------:R-:W-:Y:S02]  /*14360*/  IMAD.U32 R21, RZ, RZ, UR22 ;  /* 0x00000016ff157e24 */ /* 0x000fe4000f8e00ff */
[----:B-----5:R-:W-:-:S02]  /*14370*/  IMAD R16, R16, UR20, RZ ;  /* 0x0000001410107c24 */ /* 0x020fc4000f8e02ff */
[----:B---3--:R-:W-:Y:S02]  /*14380*/  IMAD R8, R8, UR20, RZ ;  /* 0x0000001408087c24 */ /* 0x008fe4000f8e02ff */
[----:B------:R-:W-:-:S03]  /*14390*/  IMAD R9, R9, UR20, RZ ;  /* 0x0000001409097c24 */ /* 0x000fc6000f8e02ff */
[----:B------:R0:W-:Y:S04]  /*143a0*/  @P0 STG.E desc[UR16][R10.64], R8 ;  /* 0x000000080a000986 */ /* 0x0001e8000c101910 */
[----:B------:R1:W-:Y:S01]  /*143b0*/  @P1 STG.E desc[UR16][R12.64+0x20], R9 ;  /* 0x000020090c001986 */ /* 0x0003e2000c101910 */
[----:B0-----:R-:W-:-:S03]  /*143c0*/  IADD3 R8, P0, R10, UR9, RZ ;  /* 0x000000090a087c10 */ /* 0x001fc6000ff1e0ff */
[----:B------:R-:W-:Y:S01]  /*143d0*/  @P4 STG.E desc[UR16][R10.64+0x20], R14 ;  /* 0x0000200e0a004986 */ /* 0x000fe2000c101910 */
[----:B-1----:R-:W-:-:S03]  /*143e0*/  IADD3.X R9, R11, UR23, RZ, P0, !PT ;  /* 0x000000170b097c10 */ /* 0x002fc600087fe4ff */
[----:B------:R-:W-:Y:S04]  /*143f0*/  @P6 STG.E desc[UR16][R6.64], R15 ;  /* 0x0000000f06006986 */ /* 0x000fe8000c101910 */
[----:B------:R0:W-:Y:S01]  /*14400*/  @P5 STG.E desc[UR16][R8.64], R19 ;  /* 0x0000001308005986 */ /* 0x0001e2000c101910 */
[----:B------:R-:W-:Y:S01]  /*14410*/  IMAD.WIDE.U32 R12, R21, 0x1c, R8 ;  /* 0x0000001c150c7825 */ /* 0x000fe200078e0008 */
[----:B------:R-:W-:Y:S02]  /*14420*/  ISETP.GT.AND P6, PT, R0, 0x50, P3 ;  /* 0x000000500000780c */ /* 0x000fe40001fc4270 */
[----:B0-----:R-:W2:Y:S04]  /*14430*/  LDL.LU R19, [R1+0xb0] ;  /* 0x0000b00001137983 */ /* 0x001ea80000300800 */
[----:B------:R-:W3:Y:S07]  /*14440*/  LDL.LU R21, [R1+0xac] ;  /* 0x0000ac0001157983 */ /* 0x000eee0000300800 */
[----:B------:R0:W-:Y:S04]  /*14450*/  @P6 STG.E desc[UR16][R6.64+0x20], R16 ;  /* 0x0000201006006986 */ /* 0x0001e8000c101910 */
[----:B0-----:R-:W4:Y:S01]  /*14460*/  LDL.LU R16, [R1+0xc4] ;  /* 0x0000c40001107983 */ /* 0x001f220000300800 */
[----:B------:R-:W-:-:S02]  /*14470*/  IADD3 R10, P0, R8, UR9, RZ ;  /* 0x00000009080a7c10 */ /* 0x000fc4000ff1e0ff */
[C---:B------:R-:W-:Y:S02]  /*14480*/  ISETP.GT.AND P5, PT, R0.reuse, 0x51, P3 ;  /* 0x000000510000780c */ /* 0x040fe40001fa4270 */
[----:B------:R-:W-:Y:S02]  /*14490*/  IADD3.X R11, R9, UR23, RZ, P0, !PT ;  /* 0x00000017090b7c10 */ /* 0x000fe400087fe4ff */
[C---:B------:R-:W-:Y:S02]  /*144a0*/  ISETP.GT.AND P0, PT, R0.reuse, 0x58, P2 ;  /* 0x000000580000780c */ /* 0x040fe40001704270 */
[----:B------:R-:W-:Y:S02]  /*144b0*/  MOV R17, UR22 ;  /* 0x0000001600117c02 */ /* 0x000fe40008000f00 */
[C---:B------:R-:W-:Y:S02]  /*144c0*/  ISETP.GT.AND P4, PT, R0.reuse, 0x59, P2 ;  /* 0x000000590000780c */ /* 0x040fe40001784270 */
[----:B------:R-:W-:-:S02]  /*144d0*/  ISETP.GT.AND P1, PT, R0, 0x58, P3 ;  /* 0x000000580000780c */ /* 0x000fc40001f24270 */
[----:B------:R-:W-:Y:S01]  /*144e0*/  ISETP.GT.AND P6, PT, R0, 0x59, P3 ;  /* 0x000000590000780c */ /* 0x000fe20001fc4270 */
[----:B------:R-:W-:-:S04]  /*144f0*/  IMAD.WIDE.U32 R14, R17, 0x1c, R10 ;  /* 0x0000001c110e7825 */ /* 0x000fc800078e000a */
[----:B------:R-:W-:Y:S02]  /*14500*/  VIADD R13, R13, UR8 ;  /* 0x000000080d0d7c36 */ /* 0x000fe40008000000 */
[----:B------:R-:W-:Y:S02]  /*14510*/  IMAD R23, R23, UR20, RZ ;  /* 0x0000001417177c24 */ /* 0x000fe4000f8e02ff */
[----:B------:R-:W-:Y:S02]  /*14520*/  IMAD R155, R155, UR20, RZ ;  /* 0x000000149b9b7c24 */ /* 0x000fe4000f8e02ff */
[----:B------:R-:W-:Y:S02]  /*14530*/  IMAD R157, R157, UR20, RZ ;  /* 0x000000149d9d7c24 */ /* 0x000fe4000f8e02ff */
[----:B------:R-:W-:Y:S02]  /*14540*/  VIADD R15, R15, UR8 ;  /* 0x000000080f0f7c36 */ /* 0x000fe40008000000 */
[----:B------:R-:W-:-:S02]  /*14550*/  IMAD R161, R161, UR20, RZ ;  /* 0x00000014a1a17c24 */ /* 0x000fc4000f8e02ff */
[----:B------:R-:W-:Y:S02]  /*14560*/  IMAD R163, R163, UR20, RZ ;  /* 0x00000014a3a37c24 */ /* 0x000fe4000f8e02ff */
[----:B------:R-:W-:Y:S02]  /*14570*/  IMAD R167, R167, UR20, RZ ;  /* 0x00000014a7a77c24 */ /* 0x000fe4000f8e02ff */
[----:B---3--:R-:W-:Y:S02]  /*14580*/  IMAD R17, R21, UR20, RZ ;  /* 0x0000001415117c24 */ /* 0x008fe4000f8e02ff */
[----:B--2---:R-:W-:-:S03]  /*14590*/  IMAD R21, R19, UR20, RZ ;  /* 0x0000001413157c24 */ /* 0x004fc6000f8e02ff */
[----:B------:R0:W-:Y:S01]  /*145a0*/  @P5 STG.E desc[UR16][R8.64+0x20], R17 ;  /* 0x0000201108005986 */ /* 0x0001e2000c101910 */
[----:B------:R-:W-:-:S03]  /*145b0*/  IADD3 R6, P5, R10, UR9, RZ ;  /* 0x000000090a067c10 */ /* 0x000fc6000ffbe0ff */
[----:B------:R4:W-:Y:S04]  /*145c0*/  @P0 STG.E desc[UR16][R12.64], R21 ;  /* 0x000000150c000986 */ /* 0x0009e8000c101910 */
[----:B------:R-:W-:Y:S01]  /*145d0*/  @P4 STG.E desc[UR16][R10.64], R23 ;  /* 0x000000170a004986 */ /* 0x000fe2000c101910 */
[----:B------:R-:W-:-:S03]  /*145e0*/  IADD3.X R7, R11, UR23, RZ, P5, !PT ;  /* 0x000000170b077c10 */ /* 0x000fc6000affe4ff */
[----:B------:R-:W-:Y:S01]  /*145f0*/  @P1 STG.E desc[UR16][R12.64+0x20], R155 ;  /* 0x0000209b0c001986 */ /* 0x000fe2000c101910 */
[----:B0-----:R-:W-:-:S03]  /*14600*/  IADD3 R8, P0, R6, UR9, RZ ;  /* 0x0000000906087c10 */ /* 0x001fc6000ff1e0ff */
[----:B------:R0:W-:Y:S01]  /*14610*/  @P6 STG.E desc[UR16][R10.64+0x20], R157 ;  /* 0x0000209d0a006986 */ /* 0x0001e2000c101910 */
[C---:B------:R-:W-:Y:S02]  /*14620*/  ISETP.GT.AND P6, PT, R0.reuse, 0x60, P2 ;  /* 0x000000600000780c */ /* 0x040fe400017c4270 */
[C---:B------:R-:W-:Y:S02]  /*14630*/  ISETP.GT.AND P5, PT, R0.reuse, 0x61, P2 ;  /* 0x000000610000780c */ /* 0x040fe400017a4270 */
[----:B------:R-:W-:Y:S02]  /*14640*/  IADD3.X R9, R7, UR23, RZ, P0, !PT ;  /* 0x0000001707097c10 */ /* 0x000fe400087fe4ff */
[C---:B------:R-:W-:Y:S01]  /*14650*/  ISETP.GT.AND P0, PT, R0.reuse, 0x60, P3 ;  /* 0x000000600000780c */ /* 0x040fe20001f04270 */
[----:B------:R-:W-:Y:S01]  /*14660*/  IMAD R19, R159, UR20, RZ ;  /* 0x000000149f137c24 */ /* 0x000fe2000f8e02ff */
[----:B------:R-:W-:Y:S02]  /*14670*/  MOV R17, UR22 ;  /* 0x0000001600117c02 */ /* 0x000fe40008000f00 */
[----:B------:R-:W-:-:S02]  /*14680*/  ISETP.GT.AND P4, PT, R0, 0x61, P3 ;  /* 0x000000610000780c */ /* 0x000fc40001f84270 */
[----:B------:R-:W-:Y:S01]  /*14690*/  ISETP.GT.AND P1, PT, R0, 0x68, P2 ;  /* 0x000000680000780c */ /* 0x000fe20001724270 */
[----:B----4-:R-:W-:Y:S01]  /*146a0*/  IMAD R21, R16, UR20, RZ ;  /* 0x0000001410157c24 */ /* 0x010fe2000f8e02ff */
[----:B------:R-:W-:Y:S01]  /*146b0*/  @P6 STG.E desc[UR16][R14.64], R19 ;  /* 0x000000130e006986 */ /* 0x000fe2000c101910 */
[----:B0-----:R-:W-:Y:S01]  /*146c0*/  IMAD.WIDE.U32 R10, R17, 0x1c, R6 ;  /* 0x0000001c110a7825 */ /* 0x001fe200078e0006 */
[----:B------:R-:W-:-:S03]  /*146d0*/  ISETP.GT.AND P6, PT, R0, 0x69, P2 ;  /* 0x000000690000780c */ /* 0x000fc600017c4270 */
[----:B------:R-:W-:Y:S01]  /*146e0*/  IMAD R23, R18, UR20, RZ ;  /* 0x0000001412177c24 */ /* 0x000fe2000f8e02ff */
[----:B------:R-:W-:Y:S01]  /*146f0*/  @P5 STG.E desc[UR16][R6.64], R21 ;  /* 0x0000001506005986 */ /* 0x000fe2000c101910 */
[----:B------:R-:W-:Y:S01]  /*14700*/  IMAD R155, R235, UR20, RZ ;  /* 0x00000014eb9b7c24 */ /* 0x000fe2000f8e02ff */
[----:B------:R-:W-:Y:S01]  /*14710*/  IADD3 R16, P5, R8, UR9, RZ ;  /* 0x0000000908107c10 */ /* 0x000fe2000ffbe0ff */
[----:B------:R-:W-:Y:S02]  /*14720*/  VIADD R11, R11, UR8 ;  /* 0x000000080b0b7c36 */ /* 0x000fe40008000000 */
[----:B------:R-:W-:Y:S02]  /*14730*/  IMAD R157, R234, UR20, RZ ;  /* 0x00000014ea9d7c24 */ /* 0x000fe4000f8e02ff */
[----:B------:R-:W-:Y:S01]  /*14740*/  IMAD.U32 R159, RZ, RZ, UR22 ;  /* 0x00000016ff9f7e24 */ /* 0x000fe2000f8e00ff */
[----:B------:R0:W-:Y:S01]  /*14750*/  @P0 STG.E desc[UR16][R14.64+0x20], R23 ;  /* 0x000020170e000986 */ /* 0x0001e2000c101910 */
[----:B------:R-:W-:-:S02]  /*14760*/  IADD3.X R17, R9, UR23, RZ, P5, !PT ;  /* 0x0000001709117c10 */ /* 0x000fc4000affe4ff */
[----:B------:R-:W-:Y:S01]  /*14770*/  IMAD.WIDE.U32 R12, R159, 0x1c, R8 ;  /* 0x0000001c9f0c7825 */ /* 0x000fe200078e0008 */
[----:B------:R1:W-:Y:S01]  /*14780*/  @P4 STG.E desc[UR16][R6.64+0x20], R155 ;  /* 0x0000209b06004986 */ /* 0x0003e2000c101910 */
[C---:B------:R-:W-:Y:S02]  /*14790*/  ISETP.GT.AND P4, PT, R0.reuse, 0x68, P3 ;  /* 0x000000680000780c */ /* 0x040fe40001f84270 */
[----:B------:R-:W-:Y:S01]  /*147a0*/  IMAD R159, R233, UR20, RZ ;  /* 0x00000014e99f7c24 */ /* 0x000fe2000f8e02ff */
[----:B------:R2:W-:Y:S01]  /*147b0*/  @P1 STG.E desc[UR16][R10.64], R157 ;  /* 0x0000009d0a001986 */ /* 0x0005e2000c101910 */
[C---:B------:R-:W-:Y:S02]  /*147c0*/  ISETP.GT.AND P5, PT, R0.reuse, 0x69, P3 ;  /* 0x000000690000780c */ /* 0x040fe40001fa4270 */
[----:B------:R-:W-:Y:S02]  /*147d0*/  ISETP.GT.AND P0, PT, R0, 0x70, P2 ;  /* 0x000000700000780c */ /* 0x000fe40001704270 */
[----:B0-----:R-:W-:Y:S01]  /*147e0*/  IADD3 R14, P1, R16, UR9, RZ ;  /* 0x00000009100e7c10 */ /* 0x001fe2000ff3e0ff */
[----:B------:R0:W-:Y:S01]  /*147f0*/  @P6 STG.E desc[UR16][R8.64], R159 ;  /* 0x0000009f08006986 */ /* 0x0001e2000c101910 */
[----:B------:R-:W-:-:S02]  /*14800*/  ISETP.GT.AND P6, PT, R0, 0x70, P3 ;  /* 0x000000700000780c */ /* 0x000fc40001fc4270 */
[----:B------:R-:W-:Y:S02]  /*14810*/  IADD3.X R15, R17, UR23, RZ, P1, !PT ;  /* 0x00000017110f7c10 */ /* 0x000fe40008ffe4ff */
[----:B------:R-:W-:Y:S01]  /*14820*/  ISETP.GT.AND P1, PT, R0, 0x71, P2 ;  /* 0x000000710000780c */ /* 0x000fe20001724270 */
[----:B------:R-:W-:Y:S01]  /*14830*/  IMAD R21, R232, UR20, RZ ;  /* 0x00000014e8157c24 */ /* 0x000fe2000f8e02ff */
[----:B------:R-:W-:Y:S01]  /*14840*/  IADD3 R13, R13, UR8, RZ ;  /* 0x000000080d0d7c10 */ /* 0x000fe2000fffe0ff */
[----:B------:R-:W-:Y:S02]  /*14850*/  IMAD R23, R231, UR20, RZ ;  /* 0x00000014e7177c24 */ /* 0x000fe4000f8e02ff */
[----:B-1----:R-:W-:Y:S01]  /*14860*/  IMAD R155, R230, UR20, RZ ;  /* 0x00000014e69b7c24 */ /* 0x002fe2000f8e02ff */
[----:B------:R1:W-:Y:S01]  /*14870*/  @P4 STG.E desc[UR16][R10.64+0x20], R21 ;  /* 0x000020150a004986 */ /* 0x0003e2000c101910 */
[----:B--2---:R-:W-:Y:S01]  /*14880*/  IMAD R157, R229, UR20, RZ ;  /* 0x00000014e59d7c24 */ /* 0x004fe2000f8e02ff */
[----:B------:R-:W-:Y:S01]  /*14890*/  ISETP.GT.AND P4, PT, R0, 0x71, P3 ;  /* 0x000000710000780c */ /* 0x000fe20001f84270 */
[----:B0-----:R-:W-:Y:S01]  /*148a0*/  IMAD R159, R228, UR20, RZ ;  /* 0x00000014e49f7c24 */ /* 0x001fe2000f8e02ff */
[----:B------:R0:W-:Y:S01]  /*148b0*/  @P5 STG.E desc[UR16][R8.64+0x20], R23 ;  /* 0x0000201708005986 */ /* 0x0001e2000c101910 */
[----:B------:R-:W-:-:S03]  /*148c0*/  IMAD.U32 R19, RZ, RZ, UR22 ;  /* 0x00000016ff137e24 */ /* 0x000fc6000f8e00ff */
[----:B------:R2:W-:Y:S01]  /*148d0*/  @P0 STG.E desc[UR16][R12.64], R155 ;  /* 0x0000009b0c000986 */ /* 0x0005e2000c101910 */
[C---:B------:R-:W-:Y:S01]  /*148e0*/  ISETP.GT.AND P0, PT, R0.reuse, 0x78, P2 ;  /* 0x000000780000780c */ /* 0x040fe20001704270 */
[----:B------:R-:W-:Y:S02]  /*148f0*/  IMAD.WIDE.U32 R6, R19, 0x1c, R16 ;  /* 0x0000001c13067825 */ /* 0x000fe400078e0010 */
[----:B------:R-:W-:Y:S01]  /*14900*/  @P1 STG.E desc[UR16][R16.64], R157 ;  /* 0x0000009d10001986 */ /* 0x000fe2000c101910 */
[----:B------:R-:W-:Y:S02]  /*14910*/  ISETP.GT.AND P1, PT, R0, 0x79, P2 ;  /* 0x000000790000780c */ /* 0x000fe40001724270 */
[----:B-1----:R-:W-:Y:S01]  /*14920*/  IADD3 R10, P5, R14, UR9, RZ ;  /* 0x000000090e0a7c10 */ /* 0x002fe2000ffbe0ff */
[----:B------:R-:W-:Y:S01]  /*14930*/  @P6 STG.E desc[UR16][R12.64+0x20], R159 ;  /* 0x0000209f0c006986 */ /* 0x000fe2000c101910 */
[C---:B------:R-:W-:Y:S01]  /*14940*/  ISETP.GT.AND P6, PT, R0.reuse, 0x78, P3 ;  /* 0x000000780000780c */ /* 0x040fe20001fc4270 */
[----:B------:R-:W-:Y:S01]  /*14950*/  IMAD R21, R227, UR20, RZ ;  /* 0x00000014e3157c24 */ /* 0x000fe2000f8e02ff */
[----:B------:R-:W-:Y:S01]  /*14960*/  IADD3.X R11, R15, UR23, RZ, P5, !PT ;  /* 0x000000170f0b7c10 */ /* 0x000fe2000affe4ff */
[----:B------:R-:W-:Y:S01]  /*14970*/  VIADD R7, R7, UR8 ;  /* 0x0000000807077c36 */ /* 0x000fe20008000000 */
[----:B------:R-:W-:Y:S01]  /*14980*/  ISETP.GT.AND P5, PT, R0, 0x79, P3 ;  /* 0x000000790000780c */ /* 0x000fe20001fa4270 */
[----:B0-----:R-:W-:Y:S01]  /*14990*/  IMAD R23, R226, UR20, RZ ;  /* 0x00000014e2177c24 */ /* 0x001fe2000f8e02ff */
[----:B------:R0:W-:Y:S01]  /*149a0*/  @P4 STG.E desc[UR16][R16.64+0x20], R21 ;  /* 0x0000201510004986 */ /* 0x0001e2000c101910 */
[----:B--2---:R-:W-:Y:S01]  /*149b0*/  IMAD R155, R225, UR20, RZ ;  /* 0x00000014e19b7c24 */ /* 0x004fe2000f8e02ff */
[----:B------:R-:W-:-:S02]  /*149c0*/  ISETP.GT.AND P4, PT, R0, 0x80, P2 ;  /* 0x000000800000780c */ /* 0x000fc40001784270 */
[----:B------:R-:W-:Y:S01]  /*149d0*/  @P0 STG.E desc[UR16][R6.64], R161 ;  /* 0x000000a106000986 */ /* 0x000fe2000c101910 */
[C---:B------:R-:W-:Y:S01]  /*149e0*/  ISETP.GT.AND P0, PT, R0.reuse, 0x81, P2 ;  /* 0x000000810000780c */ /* 0x040fe20001704270 */
[----:B------:R-:W-:Y:S02]  /*149f0*/  IMAD.WIDE.U32 R18, R19, 0x1c, R14 ;  /* 0x0000001c13127825 */ /* 0x000fe400078e000e */
[----:B------:R1:W-:Y:S01]  /*14a00*/  @P1 STG.E desc[UR16][R14.64], R23 ;  /* 0x000000170e001986 */ /* 0x0003e2000c101910 */
[----:B------:R-:W-:Y:S01]  /*14a10*/  ISETP.GT.AND P1, PT, R0, 0x80, P3 ;  /* 0x000000800000780c */ /* 0x000fe20001f24270 */
[----:B0-----:R-:W-:Y:S02]  /*14a20*/  IMAD R17, R224, UR20, RZ ;  /* 0x00000014e0117c24 */ /* 0x001fe4000f8e02ff */
[----:B------:R0:W-:Y:S01]  /*14a30*/  @P6 STG.E desc[UR16][R6.64+0x20], R155 ;  /* 0x0000209b06006986 */ /* 0x0001e2000c101910 */
[----:B------:R-:W-:Y:S01]  /*14a40*/  IADD3 R12, P6, R10, UR9, RZ ;  /* 0x000000090a0c7c10 */ /* 0x000fe2000ffde0ff */
[----:B------:R-:W-:Y:S01]  /*14a50*/  IMAD R21, R223, UR20, RZ ;  /* 0x00000014df157c24 */ /* 0x000fe2000f8e02ff */
[----:B------:R-:W-:Y:S01]  /*14a60*/  IADD3 R19, R19, UR8, RZ ;  /* 0x0000000813137c10 */ /* 0x000fe2000fffe0ff */
[----:B------:R2:W-:Y:S01]  /*14a70*/  @P5 STG.E desc[UR16][R14.64+0x20], R17 ;  /* 0x000020110e005986 */ /* 0x0005e2000c101910 */
[----:B------:R-:W-:Y:S01]  /*14a80*/  IADD3.X R13, R11, UR23, RZ, P6, !PT ;  /* 0x000000170b0d7c10 */ /* 0x000fe2000b7fe4ff */
[----:B-1----:R-:W-:Y:S01]  /*14a90*/  IMAD R23, R222, UR20, RZ ;  /* 0x00000014de177c24 */ /* 0x002fe2000f8e02ff */
[C---:B------:R-:W-:Y:S01]  /*14aa0*/  ISETP.GT.AND P5, PT, R0.reuse, 0x81, P3 ;  /* 0x000000810000780c */ /* 0x040fe20001fa4270 */
[----:B------:R-:W-:Y:S01]  /*14ab0*/  IMAD.U32 R9, RZ, RZ, UR22 ;  /* 0x00000016ff097e24 */ /* 0x000fe2000f8e00ff */
[----:B------:R-:W-:Y:S01]  /*14ac0*/  ISETP.GT.AND P6, PT, R0, 0x88, P2 ;  /* 0x000000880000780c */ /* 0x000fe200017c4270 */
[----:B------:R1:W-:Y:S01]  /*14ad0*/  @P4 STG.E desc[UR16][R18.64], R21 ;  /* 0x0000001512004986 */ /* 0x0003e2000c101910 */
[----:B0-----:R-:W-:-:S02]  /*14ae0*/  IMAD R155, R221, UR20, RZ ;  /* 0x00000014dd9b7c24 */ /* 0x001fc4000f8e02ff */
[----:B------:R-:W-:Y:S01]  /*14af0*/  IMAD.WIDE.U32 R8, R9, 0x1c, R10 ;  /* 0x0000001c09087825 */ /* 0x000fe200078e000a */
[----:B------:R0:W-:Y:S01]  /*14b00*/  @P0 STG.E desc[UR16][R10.64], R23 ;  /* 0x000000170a000986 */ /* 0x0001e2000c101910 */
[----:B------:R-:W-:Y:S02]  /*14b10*/  ISETP.GT.AND P0, PT, R0, 0x89, P2 ;  /* 0x000000890000780c */ /* 0x000fe40001704270 */
[----:B--2---:R-:W-:Y:S01]  /*14b20*/  IMAD R17, R220, UR20, RZ ;  /* 0x00000014dc117c24 */ /* 0x004fe2000f8e02ff */
[----:B------:R2:W-:Y:S01]  /*14b30*/  @P1 STG.E desc[UR16][R18.64+0x20], R155 ;  /* 0x0000209b12001986 */ /* 0x0005e2000c101910 */
[----:B------:R-:W-:Y:S01]  /*14b40*/  VIADD R9, R9, UR8 ;  /* 0x0000000809097c36 */ /* 0x000fe20008000000 */
[C---:B------:R-:W-:Y:S01]  /*14b50*/  ISETP.GT.AND P1, PT, R0.reuse, 0x88, P3 ;  /* 0x000000880000780c */ /* 0x040fe20001f24270 */
[----:B-1----:R-:W-:Y:S01]  /*14b60*/  IMAD R21, R219, UR20, RZ ;  /* 0x00000014db157c24 */ /* 0x002fe2000f8e02ff */
[----:B------:R-:W-:Y:S01]  /*14b70*/  MOV R7, UR22 ;  /* 0x0000001600077c02 */ /* 0x000fe20008000f00 */
[----:B------:R1:W-:Y:S01]  /*14b80*/  @P5 STG.E desc[UR16][R10.64+0x20], R17 ;  /* 0x000020110a005986 */ /* 0x0003e2000c101910 */
[----:B------:R-:W-:Y:S01]  /*14b90*/  ISETP.GT.AND P4, PT, R0, 0x89, P3 ;  /* 0x000000890000780c */ /* 0x000fe20001f84270 */
[----:B0-----:R-:W-:Y:S01]  /*14ba0*/  IMAD R23, R218, UR20, RZ ;  /* 0x00000014da177c24 */ /* 0x001fe2000f8e02ff */
[C---:B------:R-:W-:Y:S01]  /*14bb0*/  ISETP.GT.AND P5, PT, R0.reuse, 0x90, P2 ;  /* 0x000000900000780c */ /* 0x040fe200017a4270 */
[----:B------:R-:W-:Y:S01]  /*14bc0*/  @P6 STG.E desc[UR16][R8.64], R21 ;  /* 0x0000001508006986 */ /* 0x000fe2000c101910 */
[----:B------:R-:W-:Y:S01]  /*14bd0*/  ISETP.GT.AND P6, PT, R0, 0x91, P2 ;  /* 0x000000910000780c */ /* 0x000fe200017c4270 */
[----:B------:R-:W-:-:S02]  /*14be0*/  IMAD.WIDE.U32 R6, R7, 0x1c, R12 ;  /* 0x0000001c07067825 */ /* 0x000fc400078e000c */
[----:B------:R-:W-:Y:S01]  /*14bf0*/  @P0 STG.E desc[UR16][R12.64], R23 ;  /* 0x000000170c000986 */ /* 0x000fe2000c101910 */
[----:B------:R-:W-:Y:S01]  /*14c00*/  IADD3 R14, P0, R12, UR9, RZ ;  /* 0x000000090c0e7c10 */ /* 0x000fe2000ff1e0ff */
[----:B--2---:R-:W-:Y:S02]  /*14c10*/  IMAD R19, R217, UR20, RZ ;  /* 0x00000014d9137c24 */ /* 0x004fe4000f8e02ff */
[----:B------:R-:W-:Y:S01]  /*14c20*/  IMAD R155, R216, UR20, RZ ;  /* 0x00000014d89b7c24 */ /* 0x000fe2000f8e02ff */
[----:B------:R-:W-:Y:S01]  /*14c30*/  IADD3.X R15, R13, UR23, RZ, P0, !PT ;  /* 0x000000170d0f7c10 */ /* 0x000fe200087fe4ff */
[----:B------:R-:W-:Y:S01]  /*14c40*/  VIADD R7, R7, UR8 ;  /* 0x0000000807077c36 */ /* 0x000fe20008000000 */
[----:B------:R0:W-:Y:S01]  /*14c50*/  @P1 STG.E desc[UR16][R8.64+0x20], R19 ;  /* 0x0000201308001986 */ /* 0x0001e2000c101910 */
[----:B------:R-:W-:Y:S01]  /*14c60*/  IMAD R157, R215, UR20, RZ ;  /* 0x00000014d79d7c24 */ /* 0x000fe2000f8e02ff */
[----:B------:R-:W-:Y:S01]  /*14c70*/  ISETP.GT.AND P0, PT, R0, 0x90, P3 ;  /* 0x000000900000780c */ /* 0x000fe20001f04270 */
[----:B------:R-:W-:Y:S01]  /*14c80*/  IMAD R159, R214, UR20, RZ ;  /* 0x00000014d69f7c24 */ /* 0x000fe2000f8e02ff */
[----:B-1----:R-:W-:Y:S01]  /*14c90*/  IADD3 R10, P1, R14, UR9, RZ ;  /* 0x000000090e0a7c10 */ /* 0x002fe2000ff3e0ff */
[----:B------:R1:W-:Y:S01]  /*14ca0*/  @P4 STG.E desc[UR16][R12.64+0x20], R155 ;  /* 0x0000209b0c004986 */ /* 0x0003e2000c101910 */
[----:B------:R-:W-:-:S02]  /*14cb0*/  IMAD.U32 R17, RZ, RZ, UR22 ;  /* 0x00000016ff117e24 */ /* 0x000fc4000f8e00ff */
[----:B------:R-:W-:Y:S01]  /*14cc0*/  IADD3.X R11, R15, UR23, RZ, P1, !PT ;  /* 0x000000170f0b7c10 */ /* 0x000fe20008ffe4ff */
[----:B------:R-:W-:Y:S01]  /*14cd0*/  @P5 STG.E desc[UR16][R6.64], R157 ;  /* 0x0000009d06005986 */ /* 0x000fe2000c101910 */
[C---:B------:R-:W-:Y:S02]  /*14ce0*/  ISETP.GT.AND P5, PT, R0.reuse, 0x98, P2 ;  /* 0x000000980000780c */ /* 0x040fe400017a4270 */
[----:B0-----:R-:W-:Y:S01]  /*14cf0*/  MOV R9, UR22 ;  /* 0x0000001600097c02 */ /* 0x001fe20008000f00 */
[----:B------:R-:W-:Y:S01]  /*14d00*/  @P6 STG.E desc[UR16][R14.64], R159 ;  /* 0x0000009f0e006986 */ /* 0x000fe2000c101910 */
[C---:B------:R-:W-:Y:S01]  /*14d10*/  ISETP.GT.AND P6, PT, R0.reuse, 0x91, P3 ;  /* 0x000000910000780c */ /* 0x040fe20001fc4270 */
[----:B------:R-:W-:Y:S01]  /*14d20*/  IMAD R21, R213, UR20, RZ ;  /* 0x00000014d5157c24 */ /* 0x000fe2000f8e02ff */
[C---:B------:R-:W-:Y:S01]  /*14d30*/  ISETP.GT.AND P4, PT, R0.reuse, 0x99, P2 ;  /* 0x000000990000780c */ /* 0x040fe20001784270 */
[----:B------:R-:W-:Y:S01]  /*14d40*/  IMAD.WIDE.U32 R8, R9, 0x1c, R10 ;  /* 0x0000001c09087825 */ /* 0x000fe200078e000a */
[----:B------:R-:W-:-:S03]  /*14d50*/  ISETP.GT.AND P1, PT, R0, 0x98, P3 ;  /* 0x000000980000780c */ /* 0x000fc60001f24270 */
[----:B------:R-:W-:Y:S01]  /*14d60*/  IMAD.WIDE.U32 R16, R17, 0x1c, R14 ;  /* 0x0000001c11107825 */ /* 0x000fe200078e000e */
[----:B------:R0:W-:Y:S01]  /*14d70*/  @P0 STG.E desc[UR16][R6.64+0x20], R21 ;  /* 0x0000201506000986 */ /* 0x0001e2000c101910 */
[----:B------:R-:W-:Y:S02]  /*14d80*/  ISETP.GT.AND P0, PT, R0, 0x99, P3 ;  /* 0x000000990000780c */ /* 0x000fe40001f04270 */
[----:B------:R-:W-:Y:S02]  /*14d90*/  IMAD R19, R212, UR20, RZ ;  /* 0x00000014d4137c24 */ /* 0x000fe4000f8e02ff */
[----:B-1----:R-:W-:Y:S02]  /*14da0*/  VIADD R13, R9, UR8 ;  /* 0x00000008090d7c36 */ /* 0x002fe40008000000 */
[----:B------:R-:W-:Y:S02]  /*14db0*/  VIADD R17, R17, UR8 ;  /* 0x0000000811117c36 */ /* 0x000fe40008000000 */
[----:B------:R-:W-:-:S02]  /*14dc0*/  IMAD R9, R211, UR20, RZ ;  /* 0x00000014d3097c24 */ /* 0x000fc4000f8e02ff */
[----:B------:R-:W-:Y:S02]  /*14dd0*/  IMAD R23, R210, UR20, RZ ;  /* 0x00000014d2177c24 */ /* 0x000fe4000f8e02ff */
[----:B------:R-:W-:Y:S01]  /*14de0*/  IMAD R155, R209, UR20, RZ ;  /* 0x00000014d19b7c24 */ /* 0x000fe2000f8e02ff */
[----:B------:R1:W-:Y:S01]  /*14df0*/  @P6 STG.E desc[UR16][R14.64+0x20], R19 ;  /* 0x000020130e006986 */ /* 0x0003e2000c101910 */
[----:B0-----:R-:W-:-:S03]  /*14e00*/  IMAD R21, R208, UR20, RZ ;  /* 0x00000014d0157c24 */ /* 0x001fc6000f8e02ff */
[----:B------:R-:W-:Y:S01]  /*14e10*/  @P5 STG.E desc[UR16][R16.64], R9 ;  /* 0x0000000910005986 */ /* 0x000fe2000c101910 */
[----:B------:R-:W-:-:S03]  /*14e20*/  ISETP.GT.AND P5, PT, R0, 0xa1, P2 ;  /* 0x000000a10000780c */ /* 0x000fc600017a4270 */
[----:B------:R-:W-:Y:S01]  /*14e30*/  @P4 STG.E desc[UR16][R10.64], R23 ;  /* 0x000000170a004986 */ /* 0x000fe2000c101910 */
[----:B------:R-:W-:-:S03]  /*14e40*/  ISETP.GT.AND P4, PT, R0, 0xa0, P3 ;  /* 0x000000a00000780c */ /* 0x000fc60001f84270 */
[----:B------:R0:W-:Y:S01]  /*14e50*/  @P1 STG.E desc[UR16][R16.64+0x20], R155 ;  /* 0x0000209b10001986 */ /* 0x0001e2000c101910 */
[----:B------:R-:W-:Y:S02]  /*14e60*/  ISETP.GT.AND P1, PT, R0, 0xa0, P2 ;  /* 0x000000a00000780c */ /* 0x000fe40001724270 */
[----:B------:R-:W-:Y:S01]  /*14e70*/  IADD3 R6, P6, R10, UR9, RZ ;  /* 0x000000090a067c10 */ /* 0x000fe2000ffde0ff */
[----:B------:R2:W-:Y:S01]  /*14e80*/  @P0 STG.E desc[UR16][R10.64+0x20], R21 ;  /* 0x000020150a000986 */ /* 0x0005e2000c101910 */
[----:B------:R-:W-:Y:S01]  /*14e90*/  ISETP.GT.AND P0, PT, R0, 0xa1, P3 ;  /* 0x000000a10000780c */ /* 0x000fe20001f04270 */
[----:B------:R-:W-:Y:S01]  /*14ea0*/  IMAD R157, R207, UR20, RZ ;  /* 0x00000014cf9d7c24 */ /* 0x000fe2000f8e02ff */
[----:B------:R-:W-:Y:S01]  /*14eb0*/  MOV R12, R8 ;  /* 0x00000008000c7202 */ /* 0x000fe20000000f00 */
[----:B-1----:R-:W-:Y:S01]  /*14ec0*/  IMAD R19, R206, UR20, RZ ;  /* 0x00000014ce137c24 */ /* 0x002fe2000f8e02ff */
[----:B------:R-:W-:Y:S01]  /*14ed0*/  IADD3.X R7, R11, UR23, RZ, P6, !PT ;  /* 0x000000170b077c10 */ /* 0x000fe2000b7fe4ff */
[----:B0-----:R-:W-:-:S04]  /*14ee0*/  IMAD R17, R205, UR20, RZ ;  /* 0x00000014cd117c24 */ /* 0x001fc8000f8e02ff */
[----:B------:R-:W-:Y:S01]  /*14ef0*/  @P1 STG.E desc[UR16][R12.64], R157 ;  /* 0x0000009d0c001986 */ /* 0x000fe2000c101910 */
[----:B------:R-:W-:Y:S01]  /*14f00*/  IMAD.U32 R9, RZ, RZ, UR22 ;  /* 0x00000016ff097e24 */ /* 0x000fe2000f8e00ff */
[----:B------:R-:W-:Y:S01]  /*14f10*/  ISETP.GT.AND P6, PT, R0, 0xa8, P2 ;  /* 0x000000a80000780c */ /* 0x000fe200017c4270 */
[----:B--2---:R-:W-:Y:S01]  /*14f20*/  IMAD R21, R204, UR20, RZ ;  /* 0x00000014cc157c24 */ /* 0x004fe2000f8e02ff */
[----:B------:R-:W-:Y:S01]  /*14f30*/  @P5 STG.E desc[UR16][R6.64], R19 ;  /* 0x0000001306005986 */ /* 0x000fe2000c101910 */
[----:B------:R-:W-:-:S03]  /*14f40*/  ISETP.GT.AND P1, PT, R0, 0xa8, P3 ;  /* 0x000000a80000780c */ /* 0x000fc60001f24270 */
[----:B------:R0:W-:Y:S01]  /*14f50*/  @P4 STG.E desc[UR16][R12.64+0x20], R17 ;  /* 0x000020110c004986 */ /* 0x0001e2000c101910 */
[----:B------:R-:W-:Y:S01]  /*14f60*/  ISETP.GT.AND P4, PT, R0, 0xa9, P2 ;  /* 0x000000a90000780c */ /* 0x000fe20001784270 */
[----:B------:R-:W-:Y:S01]  /*14f70*/  IMAD.WIDE.U32 R8, R9, 0x1c, R6 ;  /* 0x0000001c09087825 */ /* 0x000fe200078e0006 */
[----:B------:R-:W-:Y:S01]  /*14f80*/  IADD3 R10, P5, R6, UR9, RZ ;  /* 0x00000009060a7c10 */ /* 0x000fe2000ffbe0ff */
[----:B------:R1:W-:Y:S01]  /*14f90*/  @P0 STG.E desc[UR16][R6.64+0x20], R21 ;  /* 0x0000201506000986 */ /* 0x0003e2000c101910 */
[----:B------:R-:W-:Y:S01]  /*14fa0*/  ISETP.GT.AND P0, PT, R0, 0xa9, P3 ;  /* 0x000000a90000780c */ /* 0x000fe20001f04270 */
[----:B------:R-:W-:Y:S01]  /*14fb0*/  VIADD R15, R9, UR8 ;  /* 0x00000008090f7c36 */ /* 0x000fe20008000000 */
[----:B------:R-:W-:Y:S01]  /*14fc0*/  MOV R14, R8 ;  /* 0x00000008000e7202 */ /* 0x000fe20000000f00 */
[----:B------:R-:W-:Y:S01]  /*14fd0*/  IMAD R23, R203, UR20, RZ ;  /* 0x00000014cb177c24 */ /* 0x000fe2000f8e02ff */
[----:B------:R-:W-:Y:S01]  /*14fe0*/  IADD3.X R11, R7, UR23, RZ, P5, !PT ;  /* 0x00000017070b7c10 */ /* 0x000fe2000affe4ff */
[----:B------:R-:W-:-:S02]  /*14ff0*/  IMAD.U32 R9, RZ, RZ, UR22 ;  /* 0x00000016ff097e24 */ /* 0x000fc4000f8e00ff */
[----:B0-----:R-:W-:Y:S01]  /*15000*/  IMAD R17, R202, UR20, RZ ;  /* 0x00000014ca117c24 */ /* 0x001fe2000f8e02ff */
[----:B------:R-:W-:Y:S01]  /*15010*/  ISETP.GT.AND P5, PT, R0, 0xb0, P2 ;  /* 0x000000b00000780c */ /* 0x000fe200017a4270 */
[----:B------:R-:W-:Y:S01]  /*15020*/  IMAD R155, R201, UR20, RZ ;  /* 0x00000014c99b7c24 */ /* 0x000fe2000f8e02ff */
[----:B------:R0:W-:Y:S01]  /*15030*/  @P6 STG.E desc[UR16][R14.64], R23 ;  /* 0x000000170e006986 */ /* 0x0001e2000c101910 */
[----:B-1----:R-:W-:Y:S01]  /*15040*/  IMAD R7, R200, UR20, RZ ;  /* 0x00000014c8077c24 */ /* 0x002fe2000f8e02ff */
[----:B------:R-:W-:Y:S01]  /*15050*/  IADD3 R12, P6, R10, UR9, RZ ;  /* 0x000000090a0c7c10 */ /* 0x000fe2000ffde0ff */
[----:B------:R-:W-:Y:S01]  /*15060*/  IMAD.WIDE.U32 R8, R9, 0x1c, R10 ;  /* 0x0000001c09087825 */ /* 0x000fe200078e000a */
[----:B------:R1:W-:Y:S01]  /*15070*/  @P4 STG.E desc[UR16][R10.64], R17 ;  /* 0x000000110a004986 */ /* 0x0003e2000c101910 */
[----:B------:R-:W-:-:S03]  /*15080*/  ISETP.GT.AND P4, PT, R0, 0xb1, P2 ;  /* 0x000000b10000780c */ /* 0x000fc60001784270 */
[----:B------:R2:W-:Y:S01]  /*15090*/  @P1 STG.E desc[UR16][R14.64+0x20], R155 ;  /* 0x0000209b0e001986 */ /* 0x0005e2000c101910 */
[----:B------:R-:W-:Y:S01]  /*150a0*/  ISETP.GT.AND P1, PT, R0, 0xb0, P3 ;  /* 0x000000b00000780c */ /* 0x000fe20001f24270 */
[----:B------:R-:W-:Y:S01]  /*150b0*/  VIADD R19, R9, UR8 ;  /* 0x0000000809137c36 */ /* 0x000fe20008000000 */
[----:B------:R-:W-:Y:S01]  /*150c0*/  MOV R18, R8 ;  /* 0x0000000800127202 */ /* 0x000fe20000000f00 */
[----:B------:R3:W-:Y:S01]  /*150d0*/  @P0 STG.E desc[UR16][R10.64+0x20], R7 ;  /* 0x000020070a000986 */ /* 0x0007e2000c101910 */
[----:B------:R-:W-:Y:S01]  /*150e0*/  IMAD R21, R199, UR20, RZ ;  /* 0x00000014c7157c24 */ /* 0x000fe2000f8e02ff */
[----:B------:R-:W-:Y:S02]  /*150f0*/  IADD3.X R13, R11, UR23, RZ, P6, !PT ;  /* 0x000000170b0d7c10 */ /* 0x000fe4000b7fe4ff */
[----:B------:R-:W-:Y:S01]  /*15100*/  IADD3 R16, P0, R12, UR9, RZ ;  /* 0x000000090c107c10 */ /* 0x000fe2000ff1e0ff */
[----:B0-----:R-:W-:Y:S01]  /*15110*/  IMAD R23, R198, UR20, RZ ;  /* 0x00000014c6177c24 */ /* 0x001fe2000f8e02ff */
[----:B------:R-:W-:Y:S02]  /*15120*/  @P5 STG.E desc[UR16][R18.64], R21 ;  /* 0x0000001512005986 */ /* 0x000fe4000c101910 */
[----:B-1----:R-:W-:Y:S01]  /*15130*/  IADD3.X R17, R13, UR23, RZ, P0, !PT ;  /* 0x000000170d117c10 */ /* 0x002fe200087fe4ff */
[----:B--2---:R-:W-:Y:S01]  /*15140*/  IMAD R155, R197, UR20, RZ ;  /* 0x00000014c59b7c24 */ /* 0x004fe2000f8e02ff */
[----:B------:R-:W-:-:S02]  /*15150*/  IADD3 R8, P0, R16, UR9, RZ ;  /* 0x0000000910087c10 */ /* 0x000fc4000ff1e0ff */
[C---:B------:R-:W-:Y:S01]  /*15160*/  ISETP.GT.AND P5, PT, R0.reuse, 0xb1, P3 ;  /* 0x000000b10000780c */ /* 0x040fe20001fa4270 */
[----:B------:R-:W-:Y:S01]  /*15170*/  @P4 STG.E desc[UR16][R12.64], R23 ;  /* 0x000000170c004986 */ /* 0x000fe2000c101910 */
[----:B---3--:R-:W-:Y:S01]  /*15180*/  IMAD.U32 R7, RZ, RZ, UR22 ;  /* 0x00000016ff077e24 */ /* 0x008fe2000f8e00ff */
[----:B------:R-:W-:Y:S02]  /*15190*/  MOV R15, UR22 ;  /* 0x00000016000f7c02 */ /* 0x000fe40008000f00 */
[----:B------:R-:W-:Y:S01]  /*151a0*/  IADD3.X R9, R17, UR23, RZ, P0, !PT ;  /* 0x0000001711097c10 */ /* 0x000fe200087fe4ff */
[----:B------:R0:W-:Y:S01]  /*151b0*/  @P1 STG.E desc[UR16][R18.64+0x20], R155 ;  /* 0x0000209b12001986 */ /* 0x0001e2000c101910 */
[C---:B------:R-:W-:Y:S02]  /*151c0*/  ISETP.GT.AND P6, PT, R0.reuse, 0xb8, P2 ;  /* 0x000000b80000780c */ /* 0x040fe400017c4270 */
[C---:B------:R-:W-:Y:S02]  /*151d0*/  ISETP.GT.AND P0, PT, R0.reuse, 0xb9, P2 ;  /* 0x000000b90000780c */ /* 0x040fe40001704270 */
[C---:B------:R-:W-:Y:S01]  /*151e0*/  ISETP.GT.AND P1, PT, R0.reuse, 0xb8, P3 ;  /* 0x000000b80000780c */ /* 0x040fe20001f24270 */
[----:B------:R-:W-:Y:S01]  /*151f0*/  IMAD.WIDE.U32 R6, R7, 0x1c, R12 ;  /* 0x0000001c07067825 */ /* 0x000fe200078e000c */
[----:B------:R-:W-:-:S03]  /*15200*/  ISETP.GT.AND P4, PT, R0, 0xb9, P3 ;  /* 0x000000b90000780c */ /* 0x000fc60001f84270 */
[----:B------:R-:W-:Y:S02]  /*15210*/  IMAD R157, R196, UR20, RZ ;  /* 0x00000014c49d7c24 */ /* 0x000fe4000f8e02ff */
[----:B------:R-:W-:-:S04]  /*15220*/  IMAD.WIDE.U32 R14, R15, 0x1c, R8 ;  /* 0x0000001c0f0e7825 */ /* 0x000fc800078e0008 */
[----:B------:R-:W-:Y:S02]  /*15230*/  IMAD.U32 R11, RZ, RZ, UR22 ;  /* 0x00000016ff0b7e24 */ /* 0x000fe4000f8e00ff */
[----:B0-----:R-:W-:Y:S02]  /*15240*/  VIADD R19, R7, UR8 ;  /* 0x0000000807137c36 */ /* 0x001fe40008000000 */
[----:B------:R-:W-:Y:S02]  /*15250*/  IMAD.MOV.U32 R18, RZ, RZ, R6 ;  /* 0x000000ffff127224 */ /* 0x000fe400078e0006 */
[----:B------:R-:W-:Y:S01]  /*15260*/  IMAD R23, R195, UR20, RZ ;  /* 0x00000014c3177c24 */ /* 0x000fe2000f8e02ff */
[----:B------:R-:W-:Y:S01]  /*15270*/  MOV R6, R14 ;  /* 0x0000000e00067202 */ /* 0x000fe20000000f00 */
[----:B------:R-:W-:Y:S01]  /*15280*/  IMAD R155, R194, UR20, RZ ;  /* 0x00000014c29b7c24 */ /* 0x000fe2000f8e02ff */
[----:B------:R0:W-:Y:S01]  /*15290*/  @P5 STG.E desc[UR16][R12.64+0x20], R157 ;  /* 0x0000209d0c005986 */ /* 0x0001e2000c101910 */
[----:B------:R-:W-:Y:S01]  /*152a0*/  IMAD R159, R193, UR20, RZ ;  /* 0x00000014c19f7c24 */ /* 0x000fe2000f8e02ff */
[----:B------:R-:W-:Y:S01]  /*152b0*/  IADD3 R14, P5, R8, UR9, RZ ;  /* 0x00000009080e7c10 */ /* 0x000fe2000ffbe0ff */
[----:B------:R-:W-:Y:S01]  /*152c0*/  IMAD.WIDE.U32 R10, R11, 0x1c, R16 ;  /* 0x0000001c0b0a7825 */ /* 0x000fe200078e0010 */
[----:B------:R-:W-:Y:S03]  /*152d0*/  @P6 STG.E desc[UR16][R18.64], R23 ;  /* 0x0000001712006986 */ /* 0x000fe6000c101910 */
[----:B------:R-:W-:Y:S01]  /*152e0*/  IMAD R161, R192, UR20, RZ ;  /* 0x00000014c0a17c24 */ /* 0x000fe2000f8e02ff */
[----:B------:R-:W-:Y:S01]  /*152f0*/  IADD3 R7, R15, UR8, RZ ;  /* 0x000000080f077c10 */ /* 0x000fe2000fffe0ff */
[----:B------:R1:W-:Y:S01]  /*15300*/  @P0 STG.E desc[UR16][R16.64], R155 ;  /* 0x0000009b10000986 */ /* 0x0003e2000c101910 */
[----:B------:R-:W-:Y:S01]  /*15310*/  VIADD R21, R11, UR8 ;  /* 0x000000080b157c36 */ /* 0x000fe20008000000 */
[----:B------:R-:W-:Y:S01]  /*15320*/  IADD3.X R15, R9, UR23, RZ, P5, !PT ;  /* 0x00000017090f7c10 */ /* 0x000fe2000affe4ff */
[----:B------:R-:W-:Y:S01]  /*15330*/  IMAD.MOV.U32 R20, RZ, RZ, R10 ;  /* 0x000000ffff147224 */ /* 0x000fe200078e000a */
[----:B------:R-:W-:Y:S01]  /*15340*/  @P1 STG.E desc[UR16][R18.64+0x20], R159 ;  /* 0x0000209f12001986 */ /* 0x000fe2000c101910 */
[----:B------:R-:W-:-:S03]  /*15350*/  IMAD.U32 R11, RZ, RZ, UR22 ;  /* 0x00000016ff0b7e24 */ /* 0x000fc6000f8e00ff */
[----:B------:R2:W-:Y:S01]  /*15360*/  @P4 STG.E desc[UR16][R16.64+0x20], R161 ;  /* 0x000020a110004986 */ /* 0x0005e2000c101910 */
[----:B------:R-:W-:Y:S01]  /*15370*/  IADD3 R10, P4, R14, UR9, RZ ;  /* 0x000000090e0a7c10 */ /* 0x000fe2000ff9e0ff */
[----:B0-----:R-:W-:Y:S01]  /*15380*/  IMAD.WIDE.U32 R12, R11, 0x1c, R14 ;  /* 0x0000001c0b0c7825 */ /* 0x001fe200078e000e */
[C---:B------:R-:W-:Y:S02]  /*15390*/  ISETP.GT.AND P0, PT, R0.reuse, 0xc0, P2 ;  /* 0x000000c00000780c */ /* 0x040fe40001704270 */
[C---:B------:R-:W-:Y:S02]  /*153a0*/  ISETP.GT.AND P1, PT, R0.reuse, 0xc1, P2 ;  /* 0x000000c10000780c */ /* 0x040fe40001724270 */
[----:B------:R-:W-:Y:S02]  /*153b0*/  IADD3.X R11, R15, UR23, RZ, P4, !PT ;  /* 0x000000170f0b7c10 */ /* 0x000fe4000a7fe4ff */
[C---:B------:R-:W-:Y:S02]  /*153c0*/  ISETP.GT.AND P4, PT, R0.reuse, 0xc0, P3 ;  /* 0x000000c00000780c */ /* 0x040fe40001f84270 */
[C---:B------:R-:W-:Y:S01]  /*153d0*/  ISETP.GT.AND P5, PT, R0.reuse, 0xc1, P3 ;  /* 0x000000c10000780c */ /* 0x040fe20001fa4270 */
[----:B-1----:R-:W-:Y:S01]  /*153e0*/  IMAD.U32 R155, RZ, RZ, UR22 ;  /* 0x00000016ff9b7e24 */ /* 0x002fe2000f8e00ff */
[----:B------:R-:W-:Y:S01]  /*153f0*/  ISETP.GT.AND P6, PT, R0, 0xc8, P2 ;  /* 0x000000c80000780c */ /* 0x000fe200017c4270 */
[----:B------:R-:W-:-:S02]  /*15400*/  IMAD R157, R191, UR20, RZ ;  /* 0x00000014bf9d7c24 */ /* 0x000fc4000f8e02ff */
[----:B--2---:R-:W-:-:S04]  /*15410*/  IMAD.WIDE.U32 R16, R155, 0x1c, R10 ;  /* 0x0000001c9b107825 */ /* 0x004fc800078e000a */
[----:B------:R-:W-:Y:S02]  /*15420*/  IMAD R19, R190, UR20, RZ ;  /* 0x00000014be137c24 */ /* 0x000fe4000f8e02ff */
[----:B------:R-:W-:Y:S02]  /*15430*/  IMAD R155, R189, UR20, RZ ;  /* 0x00000014bd9b7c24 */ /* 0x000fe4000f8e02ff */
[----:B------:R-:W-:Y:S01]  /*15440*/  IMAD R159, R188, UR20, RZ ;  /* 0x00000014bc9f7c24 */ /* 0x000fe2000f8e02ff */
[----:B------:R0:W-:Y:S01]  /*15450*/  @P0 STG.E desc[UR16][R20.64], R157 ;  /* 0x0000009d14000986 */ /* 0x0001e2000c101910 */
[----:B------:R-:W-:Y:S01]  /*15460*/  IMAD R161, R187, UR20, RZ ;  /* 0x00000014bba17c24 */ /* 0x000fe2000f8e02ff */
[C---:B------:R-:W-:Y:S02]  /*15470*/  ISETP.GT.AND P0, PT, R0.reuse, 0xc9, P2 ;  /* 0x000000c90000780c */ /* 0x040fe40001704270 */
[----:B------:R-:W-:Y:S04]  /*15480*/  @P1 STG.E desc[UR16][R8.64], R19 ;  /* 0x0000001308001986 */ /* 0x000fe8000c101910 */
[----:B------:R1:W-:Y:S01]  /*15490*/  @P4 STG.E desc[UR16][R20.64+0x20], R155 ;  /* 0x0000209b14004986 */ /* 0x0003e2000c101910 */
[----:B------:R-:W-:-:S03]  /*154a0*/  ISETP.GT.AND P4, PT, R0, 0xd0, P2 ;  /* 0x000000d00000780c */ /* 0x000fc60001784270 */
[----:B------:R-:W-:Y:S01]  /*154b0*/  @P5 STG.E desc[UR16][R8.64+0x20], R159 ;  /* 0x0000209f08005986 */ /* 0x000fe2000c101910 */
[----:B------:R-:W-:-:S03]  /*154c0*/  ISETP.GT.AND P5, PT, R0, 0xc8, P3 ;  /* 0x000000c80000780c */ /* 0x000fc60001fa4270 */
[----:B------:R-:W-:Y:S01]  /*154d0*/  @P6 STG.E desc[UR16][R6.64], R161 ;  /* 0x000000a106006986 */ /* 0x000fe2000c101910 */
[----:B------:R-:W-:Y:S01]  /*154e0*/  ISETP.GT.AND P6, PT, R0, 0xc9, P3 ;  /* 0x000000c90000780c */ /* 0x000fe20001fc4270 */
[----:B------:R-:W-:Y:S01]  /*154f0*/  IMAD.MOV.U32 R22, RZ, RZ, R12 ;  /* 0x000000ffff167224 */ /* 0x000fe200078e000c */
[----:B------:R-:W-:Y:S01]  /*15500*/  MOV R12, R16 ;  /* 0x00000010000c7202 */ /* 0x000fe20000000f00 */
[----:B0-----:R-:W-:Y:S01]  /*15510*/  IMAD R157, R186, UR20, RZ ;  /* 0x00000014ba9d7c24 */ /* 0x001fe2000f8e02ff */
[----:B------:R-:W-:Y:S01]  /*15520*/  IADD3 R16, P1, R10, UR9, RZ ;  /* 0x000000090a107c10 */ /* 0x000fe2000ff3e0ff */
[----:B-1----:R-:W-:Y:S01]  /*15530*/  IMAD R21, R185, UR20, RZ ;  /* 0x00000014b9157c24 */ /* 0x002fe2000f8e02ff */
[----:B------:R-:W-:Y:S01]  /*15540*/  IADD3 R23, R13, UR8, RZ ;  /* 0x000000080d177c10 */ /* 0x000fe2000fffe0ff */
[----:B------:R-:W-:Y:S01]  /*15550*/  VIADD R13, R17, UR8 ;  /* 0x00000008110d7c36 */ /* 0x000fe20008000000 */
[----:B------:R0:W-:Y:S01]  /*15560*/  @P0 STG.E desc[UR16][R14.64], R157 ;  /* 0x0000009d0e000986 */ /* 0x0001e2000c101910 */
[----:B------:R-:W-:-:S02]  /*15570*/  IADD3.X R17, R11, UR23, RZ, P1, !PT ;  /* 0x000000170b117c10 */ /* 0x000fc40008ffe4ff */
[C---:B------:R-:W-:Y:S01]  /*15580*/  ISETP.GT.AND P0, PT, R0.reuse, 0xd1, P2 ;  /* 0x000000d10000780c */ /* 0x040fe20001704270 */
[----:B------:R-:W-:Y:S01]  /*15590*/  @P5 STG.E desc[UR16][R6.64+0x20], R163 ;  /* 0x000020a306005986 */ /* 0x000fe2000c101910 */
[C---:B------:R-:W-:Y:S02]  /*155a0*/  ISETP.GT.AND P1, PT, R0.reuse, 0xd0, P3 ;  /* 0x000000d00000780c */ /* 0x040fe40001f24270 */
[C---:B------:R-:W-:Y:S01]  /*155b0*/  ISETP.GT.AND P5, PT, R0.reuse, 0xd1, P3 ;  /* 0x000000d10000780c */ /* 0x040fe20001fa4270 */
[----:B------:R-:W-:Y:S04]  /*155c0*/  @P6 STG.E desc[UR16][R14.64+0x20], R167 ;  /* 0x000020a70e006986 */ /* 0x000fe8000c101910 */
[----:B------:R1:W-:Y:S01]  /*155d0*/  @P4 STG.E desc[UR16][R22.64], R21 ;  /* 0x0000001516004986 */ /* 0x0003e2000c101910 */
[----:B------:R-:W-:Y:S01]  /*155e0*/  ISETP.GT.AND P4, PT, R0, 0xd8, P2 ;  /* 0x000000d80000780c */ /* 0x000fe20001784270 */
[----:B------:R-:W-:Y:S01]  /*155f0*/  IMAD R155, R184, UR20, RZ ;  /* 0x00000014b89b7c24 */ /* 0x000fe2000f8e02ff */
[----:B------:R-:W-:Y:S01]  /*15600*/  IADD3 R18, P6, R16, UR9, RZ ;  /* 0x0000000910127c10 */ /* 0x000fe2000ffde0ff */
[----:B0-----:R-:W-:-:S02]  /*15610*/  IMAD R157, R183, UR20, RZ ;  /* 0x00000014b79d7c24 */ /* 0x001fc4000f8e02ff */
[----:B------:R-:W-:Y:S01]  /*15620*/  IMAD R159, R181, UR20, RZ ;  /* 0x00000014b59f7c24 */ /* 0x000fe2000f8e02ff */
[----:B------:R-:W-:Y:S01]  /*15630*/  @P0 STG.E desc[UR16][R10.64], R155 ;  /* 0x0000009b0a000986 */ /* 0x000fe2000c101910 */
[----:B------:R-:W-:Y:S01]  /*15640*/  IADD3.X R19, R17, UR23, RZ, P6, !PT ;  /* 0x0000001711137c10 */ /* 0x000fe2000b7fe4ff */
[----:B-1----:R-:W-:Y:S01]  /*15650*/  IMAD R21, R182, UR20, RZ ;  /* 0x00000014b6157c24 */ /* 0x002fe2000f8e02ff */
[----:B------:R-:W-:Y:S01]  /*15660*/  MOV R7, UR22 ;  /* 0x0000001600077c02 */ /* 0x000fe20008000f00 */
[----:B------:R0:W-:Y:S01]  /*15670*/  @P1 STG.E desc[UR16][R22.64+0x20], R157 ;  /* 0x0000209d16001986 */ /* 0x0001e2000c101910 */
[C---:B------:R-:W-:Y:S02]  /*15680*/  ISETP.GT.AND P1, PT, R0.reuse, 0xd9, P2 ;  /* 0x000000d90000780c */ /* 0x040fe40001724270 */
[C---:B------:R-:W-:Y:S01]  /*15690*/  ISETP.GT.AND P0, PT, R0.reuse, 0xd8, P3 ;  /* 0x000000d80000780c */ /* 0x040fe20001f04270 */
[----:B------:R1:W-:Y:S01]  /*156a0*/  @P5 STG.E desc[UR16][R10.64+0x20], R21 ;  /* 0x000020150a005986 */ /* 0x0003e2000c101910 */
[----:B------:R-:W-:Y:S01]  /*156b0*/  IMAD.U32 R9, RZ, RZ, UR22 ;  /* 0x00000016ff097e24 */ /* 0x000fe2000f8e00ff */
[----:B------:R-:W-:-:S02]  /*156c0*/  ISETP.GT.AND P5, PT, R0, 0xe0, P2 ;  /* 0x000000e00000780c */ /* 0x000fc400017a4270 */
[----:B------:R2:W-:Y:S01]  /*156d0*/  @P4 STG.E desc[UR16][R12.64], R159 ;  /* 0x0000009f0c004986 */ /* 0x0005e2000c101910 */
[C---:B------:R-:W-:Y:S01]  /*156e0*/  ISETP.GT.AND P4, PT, R0.reuse, 0xd9, P3 ;  /* 0x000000d90000780c */ /* 0x040fe20001f84270 */
[----:B------:R-:W-:Y:S01]  /*156f0*/  IMAD.WIDE.U32 R6, R7, 0x1c, R18 ;  /* 0x0000001c07067825 */ /* 0x000fe200078e0012 */
[----:B------:R-:W-:-:S03]  /*15700*/  ISETP.GT.AND P6, PT, R0, 0xe1, P2 ;  /* 0x000000e10000780c */ /* 0x000fc600017c4270 */
[----:B------:R-:W-:-:S04]  /*15710*/  IMAD.WIDE.U32 R8, R9, 0x1c, R16 ;  /* 0x0000001c09087825 */ /* 0x000fc800078e0010 */
[----:B------:R-:W-:Y:S02]  /*15720*/  VIADD R15, R7, UR8 ;  /* 0x00000008070f7c36 */ /* 0x000fe40008000000 */
[----:B------:R-:W-:Y:S02]  /*15730*/  IMAD R7, R180, UR20, RZ ;  /* 0x00000014b4077c24 */ /* 0x000fe4000f8e02ff */
[----:B0-----:R-:W-:Y:S02]  /*15740*/  IMAD R23, R179, UR20, RZ ;  /* 0x00000014b3177c24 */ /* 0x001fe4000f8e02ff */
[----:B-1----:R-:W-:Y:S02]  /*15750*/  IMAD R11, R178, UR20, RZ ;  /* 0x00000014b20b7c24 */ /* 0x002fe4000f8e02ff */
[----:B------:R-:W-:Y:S02]  /*15760*/  VIADD R9, R9, UR8 ;  /* 0x0000000809097c36 */ /* 0x000fe40008000000 */
[----:B------:R-:W-:Y:S01]  /*15770*/  IMAD R21, R177, UR20, RZ ;  /* 0x00000014b1157c24 */ /* 0x000fe2000f8e02ff */
[----:B------:R0:W-:Y:S01]  /*15780*/  @P1 STG.E desc[UR16][R16.64], R7 ;  /* 0x0000000710001986 */ /* 0x0001e2000c101910 */
[----:B------:R-:W-:Y:S01]  /*15790*/  ISETP.GT.AND P1, PT, R0, 0xe0, P3 ;  /* 0x000000e00000780c */ /* 0x000fe20001f24270 */
[----:B------:R-:W-:-:S02]  /*157a0*/  IMAD R155, R176, UR20, RZ ;  /* 0x00000014b09b7c24 */ /* 0x000fc4000f8e02ff */
[----:B------:R1:W-:Y:S01]  /*157b0*/  @P0 STG.E desc[UR16][R12.64+0x20], R23 ;  /* 0x000020170c000986 */ /* 0x0003e2000c101910 */
[----:B------:R-:W-:-:S03]  /*157c0*/  ISETP.GT.AND P0, PT, R0, 0xe1, P3 ;  /* 0x000000e10000780c */ /* 0x000fc60001f04270 */
[----:B------:R3:W-:Y:S01]  /*157d0*/  @P4 STG.E desc[UR16][R16.64+0x20], R11 ;  /* 0x0000200b10004986 */ /* 0x0007e2000c101910 */
[----:B------:R-:W-:-:S03]  /*157e0*/  ISETP.GT.AND P4, PT, R0, 0xe8, P2 ;  /* 0x000000e80000780c */ /* 0x000fc60001784270 */
[----:B------:R-:W-:Y:S01]  /*157f0*/  @P5 STG.E desc[UR16][R8.64], R21 ;  /* 0x0000001508005986 */ /* 0x000fe2000c101910 */
[----:B------:R-:W-:Y:S01]  /*15800*/  ISETP.GT.AND P5, PT, R0, 0xe9, P2 ;  /* 0x000000e90000780c */ /* 0x000fe200017a4270 */
[----:B------:R-:W-:Y:S02]  /*15810*/  IMAD.MOV.U32 R14, RZ, RZ, R6 ;  /* 0x000000ffff0e7224 */ /* 0x000fe400078e0006 */
[----:B------:R-:W-:Y:S01]  /*15820*/  @P6 STG.E desc[UR16][R18.64], R155 ;  /* 0x0000009b12006986 */ /* 0x000fe2000c101910 */
[----:B------:R-:W-:Y:S01]  /*15830*/  IADD3 R6, P6, R18, UR9, RZ ;  /* 0x0000000912067c10 */ /* 0x000fe2000ffde0ff */
[----:B------:R-:W-:Y:S02]  /*15840*/  IMAD R157, R175, UR20, RZ ;  /* 0x00000014af9d7c24 */ /* 0x000fe4000f8e02ff */
[----:B--2---:R-:W-:Y:S01]  /*15850*/  IMAD R159, R174, UR20, RZ ;  /* 0x00000014ae9f7c24 */ /* 0x004fe2000f8e02ff */
[----:B0-----:R-:W-:Y:S01]  /*15860*/  IADD3.X R7, R19, UR23, RZ, P6, !PT ;  /* 0x0000001713077c10 */ /* 0x001fe2000b7fe4ff */
[----:B-1----:R-:W-:-:S02]  /*15870*/  IMAD R13, R173, UR20, RZ ;  /* 0x00000014ad0d7c24 */ /* 0x002fc4000f8e02ff */
[----:B---3--:R-:W-:Y:S01]  /*15880*/  IMAD R17, R172, UR20, RZ ;  /* 0x00000014ac117c24 */ /* 0x008fe2000f8e02ff */
[----:B------:R0:W-:Y:S01]  /*15890*/  @P1 STG.E desc[UR16][R8.64+0x20], R157 ;  /* 0x0000209d08001986 */ /* 0x0001e2000c101910 */
[----:B------:R-:W-:-:S03]  /*158a0*/  ISETP.GT.AND P1, PT, R0, 0xe8, P3 ;  /* 0x000000e80000780c */ /* 0x000fc60001f24270 */
[----:B------:R1:W-:Y:S01]  /*158b0*/  @P0 STG.E desc[UR16][R18.64+0x20], R159 ;  /* 0x0000209f12000986 */ /* 0x0003e2000c101910 */
[C---:B------:R-:W-:Y:S02]  /*158c0*/  ISETP.GT.AND P0, PT, R0.reuse, 0xe9, P3 ;  /* 0x000000e90000780c */ /* 0x040fe40001f04270 */
[----:B------:R-:W-:Y:S01]  /*158d0*/  MOV R11, UR22 ;  /* 0x00000016000b7c02 */ /* 0x000fe20008000f00 */
[----:B------:R2:W-:Y:S01]  /*158e0*/  @P4 STG.E desc[UR16][R14.64], R13 ;  /* 0x0000000d0e004986 */ /* 0x0005e2000c101910 */
[----:B------:R-:W-:-:S03]  /*158f0*/  ISETP.GT.AND P4, PT, R0, 0xf1, P2 ;  /* 0x000000f10000780c */ /* 0x000fc60001784270 */
[----:B------:R3:W-:Y:S01]  /*15900*/  @P5 STG.E desc[UR16][R6.64], R17 ;  /* 0x0000001106005986 */ /* 0x0007e2000c101910 */
[----:B------:R-:W-:Y:S01]  /*15910*/  ISETP.GT.AND P5, PT, R0, 0xf0, P2 ;  /* 0x000000f00000780c */ /* 0x000fe200017a4270 */
[----:B0-----:R-:W-:Y:S01]  /*15920*/  IMAD.WIDE.U32 R8, R11, 0x1c, R6 ;  /* 0x0000001c0b087825 */ /* 0x001fe200078e0006 */
[----:B------:R-:W-:-:S03]  /*15930*/  IADD3 R10, P6, R6, UR9, RZ ;  /* 0x00000009060a7c10 */ /* 0x000fc6000ffde0ff */
[----:B------:R-:W-:Y:S02]  /*15940*/  IMAD R21, R171, UR20, RZ ;  /* 0x00000014ab157c24 */ /* 0x000fe4000f8e02ff */
[----:B------:R-:W-:Y:S01]  /*15950*/  IMAD R23, R170, UR20, RZ ;  /* 0x00000014aa177c24 */ /* 0x000fe2000f8e02ff */
[----:B------:R-:W-:Y:S01]  /*15960*/  IADD3.X R11, R7, UR23, RZ, P6, !PT ;  /* 0x00000017070b7c10 */ /* 0x000fe2000b7fe4ff */
[----:B-1----:R-:W-:Y:S02]  /*15970*/  IMAD R19, R169, UR20, RZ ;  /* 0x00000014a9137c24 */ /* 0x002fe4000f8e02ff */
[----:B------:R-:W-:Y:S02]  /*15980*/  VIADD R9, R9, UR8 ;  /* 0x0000000809097c36 */ /* 0x000fe40008000000 */
[----:B--2---:R-:W-:Y:S01]  /*15990*/  IMAD R13, R166, UR20, RZ ;  /* 0x00000014a60d7c24 */ /* 0x004fe2000f8e02ff */
[----:B------:R-:W-:Y:S01]  /*159a0*/  @P1 STG.E desc[UR16][R14.64+0x20], R21 ;  /* 0x000020150e001986 */ /* 0x000fe2000c101910 */
[----:B------:R-:W-:-:S03]  /*159b0*/  ISETP.GT.AND P6, PT, R0, 0xf0, P3 ;  /* 0x000000f00000780c */ /* 0x000fc60001fc4270 */
[----:B------:R0:W-:Y:S04]  /*159c0*/  @P0 STG.E desc[UR16][R6.64+0x20], R23 ;  /* 0x0000201706000986 */ /* 0x0001e8000c101910 */
[----:B------:R-:W-:Y:S04]  /*159d0*/  @P5 STG.E desc[UR16][R8.64], R19 ;  /* 0x0000001308005986 */ /* 0x000fe8000c101910 */
[----:B------:R1:W-:Y:S01]  /*159e0*/  @P4 STG.E desc[UR16][R10.64], R13 ;  /* 0x0000000d0a004986 */ /* 0x0003e2000c101910 */
[----:B------:R-:W-:Y:S01]  /*159f0*/  ISETP.GT.AND P4, PT, R0, 0xf1, P3 ;  /* 0x000000f10000780c */ /* 0x000fe20001f84270 */
[----:B---3--:R-:W-:Y:S01]  /*15a00*/  IMAD R17, R162, UR20, RZ ;  /* 0x00000014a2117c24 */ /* 0x008fe2000f8e02ff */
[----:B------:R-:W-:Y:S01]  /*15a10*/  ISETP.GT.AND P5, PT, R0, 0xf8, P2 ;  /* 0x000000f80000780c */ /* 0x000fe200017a4270 */
[----:B0-----:R-:W-:-:S02]  /*15a20*/  IMAD.U32 R7, RZ, RZ, UR22 ;  /* 0x00000016ff077e24 */ /* 0x001fc4000f8e00ff */
[----:B------:R-:W-:Y:S01]  /*15a30*/  IMAD R21, R160, UR20, RZ ;  /* 0x00000014a0157c24 */ /* 0x000fe2000f8e02ff */
[----:B------:R0:W-:Y:S01]  /*15a40*/  @P6 STG.E desc[UR16][R8.64+0x20], R17 ;  /* 0x0000201108006986 */ /* 0x0001e2000c101910 */
[----:B------:R-:W-:Y:S01]  /*15a50*/  IMAD.WIDE.U32 R6, R7, 0x1c, R10 ;  /* 0x0000001c07067825 */ /* 0x000fe200078e000a */
[----:B------:R-:W-:-:S05]  /*15a60*/  ISETP.GT.AND P2, PT, R0, 0xf9, P2 ;  /* 0x000000f90000780c */ /* 0x000fca0001744270 */
[----:B------:R2:W-:Y:S01]  /*15a70*/  @P4 STG.E desc[UR16][R10.64+0x20], R21 ;  /* 0x000020150a004986 */ /* 0x0005e2000c101910 */
[----:B------:R-:W-:Y:S01]  /*15a80*/  ISETP.GT.AND P4, PT, R0, 0xf8, P3 ;  /* 0x000000f80000780c */ /* 0x000fe20001f84270 */
[----:B------:R-:W-:Y:S01]  /*15a90*/  IMAD R23, R158, UR20, RZ ;  /* 0x000000149e177c24 */ /* 0x000fe2000f8e02ff */
[----:B-1----:R-:W-:Y:S01]  /*15aa0*/  IADD3 R13, R7, UR8, RZ ;  /* 0x00000008070d7c10 */ /* 0x002fe2000fffe0ff */
[----:B------:R-:W-:Y:S01]  /*15ab0*/  IMAD.MOV.U32 R12, RZ, RZ, R6 ;  /* 0x000000ffff0c7224 */ /* 0x000fe200078e0006 */
[----:B------:R-:W-:Y:S02]  /*15ac0*/  IADD3 R14, P6, R10, UR9, RZ ;  /* 0x000000090a0e7c10 */ /* 0x000fe4000ffde0ff */
[----:B------:R-:W-:Y:S01]  /*15ad0*/  ISETP.GT.AND P1, PT, R168, 0x80, PT ;  /* 0x00000080a800780c */ /* 0x000fe20003f24270 */
[----:B------:R-:W-:Y:S01]  /*15ae0*/  IMAD R155, R156, UR20, RZ ;  /* 0x000000149c9b7c24 */ /* 0x000fe2000f8e02ff */
[----:B------:R-:W-:Y:S01]  /*15af0*/  IADD3.X R15, R11, UR23, RZ, P6, !PT ;  /* 0x000000170b0f7c10 */ /* 0x000fe2000b7fe4ff */
[----:B------:R-:W-:Y:S01]  /*15b00*/  IMAD R19, R154, UR20, RZ ;  /* 0x000000149a137c24 */ /* 0x000fe2000f8e02ff */
[----:B------:R-:W-:Y:S01]  /*15b10*/  @P5 STG.E desc[UR16][R12.64], R23 ;  /* 0x000000170c005986 */ /* 0x000fe2000c101910 */
[----:B------:R-:W-:-:S02]  /*15b20*/  ISETP.GT.AND P3, PT, R0, 0xf9, P3 ;  /* 0x000000f90000780c */ /* 0x000fc40001f64270 */
[----:B------:R-:W-:Y:S02]  /*15b30*/  ISETP.GT.AND P5, PT, R0, RZ, P1 ;  /* 0x000000ff0000720c */ /* 0x000fe40000fa4270 */
[----:B------:R-:W-:Y:S01]  /*15b40*/  ISETP.GT.AND P0, PT, R168, 0x88, PT ;  /* 0x00000088a800780c */ /* 0x000fe20003f04270 */
[----:B------:R-:W-:Y:S01]  /*15b50*/  @P2 STG.E desc[UR16][R14.64], R155 ;  /* 0x0000009b0e002986 */ /* 0x000fe2000c101910 */
[----:B------:R-:W-:-:S03]  /*15b60*/  ISETP.GT.AND P2, PT, R0, 0x1, P1 ;  /* 0x000000010000780c */ /* 0x000fc60000f44270 */
[----:B------:R1:W-:Y:S01]  /*15b70*/  @P4 STG.E desc[UR16][R12.64+0x20], R19 ;  /* 0x000020130c004986 */ /* 0x0003e2000c101910 */
[----:B------:R-:W-:Y:S01]  /*15b80*/  ISETP.GT.AND P4, PT, R0, RZ, P0 ;  /* 0x000000ff0000720c */ /* 0x000fe20000784270 */
[----:B------:R-:W-:Y:S01]  /*15b90*/  IMAD R157, R152, UR20, RZ ;  /* 0x00000014989d7c24 */ /* 0x000fe2000f8e02ff */
[----:B------:R-:W-:Y:S01]  /*15ba0*/  ISETP.GT.AND P6, PT, R0, 0x1, P0 ;  /* 0x000000010000780c */ /* 0x000fe200007c4270 */
[----:B0-----:R-:W-:Y:S02]  /*15bb0*/  IMAD R9, R24, UR20, RZ ;  /* 0x0000001418097c24 */ /* 0x001fe4000f8e02ff */
[----:B------:R-:W-:Y:S01]  /*15bc0*/  IMAD.U32 R7, RZ, RZ, UR22 ;  /* 0x00000016ff077e24 */ /* 0x000fe2000f8e00ff */
[----:B------:R-:W-:Y:S01]  /*15bd0*/  @P3 STG.E desc[UR16][R14.64+0x20], R157 ;  /* 0x0000209d0e003986 */ /* 0x000fe2000c101910 */
[----:B------:R-:W-:Y:S01]  /*15be0*/  IMAD R25, R25, UR20, RZ ;  /* 0x0000001419197c24 */ /* 0x000fe2000f8e02ff */
[C---:B------:R-:W-:Y:S01]  /*15bf0*/  ISETP.GT.AND P3, PT, R0.reuse, 0x8, P1 ;  /* 0x000000080000780c */ /* 0x040fe20000f64270 */
[----:B------:R-:W-:Y:S01]  /*15c00*/  IMAD.WIDE.U32 R6, R7, 0x1c, R2 ;  /* 0x0000001c07067825 */ /* 0x000fe200078e0002 */
[----:B------:R-:W-:Y:S01]  /*15c10*/  @P5 STG.E desc[UR16][R4.64+0x200], R9 ;  /* 0x0002000904005986 */ /* 0x000fe2000c101910 */
[----:B------:R-:W-:-:S02]  /*15c20*/  ISETP.GT.AND P5, PT, R0, 0x9, P1 ;  /* 0x000000090000780c */ /* 0x000fc40000fa4270 */
[----:B------:R-:W-:Y:S02]  /*15c30*/  IMAD R17, R26, UR20, RZ ;  /* 0x000000141a117c24 */ /* 0x000fe4000f8e02ff */
[----:B------:R-:W-:Y:S01]  /*15c40*/  IMAD R27, R27, UR20, RZ ;  /* 0x000000141b1b7c24 */ /* 0x000fe2000f8e02ff */
[----:B------:R-:W-:Y:S01]  /*15c50*/  @P2 STG.E desc[UR16][R2.64+0x200], R25 ;  /* 0x0002001902002986 */ /* 0x000fe2000c101910 */
[----:B--2---:R-:W-:Y:S01]  /*15c60*/  IMAD.MOV.U32 R10, RZ, RZ, R6 ;  /* 0x000000ffff0a7224 */ /* 0x004fe200078e0006 */
[----:B------:R-:W-:Y:S02]  /*15c70*/  IADD3 R6, P2, R2, UR9, RZ ;  /* 0x0000000902067c10 */ /* 0x000fe4000ff5e0ff */
[----:B------:R0:W-:Y:S01]  /*15c80*/  @P4 STG.E desc[UR16][R4.64+0x220], R17 ;  /* 0x0002201104004986 */ /* 0x0001e2000c101910 */
[----:B------:R-:W-:Y:S01]  /*15c90*/  IADD3 R11, R7, UR8, RZ ;  /* 0x00000008070b7c10 */ /* 0x000fe2000fffe0ff */
[----:B-1----:R-:W-:Y:S02]  /*15ca0*/  IMAD R13, R28, UR20, RZ ;  /* 0x000000141c0d7c24 */ /* 0x002fe4000f8e02ff */
[----:B------:R1:W-:Y:S01]  /*15cb0*/  @P6 STG.E desc[UR16][R2.64+0x220], R27 ;  /* 0x0002201b02006986 */ /* 0x0003e2000c101910 */
[----:B------:R-:W-:Y:S01]  /*15cc0*/  ISETP.GT.AND P6, PT, R0, 0x8, P0 ;  /* 0x000000080000780c */ /* 0x000fe200007c4270 */
[----:B------:R-:W-:Y:S01]  /*15cd0*/  IMAD R29, R29, UR20, RZ ;  /* 0x000000141d1d7c24 */ /* 0x000fe2000f8e02ff */
[----:B------:R-:W-:Y:S01]  /*15ce0*/  IADD3.X R7, R3, UR23, RZ, P2, !PT ;  /* 0x0000001703077c10 */ /* 0x000fe200097fe4ff */
[----:B------:R2:W-:Y:S01]  /*15cf0*/  @P3 STG.E desc[UR16][R10.64+0x200], R13 ;  /* 0x0002000d0a003986 */ /* 0x0005e2000c101910 */
[----:B------:R-:W-:-:S03]  /*15d00*/  IADD3 R8, P2, R6, UR9, RZ ;  /* 0x0000000906087c10 */ /* 0x000fc6000ff5e0ff */
[----:B------:R-:W-:Y:S01]  /*15d10*/  @P5 STG.E desc[UR16][R6.64+0x200], R29 ;  /* 0x0002001d06005986 */ /* 0x000fe2000c101910 */
[----:B0-----:R-:W-:Y:S01]  /*15d20*/  IMAD R17, R30, UR20, RZ ;  /* 0x000000141e117c24 */ /* 0x001fe2000f8e02ff */
[C---:B------:R-:W-:Y:S01]  /*15d30*/  ISETP.GT.AND P5, PT, R0.reuse, 0x9, P0 ;  /* 0x000000090000780c */ /* 0x040fe200007a4270 */
[----:B------:R-:W-:Y:S01]  /*15d40*/  IMAD.U32 R15, RZ, RZ, UR22 ;  /* 0x00000016ff0f7e24 */ /* 0x000fe2000f8e00ff */
[----:B------:R-:W-:Y:S02]  /*15d50*/  IADD3.X R9, R7, UR23, RZ, P2, !PT ;  /* 0x0000001707097c10 */ /* 0x000fe400097fe4ff */
[----:B------:R-:W-:Y:S02]  /*15d60*/  MOV R19, UR22 ;  /* 0x0000001600137c02 */ /* 0x000fe40008000f00 */
[C---:B------:R-:W-:Y:S01]  /*15d70*/  ISETP.GT.AND P2, PT, R0.reuse, 0x10, P1 ;  /* 0x000000100000780c */ /* 0x040fe20000f44270 */
[----:B------:R-:W-:Y:S01]  /*15d80*/  @P6 STG.E desc[UR16][R10.64+0x220], R17 ;  /* 0x000220110a006986 */ /* 0x000fe2000c101910 */
[C---:B------:R-:W-:Y:S01]  /*15d90*/  ISETP.GT.AND P4, PT, R0.reuse, 0x11, P1 ;  /* 0x000000110000780c */ /* 0x040fe20000f84270 */
[----:B-1----:R-:W-:Y:S01]  /*15da0*/  IMAD.WIDE.U32 R2, R15, 0x1c, R6 ;  /* 0x0000001c0f027825 */ /* 0x002fe200078e0006 */
[----:B------:R-:W-:-:S02]  /*15db0*/  ISETP.GT.AND P3, PT, R0, 0x10, P0 ;  /* 0x000000100000780c */ /* 0x000fc40000764270 */
[----:B------:R-:W-:Y:S01]  /*15dc0*/  ISETP.GT.AND P6, PT, R0, 0x11, P0 ;  /* 0x000000110000780c */ /* 0x000fe200007c4270 */
[----:B------:R-:W-:Y:S01]  /*15dd0*/  IMAD.WIDE.U32 R4, R19, 0x1c, R8 ;  /* 0x0000001c13047825 */ /* 0x000fe200078e0008 */
[----:B------:R-:W-:-:S03]  /*15de0*/  MOV R12, R2 ;  /* 0x00000002000c7202 */ /* 0x000fc60000000f00 */
[----:B------:R-:W-:Y:S02]  /*15df0*/  IMAD R31, R31, UR20, RZ ;  /* 0x000000141f1f7c24 */ /* 0x000fe4000f8e02ff */
[----:B------:R-:W-:Y:S02]  /*15e00*/  VIADD R15, R5, UR8 ;  /* 0x00000008050f7c36 */ /* 0x000fe40008000000 */
[----:B--2---:R-:W-:Y:S02]  /*15e10*/  VIADD R13, R3, UR8 ;  /* 0x00000008030d7c36 */ /* 0x004fe40008000000 */
[----:B------:R-:W-:Y:S01]  /*15e20*/  IMAD R5, R32, UR20, RZ ;  /* 0x0000001420057c24 */ /* 0x000fe2000f8e02ff */
[----:B------:R0:W-:Y:S01]  /*15e30*/  @P5 STG.E desc[UR16][R6.64+0x220], R31 ;  /* 0x0002201f06005986 */ /* 0x0001e2000c101910 */
[----:B------:R-:W-:Y:S01]  /*15e40*/  IMAD R33, R33, UR20, RZ ;  /* 0x0000001421217c24 */ /* 0x000fe2000f8e02ff */
[----:B------:R-:W-:Y:S01]  /*15e50*/  IADD3 R2, P5, R8, UR9, RZ ;  /* 0x0000000908027c10 */ /* 0x000fe2000ffbe0ff */
[----:B------:R-:W-:-:S02]  /*15e60*/  IMAD R19, R34, UR20, RZ ;  /* 0x0000001422137c24 */ /* 0x000fc4000f8e02ff */
[----:B------:R-:W-:Y:S01]  /*15e70*/  IMAD R35, R35, UR20, RZ ;  /* 0x0000001423237c24 */ /* 0x000fe2000f8e02ff */
[----:B------:R1:W-:Y:S01]  /*15e80*/  @P2 STG.E desc[UR16][R12.64+0x200], R5 ;  /* 0x000200050c002986 */ /* 0x0003e2000c101910 */
[----:B------:R-:W-:-:S03]  /*15e90*/  IADD3.X R3, R9, UR23, RZ, P5, !PT ;  /* 0x0000001709037c10 */ /* 0x000fc6000affe4ff */
[----:B------:R-:W-:Y:S01]  /*15ea0*/  @P4 STG.E desc[UR16][R8.64+0x200], R33 ;  /* 0x0002002108004986 */ /* 0x000fe2000c101910 */
[----:B0-----:R-:W-:-:S03]  /*15eb0*/  IADD3 R6, P2, R2, UR9, RZ ;  /* 0x0000000902067c10 */ /* 0x001fc6000ff5e0ff */
[----:B------:R0:W-:Y:S01]  /*15ec0*/  @P3 STG.E desc[UR16][R12.64+0x220], R19 ;  /* 0x000220130c003986 */ /* 0x0001e2000c101910 */
[----:B------:R-:W-:-:S03]  /*15ed0*/  ISETP.GT.AND P5, PT, R0, 0x19, P1 ;  /* 0x000000190000780c */ /* 0x000fc60000fa4270 */
[----:B------:R-:W-:Y:S01]  /*15ee0*/  @P6 STG.E desc[UR16][R8.64+0x220], R35 ;  /* 0x0002202308006986 */ /* 0x000fe2000c101910 */
[C---:B------:R-:W-:Y:S02]  /*15ef0*/  ISETP.GT.AND P6, PT, R0.reuse, 0x18, P1 ;  /* 0x000000180000780c */ /* 0x040fe40000fc4270 */
[----:B------:R-:W-:Y:S01]  /*15f00*/  IADD3.X R7, R3, UR23, RZ, P2, !PT ;  /* 0x0000001703077c10 */ /* 0x000fe200097fe4ff */
[----:B------:R-:W-:Y:S01]  /*15f10*/  IMAD.U32 R11, RZ, RZ, UR22 ;  /* 0x00000016ff0b7e24 */ /* 0x000fe2000f8e00ff */
[C---:B------:R-:W-:Y:S02]  /*15f20*/  ISETP.GT.AND P2, PT, R0.reuse, 0x18, P0 ;  /* 0x000000180000780c */ /* 0x040fe40000744270 */
[C---:B------:R-:W-:Y:S02]  /*15f30*/  ISETP.GT.AND P4, PT, R0.reuse, 0x19, P0 ;  /* 0x000000190000780c */ /* 0x040fe40000784270 */
[----:B------:R-:W-:Y:S01]  /*15f40*/  ISETP.GT.AND P3, PT, R0, 0x20, P1 ;  /* 0x000000200000780c */ /* 0x000fe20000f64270 */
[----:B------:R-:W-:Y:S01]  /*15f50*/  IMAD.MOV.U32 R14, RZ, RZ, R4 ;  /* 0x000000ffff0e7224 */ /* 0x000fe200078e0004 */
[----:B------:R-:W-:Y:S01]  /*15f60*/  MOV R17, UR22 ;  /* 0x0000001600117c02 */ /* 0x000fe20008000f00 */
[----:B------:R-:W-:-:S02]  /*15f70*/  IMAD R21, R36, UR20, RZ ;  /* 0x0000001424157c24 */ /* 0x000fc4000f8e02ff */
[----:B-1----:R-:W-:-:S04]  /*15f80*/  IMAD.WIDE.U32 R4, R11, 0x1c, R2 ;  /* 0x0000001c0b047825 */ /* 0x002fc800078e0002 */
[----:B------:R-:W-:Y:S02]  /*15f90*/  IMAD R37, R37, UR20, RZ ;  /* 0x0000001425257c24 */ /* 0x000fe4000f8e02ff */
[----:B0-----:R-:W-:Y:S01]  /*15fa0*/  IMAD R19, R38, UR20, RZ ;  /* 0x0000001426137c24 */ /* 0x001fe2000f8e02ff */
[----:B------:R0:W-:Y:S01]  /*15fb0*/  @P6 STG.E desc[UR16][R14.64+0x200], R21 ;  /* 0x000200150e006986 */ /* 0x0001e2000c101910 */
[----:B------:R-:W-:Y:S01]  /*15fc0*/  IMAD R39, R39, UR20, RZ ;  /* 0x0000001427277c24 */ /* 0x000fe2000f8e02ff */
[----:B------:R-:W-:Y:S01]  /*15fd0*/  MOV R12, R4 ;  /* 0x00000004000c7202 */ /* 0x000fe20000000f00 */
[----:B------:R-:W-:Y:S01]  /*15fe0*/  VIADD R13, R5, UR8 ;  /* 0x00000008050d7c36 */ /* 0x000fe20008000000 */
[----:B------:R-:W-:Y:S01]  /*15ff0*/  @P5 STG.E desc[UR16][R2.64+0x200], R37 ;  /* 0x0002002502005986 */ /* 0x000fe2000c101910 */
[----:B------:R-:W-:Y:S01]  /*16000*/  IMAD R23, R40, UR20, RZ ;  /* 0x0000001428177c24 */ /* 0x000fe2000f8e02ff */
[----:B------:R-:W-:Y:S01]  /*16010*/  IADD3 R4, P5, R6, UR9, RZ ;  /* 0x0000000906047c10 */ /* 0x000fe2000ffbe0ff */
[----:B------:R-:W-:Y:S01]  /*16020*/  IMAD.WIDE.U32 R10, R17, 0x1c, R6 ;  /* 0x0000001c110a7825 */ /* 0x000fe200078e0006 */
[C---:B------:R-:W-:Y:S01]  /*16030*/  ISETP.GT.AND P6, PT, R0.reuse, 0x21, P1 ;  /* 0x000000210000780c */ /* 0x040fe20000fc4270 */
[----:B------:R1:W-:Y:S01]  /*16040*/  @P2 STG.E desc[UR16][R14.64+0x220], R19 ;  /* 0x000220130e002986 */ /* 0x0003e2000c101910 */
[----:B------:R-:W-:Y:S01]  /*16050*/  ISETP.GT.AND P2, PT, R0, 0x20, P0 ;  /* 0x000000200000780c */ /* 0x000fe20000744270 */
[----:B------:R-:W-:-:S02]  /*16060*/  IMAD.MOV.U32 R16, RZ, RZ, R10 ;  /* 0x000000ffff107224 */ /* 0x000fc400078e000a */
[----:B------:R2:W-:Y:S01]  /*16070*/  @P4 STG.E desc[UR16][R2.64+0x220], R39 ;  /* 0x0002202702004986 */ /* 0x0005e2000c101910 */
[----:B------:R-:W-:-:S03]  /*16080*/  IADD3.X R5, R7, UR23, RZ, P5, !PT ;  /* 0x0000001707057c10 */ /* 0x000fc6000affe4ff */
[----:B------:R3:W-:Y:S01]  /*16090*/  @P3 STG.E desc[UR16][R12.64+0x200], R23 ;  /* 0x000200170c003986 */ /* 0x0007e2000c101910 */
[----:B------:R-:W-:Y:S01]  /*160a0*/  IADD3 R10, P3, R4, UR9, RZ ;  /* 0x00000009040a7c10 */ /* 0x000fe2000ff7e0ff */
[----:B------:R-:W-:Y:S01]  /*160b0*/  VIADD R17, R11, UR8 ;  /* 0x000000080b117c36 */ /* 0x000fe20008000000 */
[----:B------:R-:W-:Y:S01]  /*160c0*/  ISETP.GT.AND P4, PT, R0, 0x28, P1 ;  /* 0x000000280000780c */ /* 0x000fe20000f84270 */
[----:B------:R-:W-:Y:S01]  /*160d0*/  IMAD R41, R41, UR20, RZ ;  /* 0x0000001429297c24 */ /* 0x000fe2000f8e02ff */
[----:B------:R-:W-:Y:S01]  /*160e0*/  IADD3.X R11, R5, UR23, RZ, P3, !PT ;  /* 0x00000017050b7c10 */ /* 0x000fe20009ffe4ff */
[----:B0-----:R-:W-:Y:S01]  /*160f0*/  IMAD R21, R42, UR20, RZ ;  /* 0x000000142a157c24 */ /* 0x001fe2000f8e02ff */
[C---:B------:R-:W-:Y:S02]  /*16100*/  ISETP.GT.AND P3, PT, R0.reuse, 0x21, P0 ;  /* 0x000000210000780c */ /* 0x040fe40000764270 */
[----:B------:R-:W-:Y:S01]  /*16110*/  ISETP.GT.AND P5, PT, R0, 0x29, P1 ;  /* 0x000000290000780c */ /* 0x000fe20000fa4270 */
[----:B------:R-:W-:Y:S01]  /*16120*/  @P6 STG.E desc[UR16][R6.64+0x200], R41 ;  /* 0x0002002906006986 */ /* 0x000fe2000c101910 */
[----:B------:R-:W-:-:S02]  /*16130*/  MOV R25, UR22 ;  /* 0x0000001600197c02 */ /* 0x000fc40008000f00 */
[C---:B------:R-:W-:Y:S01]  /*16140*/  ISETP.GT.AND P6, PT, R0.reuse, 0x28, P0 ;  /* 0x000000280000780c */ /* 0x040fe200007c4270 */
[----:B------:R0:W-:Y:S01]  /*16150*/  @P2 STG.E desc[UR16][R12.64+0x220], R21 ;  /* 0x000220150c002986 */ /* 0x0001e2000c101910 */
[----:B------:R-:W-:Y:S01]  /*16160*/  ISETP.GT.AND P2, PT, R0, 0x29, P0 ;  /* 0x000000290000780c */ /* 0x000fe20000744270 */
[----:B------:R-:W-:Y:S02]  /*16170*/  IMAD R43, R43, UR20, RZ ;  /* 0x000000142b2b7c24 */ /* 0x000fe4000f8e02ff */
[----:B-1----:R-:W-:Y:S02]  /*16180*/  IMAD R19, R44, UR20, RZ ;  /* 0x000000142c137c24 */ /* 0x002fe4000f8e02ff */
[----:B------:R-:W-:Y:S02]  /*16190*/  IMAD R45, R45, UR20, RZ ;  /* 0x000000142d2d7c24 */ /* 0x000fe4000f8e02ff */
[----:B--2---:R-:W-:Y:S01]  /*161a0*/  IMAD.WIDE.U32 R2, R25, 0x1c, R10 ;  /* 0x0000001c19027825 */ /* 0x004fe200078e000a */
[----:B------:R-:W-:Y:S03]  /*161b0*/  @P3 STG.E desc[UR16][R6.64+0x220], R43 ;  /* 0x0002202b06003986 */ /* 0x000fe6000c101910 */
[----:B---3--:R-:W-:Y:S01]  /*161c0*/  IMAD R23, R46, UR20, RZ ;  /* 0x000000142e177c24 */ /* 0x008fe2000f8e02ff */
[----:B------:R-:W-:Y:S01]  /*161d0*/  @P4 STG.E desc[UR16][R16.64+0x200], R19 ;  /* 0x0002001310004986 */ /* 0x000fe2000c101910 */
[----:B------:R-:W-:Y:S01]  /*161e0*/  IMAD.U32 R9, RZ, RZ, UR22 ;  /* 0x00000016ff097e24 */ /* 0x000fe2000f8e00ff */
[----:B------:R-:W-:Y:S01]  /*161f0*/  ISETP.GT.AND P4, PT, R0, 0x30, P1 ;  /* 0x000000300000780c */ /* 0x000fe20000f84270 */
[----:B------:R-:W-:Y:S01]  /*16200*/  IMAD R47, R47, UR20, RZ ;  /* 0x000000142f2f7c24 */ /* 0x000fe2000f8e02ff */
[----:B------:R-:W-:Y:S01]  /*16210*/  @P5 STG.E desc[UR16][R4.64+0x200], R45 ;  /* 0x0002002d04005986 */ /* 0x000fe2000c101910 */
[----:B------:R-:W-:-:S02]  /*16220*/  MOV R14, R2 ;  /* 0x00000002000e7202 */ /* 0x000fc40000000f00 */
[----:B------:R-:W-:Y:S02]  /*16230*/  ISETP.GT.AND P5, PT, R0, 0x31, P1 ;  /* 0x000000310000780c */ /* 0x000fe40000fa4270 */
[----:B------:R-:W-:Y:S01]  /*16240*/  IADD3 R2, P3, R10, UR9, RZ ;  /* 0x000000090a027c10 */ /* 0x000fe2000ff7e0ff */
[----:B------:R-:W-:Y:S01]  /*16250*/  IMAD.WIDE.U32 R8, R9, 0x1c, R4 ;  /* 0x0000001c09087825 */ /* 0x000fe200078e0004 */
[----:B------:R1:W-:Y:S01]  /*16260*/  @P6 STG.E desc[UR16][R16.64+0x220], R23 ;  /* 0x0002201710006986 */ /* 0x0003e2000c101910 */
[C---:B------:R-:W-:Y:S02]  /*16270*/  ISETP.GT.AND P6, PT, R0.reuse, 0x30, P0 ;  /* 0x000000300000780c */ /* 0x040fe400007c4270 */
[----:B------:R-:W-:Y:S01]  /*16280*/  VIADD R15, R3, UR8 ;  /* 0x00000008030f7c36 */ /* 0x000fe20008000000 */
[----:B------:R-:W-:Y:S01]  /*16290*/  @P2 STG.E desc[UR16][R4.64+0x220], R47 ;  /* 0x0002202f04002986 */ /* 0x000fe2000c101910 */
[----:B------:R-:W-:Y:S02]  /*162a0*/  IADD3.X R3, R11, UR23, RZ, P3, !PT ;  /* 0x000000170b037c10 */ /* 0x000fe40009ffe4ff */
[C---:B------:R-:W-:Y:S01]  /*162b0*/  ISETP.GT.AND P2, PT, R0.reuse, 0x31, P0 ;  /* 0x000000310000780c */ /* 0x040fe20000744270 */
[----:B------:R-:W-:Y:S01]  /*162c0*/  VIADD R9, R9, UR8 ;  /* 0x0000000809097c36 */ /* 0x000fe20008000000 */
[----:B------:R-:W-:Y:S01]  /*162d0*/  ISETP.GT.AND P3, PT, R0, 0x38, P1 ;  /* 0x000000380000780c */ /* 0x000fe20000f64270 */
[----:B0-----:R-:W-:-:S02]  /*162e0*/  IMAD R21, R48, UR20, RZ ;  /* 0x0000001430157c24 */ /* 0x001fc4000f8e02ff */
[----:B------:R-:W-:Y:S02]  /*162f0*/  IMAD R49, R49, UR20, RZ ;  /* 0x0000001431317c24 */ /* 0x000fe4000f8e02ff */
[----:B-1----:R-:W-:Y:S01]  /*16300*/  IMAD R17, R50, UR20, RZ ;  /* 0x0000001432117c24 */ /* 0x002fe2000f8e02ff */
[----:B------:R-:W-:Y:S01]  /*16310*/  @P4 STG.E desc[UR16][R8.64+0x200], R21 ;  /* 0x0002001508004986 */ /* 0x000fe2000c101910 */
[----:B------:R-:W-:Y:S01]  /*16320*/  IMAD R51, R51, UR20, RZ ;  /* 0x0000001433337c24 */ /* 0x000fe2000f8e02ff */
[----:B------:R-:W-:Y:S01]  /*16330*/  ISETP.GT.AND P4, PT, R0, 0x39, P1 ;  /* 0x000000390000780c */ /* 0x000fe20000f84270 */
[----:B------:R-:W-:Y:S01]  /*16340*/  IMAD R19, R52, UR20, RZ ;  /* 0x0000001434137c24 */ /* 0x000fe2000f8e02ff */
[----:B------:R-:W-:Y:S01]  /*16350*/  @P5 STG.E desc[UR16][R10.64+0x200], R49 ;  /* 0x000200310a005986 */ /* 0x000fe2000c101910 */
[----:B------:R-:W-:-:S03]  /*16360*/  ISETP.GT.AND P5, PT, R0, 0x38, P0 ;  /* 0x000000380000780c */ /* 0x000fc600007a4270 */
[----:B------:R0:W-:Y:S01]  /*16370*/  @P6 STG.E desc[UR16][R8.64+0x220], R17 ;  /* 0x0002201108006986 */ /* 0x0001e2000c101910 */
[----:B------:R-:W-:-:S03]  /*16380*/  IMAD R53, R53, UR20, RZ ;  /* 0x0000001435357c24 */ /* 0x000fc6000f8e02ff */
[----:B------:R-:W-:Y:S04]  /*16390*/  @P2 STG.E desc[UR16][R10.64+0x220], R51 ;  /* 0x000220330a002986 */ /* 0x000fe8000c101910 */
[----:B------:R-:W-:Y:S01]  /*163a0*/  @P3 STG.E desc[UR16][R14.64+0x200], R19 ;  /* 0x000200130e003986 */ /* 0x000fe2000c101910 */
[----:B------:R-:W-:Y:S01]  /*163b0*/  ISETP.GT.AND P3, PT, R0, 0x39, P0 ;  /* 0x000000390000780c */ /* 0x000fe20000764270 */
[----:B------:R-:W-:Y:S02]  /*163c0*/  IMAD.U32 R7, RZ, RZ, UR22 ;  /* 0x00000016ff077e24 */ /* 0x000fe4000f8e00ff */
[----:B0-----:R-:W-:Y:S01]  /*163d0*/  IMAD R9, R54, UR20, RZ ;  /* 0x0000001436097c24 */ /* 0x001fe2000f8e02ff */
[----:B------:R-:W-:Y:S01]  /*163e0*/  IADD3 R4, P6, R2, UR9, RZ ;  /* 0x0000000902047c10 */ /* 0x000fe2000ffde0ff */
[----:B------:R-:W-:Y:S01]  /*163f0*/  @P4 STG.E desc[UR16][R2.64+0x200], R53 ;  /* 0x0002003502004986 */ /* 0x000fe2000c101910 */
[C---:B------:R-:W-:Y:S01]  /*16400*/  ISETP.GT.AND P2, PT, R0.reuse, 0x40, P1 ;  /* 0x000000400000780c */ /* 0x040fe20000f44270 */
[----:B------:R-:W-:Y:S01]  /*16410*/  IMAD.WIDE.U32 R6, R7, 0x1c, R2 ;  /* 0x0000001c07067825 */ /* 0x000fe200078e0002 */
[C---:B------:R-:W-:Y:S01]  /*16420*/  ISETP.GT.AND P4, PT, R0.reuse, 0x41, P1 ;  /* 0x000000410000780c */ /* 0x040fe20000f84270 */
[----:B------:R0:W-:Y:S01]  /*16430*/  @P5 STG.E desc[UR16][R14.64+0x220], R9 ;  /* 0x000220090e005986 */ /* 0x0001e2000c101910 */
[----:B------:R-:W-:Y:S01]  /*16440*/  IADD3.X R5, R3, UR23, RZ, P6, !PT ;  /* 0x0000001703057c10 */ /* 0x000fe2000b7fe4ff */
[----:B------:R-:W-:Y:S01]  /*16450*/  IMAD R55, R55, UR20, RZ ;  /* 0x0000001437377c24 */ /* 0x000fe2000f8e02ff */
[----:B------:R-:W-:-:S02]  /*16460*/  ISETP.GT.AND P5, PT, R0, 0x40, P0 ;  /* 0x000000400000780c */ /* 0x000fc400007a4270 */
[----:B------:R-:W-:Y:S01]  /*16470*/  ISETP.GT.AND P6, PT, R0, 0x41, P0 ;  /* 0x000000410000780c */ /* 0x000fe200007c4270 */
[----:B------:R-:W-:Y:S01]  /*16480*/  VIADD R13, R7, UR8 ;  /* 0x00000008070d7c36 */ /* 0x000fe20008000000 */
[----:B------:R-:W-:Y:S01]  /*16490*/  @P3 STG.E desc[UR16][R2.64+0x220], R55 ;  /* 0x0002203702003986 */ /* 0x000fe2000c101910 */
[----:B------:R-:W-:Y:S01]  /*164a0*/  IMAD.U32 R7, RZ, RZ, UR22 ;  /* 0x00000016ff077e24 */ /* 0x000fe2000f8e00ff */
[----:B------:R-:W-:Y:S01]  /*164b0*/  MOV R12, R6 ;  /* 0x00000006000c7202 */ /* 0x000fe20000000f00 */
[----:B------:R-:W-:Y:S01]  /*164c0*/  IMAD R17, R56, UR20, RZ ;  /* 0x0000001438117c24 */ /* 0x000fe2000f8e02ff */
[----:B------:R-:W-:Y:S01]  /*164d0*/  ISETP.GT.AND P3, PT, R0, 0x48, P1 ;  /* 0x000000480000780c */ /* 0x000fe20000f64270 */
[----:B------:R-:W-:Y:S02]  /*164e0*/  IMAD R57, R57, UR20, RZ ;  /* 0x0000001439397c24 */ /* 0x000fe4000f8e02ff */
[----:B0-----:R-:W-:Y:S02]  /*164f0*/  IMAD R15, R58, UR20, RZ ;  /* 0x000000143a0f7c24 */ /* 0x001fe4000f8e02ff */
[----:B------:R-:W-:Y:S01]  /*16500*/  IMAD.WIDE.U32 R6, R7, 0x1c, R4 ;  /* 0x0000001c07067825 */ /* 0x000fe200078e0004 */
[----:B------:R0:W-:Y:S03]  /*16510*/  @P2 STG.E desc[UR16][R12.64+0x200], R17 ;  /* 0x000200110c002986 */ /* 0x0001e6000c101910 */
[----:B------:R-:W-:Y:S01]  /*16520*/  IMAD R59, R59, UR20, RZ ;  /* 0x000000143b3b7c24 */ /* 0x000fe2000f8e02ff */
[----:B------:R-:W-:Y:S01]  /*16530*/  ISETP.GT.AND P2, PT, R0, 0x49, P1 ;  /* 0x000000490000780c */ /* 0x000fe20000f44270 */
[----:B------:R-:W-:Y:S01]  /*16540*/  @P4 STG.E desc[UR16][R4.64+0x200], R57 ;  /* 0x0002003904004986 */ /* 0x000fe2000c101910 */
[----:B------:R-:W-:Y:S01]  /*16550*/  VIADD R11, R7, UR8 ;  /* 0x00000008070b7c36 */ /* 0x000fe20008000000 */
[----:B------:R-:W-:Y:S01]  /*16560*/  MOV R10, R6 ;  /* 0x00000006000a7202 */ /* 0x000fe20000000f00 */
[----:B------:R-:W-:Y:S01]  /*16570*/  IMAD R19, R60, UR20, RZ ;  /* 0x000000143c137c24 */ /* 0x000fe2000f8e02ff */
[----:B------:R-:W-:Y:S01]  /*16580*/  @P5 STG.E desc[UR16][R12.64+0x220], R15 ;  /* 0x0002200f0c005986 */ /* 0x000fe2000c101910 */
[----:B------:R-:W-:-:S03]  /*16590*/  IADD3 R6, P4, R4, UR9, RZ ;  /* 0x0000000904067c10 */ /* 0x000fc6000ff9e0ff */
[----:B------:R1:W-:Y:S01]  /*165a0*/  @P6 STG.E desc[UR16][R4.64+0x220], R59 ;  /* 0x0002203b04006986 */ /* 0x0003e2000c101910 */
[----:B------:R-:W-:Y:S01]  /*165b0*/  ISETP.GT.AND P6, PT, R0, 0x48, P0 ;  /* 0x000000480000780c */ /* 0x000fe200007c4270 */
[----:B------:R-:W-:Y:S01]  /*165c0*/  IMAD R61, R61, UR20, RZ ;  /* 0x000000143d3d7c24 */ /* 0x000fe2000f8e02ff */
[----:B------:R-:W-:Y:S01]  /*165d0*/  IADD3.X R7, R5, UR23, RZ, P4, !PT ;  /* 0x0000001705077c10 */ /* 0x000fe2000a7fe4ff */
[----:B------:R2:W-:Y:S01]  /*165e0*/  @P3 STG.E desc[UR16][R10.64+0x200], R19 ;  /* 0x000200130a003986 */ /* 0x0005e2000c101910 */
[----:B------:R-:W-:Y:S01]  /*165f0*/  IADD3 R8, P3, R6, UR9, RZ ;  /* 0x0000000906087c10 */ /* 0x000fe2000ff7e0ff */
[----:B0-----:R-:W-:Y:S01]  /*16600*/  IMAD R17, R62, UR20, RZ ;  /* 0x000000143e117c24 */ /* 0x001fe2000f8e02ff */
[C---:B------:R-:W-:Y:S01]  /*16610*/  ISETP.GT.AND P5, PT, R0.reuse, 0x49, P0 ;  /* 0x000000490000780c */ /* 0x040fe200007a4270 */
[----:B------:R-:W-:Y:S01]  /*16620*/  IMAD.U32 R3, RZ, RZ, UR22 ;  /* 0x00000016ff037e24 */ /* 0x000fe2000f8e00ff */
[----:B------:R-:W-:Y:S01]  /*16630*/  IADD3.X R9, R7, UR23, RZ, P3, !PT ;  /* 0x0000001707097c10 */ /* 0x000fe20009ffe4ff */
[----:B------:R-:W-:Y:S01]  /*16640*/  @P2 STG.E desc[UR16][R6.64+0x200], R61 ;  /* 0x0002003d06002986 */ /* 0x000fe2000c101910 */
[----:B------:R-:W-:Y:S01]  /*16650*/  IMAD.U32 R21, RZ, RZ, UR22 ;  /* 0x00000016ff157e24 */ /* 0x000fe2000f8e00ff */
[----:B------:R-:W-:-:S02]  /*16660*/  ISETP.GT.AND P2, PT, R0, 0x50, P1 ;  /* 0x000000500000780c */ /* 0x000fc40000f44270 */
[C---:B------:R-:W-:Y:S01]  /*16670*/  ISETP.GT.AND P4, PT, R0.reuse, 0x51, P1 ;  /* 0x000000510000780c */ /* 0x040fe20000f84270 */
[----:B------:R-:W-:Y:S01]  /*16680*/  @P6 STG.E desc[UR16][R10.64+0x220], R17 ;  /* 0x000220110a006986 */ /* 0x000fe2000c101910 */
[C---:B------:R-:W-:Y:S01]  /*16690*/  ISETP.GT.AND P3, PT, R0.reuse, 0x50, P0 ;  /* 0x000000500000780c */ /* 0x040fe20000764270 */
[----:B------:R-:W-:Y:S01]  /*166a0*/  IMAD.WIDE.U32 R2, R3, 0x1c, R6 ;  /* 0x0000001c03027825 */ /* 0x000fe200078e0006 */
[----:B------:R-:W-:-:S03]  /*166b0*/  ISETP.GT.AND P6, PT, R0, 0x51, P0 ;  /* 0x000000510000780c */ /* 0x000fc600007c4270 */
[----:B-1----:R-:W-:Y:S01]  /*166c0*/  IMAD.WIDE.U32 R4, R21, 0x1c, R8 ;  /* 0x0000001c15047825 */ /* 0x002fe200078e0008 */
[----:B------:R-:W-:-:S03]  /*166d0*/  IADD3 R13, R3, UR8, RZ ;  /* 0x00000008030d7c10 */ /* 0x000fc6000fffe0ff */
[----:B------:R-:W-:Y:S02]  /*166e0*/  IMAD R63, R63, UR20, RZ ;  /* 0x000000143f3f7c24 */ /* 0x000fe4000f8e02ff */
[----:B------:R-:W-:Y:S02]  /*166f0*/  VIADD R15, R5, UR8 ;  /* 0x00000008050f7c36 */ /* 0x000fe40008000000 */
[----:B------:R-:W-:Y:S02]  /*16700*/  IMAD.MOV.U32 R12, RZ, RZ, R2 ;  /* 0x000000ffff0c7224 */ /* 0x000fe400078e0002 */
[----:B------:R-:W-:Y:S01]  /*16710*/  IMAD R5, R64, UR20, RZ ;  /* 0x0000001440057c24 */ /* 0x000fe2000f8e02ff */
[----:B------:R0:W-:Y:S01]  /*16720*/  @P5 STG.E desc[UR16][R6.64+0x220], R63 ;  /* 0x0002203f06005986 */ /* 0x0001e2000c101910 */
[----:B------:R-:W-:Y:S01]  /*16730*/  IMAD R65, R65, UR20, RZ ;  /* 0x0000001441417c24 */ /* 0x000fe2000f8e02ff */
[----:B------:R-:W-:Y:S01]  /*16740*/  IADD3 R2, P5, R8, UR9, RZ ;  /* 0x0000000908027c10 */ /* 0x000fe2000ffbe0ff */
[----:B--2---:R-:W-:-:S02]  /*16750*/  IMAD R19, R66, UR20, RZ ;  /* 0x0000001442137c24 */ /* 0x004fc4000f8e02ff */
        /* <DEDUP_REMOVED lines=14> */
[----:B------:R-:W-:Y:S01]  /*16840*/  IMAD R21, R68, UR20, RZ ;  /* 0x0000001444157c24 */ /* 0x000fe2000f8e02ff */
[----:B------:R-:W-:Y:S01]  /*16850*/  MOV R14, R4 ;  /* 0x00000004000e7202 */ /* 0x000fe20000000f00 */
[----:B-1----:R-:W-:-:S04]  /*16860*/  IMAD.WIDE.U32 R4, R11, 0x1c, R2 ;  /* 0x0000001c0b047825 */ /* 0x002fc800078e0002 */
[----:B------:R-:W-:Y:S02]  /*16870*/  IMAD.U32 R17, RZ, RZ, UR22 ;  /* 0x00000016ff117e24 */ /* 0x000fe4000f8e00ff */
[----:B------:R-:W-:Y:S02]  /*16880*/  IMAD R69, R69, UR20, RZ ;  /* 0x0000001445457c24 */ /* 0x000fe4000f8e02ff */
[----:B0-----:R-:W-:Y:S01]  /*16890*/  IMAD R19, R70, UR20, RZ ;  /* 0x0000001446137c24 */ /* 0x001fe2000f8e02ff */
[----:B------:R-:W-:Y:S01]  /*168a0*/  IADD3 R13, R5, UR8, RZ ;  /* 0x00000008050d7c10 */ /* 0x000fe2000fffe0ff */
[----:B------:R-:W-:Y:S01]  /*168b0*/  IMAD R71, R71, UR20, RZ ;  /* 0x0000001447477c24 */ /* 0x000fe2000f8e02ff */
[----:B------:R0:W-:Y:S01]  /*168c0*/  @P6 STG.E desc[UR16][R14.64+0x200], R21 ;  /* 0x000200150e006986 */ /* 0x0001e2000c101910 */
[----:B------:R-:W-:Y:S01]  /*168d0*/  IMAD.WIDE.U32 R10, R17, 0x1c, R6 ;  /* 0x0000001c110a7825 */ /* 0x000fe200078e0006 */
[----:B------:R-:W-:Y:S02]  /*168e0*/  ISETP.GT.AND P6, PT, R0, 0x61, P1 ;  /* 0x000000610000780c */ /* 0x000fe40000fc4270 */
[----:B------:R-:W-:Y:S01]  /*168f0*/  @P5 STG.E desc[UR16][R2.64+0x200], R69 ;  /* 0x0002004502005986 */ /* 0x000fe2000c101910 */
[----:B------:R-:W-:-:S02]  /*16900*/  IMAD.MOV.U32 R12, RZ, RZ, R4 ;  /* 0x000000ffff0c7224 */ /* 0x000fc400078e0004 */
[----:B------:R-:W-:Y:S01]  /*16910*/  IMAD R23, R72, UR20, RZ ;  /* 0x0000001448177c24 */ /* 0x000fe2000f8e02ff */
[----:B------:R-:W-:Y:S01]  /*16920*/  IADD3 R4, P5, R6, UR9, RZ ;  /* 0x0000000906047c10 */ /* 0x000fe2000ffbe0ff */
[----:B------:R1:W-:Y:S01]  /*16930*/  @P2 STG.E desc[UR16][R14.64+0x220], R19 ;  /* 0x000220130e002986 */ /* 0x0003e2000c101910 */
[----:B------:R-:W-:Y:S02]  /*16940*/  ISETP.GT.AND P2, PT, R0, 0x60, P0 ;  /* 0x000000600000780c */ /* 0x000fe40000744270 */
[----:B------:R-:W-:Y:S01]  /*16950*/  MOV R16, R10 ;  /* 0x0000000a00107202 */ /* 0x000fe20000000f00 */
        /* <DEDUP_REMOVED lines=10> */
[C---:B------:R-:W-:Y:S01]  /*16a00*/  ISETP.GT.AND P5, PT, R0.reuse, 0x69, P1 ;  /* 0x000000690000780c */ /* 0x040fe20000fa4270 */
[----:B------:R-:W-:Y:S01]  /*16a10*/  @P6 STG.E desc[UR16][R6.64+0x200], R73 ;  /* 0x0002004906006986 */ /* 0x000fe2000c101910 */
[----:B------:R-:W-:Y:S01]  /*16a20*/  ISETP.GT.AND P6, PT, R0, 0x68, P0 ;  /* 0x000000680000780c */ /* 0x000fe200007c4270 */
[----:B------:R-:W-:-:S02]  /*16a30*/  IMAD R75, R75, UR20, RZ ;  /* 0x000000144b4b7c24 */ /* 0x000fc4000f8e02ff */
[----:B------:R0:W-:Y:S01]  /*16a40*/  @P2 STG.E desc[UR16][R12.64+0x220], R21 ;  /* 0x000220150c002986 */ /* 0x0001e2000c101910 */
[----:B------:R-:W-:Y:S01]  /*16a50*/  ISETP.GT.AND P2, PT, R0, 0x69, P0 ;  /* 0x000000690000780c */ /* 0x000fe20000744270 */
[----:B-1----:R-:W-:Y:S02]  /*16a60*/  IMAD R19, R76, UR20, RZ ;  /* 0x000000144c137c24 */ /* 0x002fe4000f8e02ff */
[----:B------:R-:W-:Y:S02]  /*16a70*/  IMAD R77, R77, UR20, RZ ;  /* 0x000000144d4d7c24 */ /* 0x000fe4000f8e02ff */
[----:B--2---:R-:W-:Y:S01]  /*16a80*/  IMAD.WIDE.U32 R2, R25, 0x1c, R10 ;  /* 0x0000001c19027825 */ /* 0x004fe200078e000a */
[----:B------:R-:W-:Y:S03]  /*16a90*/  @P3 STG.E desc[UR16][R6.64+0x220], R75 ;  /* 0x0002204b06003986 */ /* 0x000fe6000c101910 */
[----:B---3--:R-:W-:Y:S01]  /*16aa0*/  IMAD R23, R78, UR20, RZ ;  /* 0x000000144e177c24 */ /* 0x008fe2000f8e02ff */
[----:B------:R-:W-:Y:S01]  /*16ab0*/  @P4 STG.E desc[UR16][R16.64+0x200], R19 ;  /* 0x0002001310004986 */ /* 0x000fe2000c101910 */
[----:B------:R-:W-:Y:S01]  /*16ac0*/  IMAD.U32 R9, RZ, RZ, UR22 ;  /* 0x00000016ff097e24 */ /* 0x000fe2000f8e00ff */
[C---:B------:R-:W-:Y:S01]  /*16ad0*/  ISETP.GT.AND P4, PT, R0.reuse, 0x70, P1 ;  /* 0x000000700000780c */ /* 0x040fe20000f84270 */
[----:B------:R-:W-:Y:S01]  /*16ae0*/  IMAD R79, R79, UR20, RZ ;  /* 0x000000144f4f7c24 */ /* 0x000fe2000f8e02ff */
[----:B------:R-:W-:Y:S01]  /*16af0*/  @P5 STG.E desc[UR16][R4.64+0x200], R77 ;  /* 0x0002004d04005986 */ /* 0x000fe2000c101910 */
[----:B------:R-:W-:Y:S01]  /*16b00*/  IMAD.MOV.U32 R14, RZ, RZ, R2 ;  /* 0x000000ffff0e7224 */ /* 0x000fe200078e0002 */
[----:B------:R-:W-:-:S02]  /*16b10*/  ISETP.GT.AND P5, PT, R0, 0x71, P1 ;  /* 0x000000710000780c */ /* 0x000fc40000fa4270 */
[----:B------:R-:W-:Y:S01]  /*16b20*/  IADD3 R2, P3, R10, UR9, RZ ;  /* 0x000000090a027c10 */ /* 0x000fe2000ff7e0ff */
[----:B------:R-:W-:Y:S01]  /*16b30*/  IMAD.WIDE.U32 R8, R9, 0x1c, R4 ;  /* 0x0000001c09087825 */ /* 0x000fe200078e0004 */
[----:B------:R1:W-:Y:S01]  /*16b40*/  @P6 STG.E desc[UR16][R16.64+0x220], R23 ;  /* 0x0002201710006986 */ /* 0x0003e2000c101910 */
[----:B------:R-:W-:Y:S02]  /*16b50*/  IADD3 R15, R3, UR8, RZ ;  /* 0x00000008030f7c10 */ /* 0x000fe4000fffe0ff */
[C---:B------:R-:W-:Y:S01]  /*16b60*/  ISETP.GT.AND P6, PT, R0.reuse, 0x70, P0 ;  /* 0x000000700000780c */ /* 0x040fe200007c4270 */
        /* <DEDUP_REMOVED lines=30> */
[C---:B------:R-:W-:Y:S02]  /*16d50*/  ISETP.GT.AND P6, PT, R0.reuse, 0x81, P0 ;  /* 0x000000810000780c */ /* 0x040fe400007c4270 */
[----:B------:R-:W-:Y:S01]  /*16d60*/  IADD3 R13, R7, UR8, RZ ;  /* 0x00000008070d7c10 */ /* 0x000fe2000fffe0ff */
[----:B------:R-:W-:Y:S01]  /*16d70*/  IMAD.U32 R7, RZ, RZ, UR22 ;  /* 0x00000016ff077e24 */ /* 0x000fe2000f8e00ff */
[----:B------:R-:W-:Y:S01]  /*16d80*/  @P3 STG.E desc[UR16][R2.64+0x220], R87 ;  /* 0x0002205702003986 */ /* 0x000fe2000c101910 */
[----:B------:R-:W-:Y:S01]  /*16d90*/  IMAD.MOV.U32 R12, RZ, RZ, R6 ;  /* 0x000000ffff0c7224 */ /* 0x000fe200078e0006 */
[----:B------:R-:W-:Y:S01]  /*16da0*/  ISETP.GT.AND P3, PT, R0, 0x88, P1 ;  /* 0x000000880000780c */ /* 0x000fe20000f64270 */
[----:B------:R-:W-:Y:S02]  /*16db0*/  IMAD R17, R88, UR20, RZ ;  /* 0x0000001458117c24 */ /* 0x000fe4000f8e02ff */
[----:B------:R-:W-:Y:S02]  /*16dc0*/  IMAD R89, R89, UR20, RZ ;  /* 0x0000001459597c24 */ /* 0x000fe4000f8e02ff */
[----:B0-----:R-:W-:-:S02]  /*16dd0*/  IMAD R15, R90, UR20, RZ ;  /* 0x000000145a0f7c24 */ /* 0x001fc4000f8e02ff */
[----:B------:R-:W-:Y:S01]  /*16de0*/  IMAD.WIDE.U32 R6, R7, 0x1c, R4 ;  /* 0x0000001c07067825 */ /* 0x000fe200078e0004 */
[----:B------:R0:W-:Y:S03]  /*16df0*/  @P2 STG.E desc[UR16][R12.64+0x200], R17 ;  /* 0x000200110c002986 */ /* 0x0001e6000c101910 */
[----:B------:R-:W-:Y:S01]  /*16e00*/  IMAD R91, R91, UR20, RZ ;  /* 0x000000145b5b7c24 */ /* 0x000fe2000f8e02ff */
[----:B------:R-:W-:Y:S01]  /*16e10*/  ISETP.GT.AND P2, PT, R0, 0x89, P1 ;  /* 0x000000890000780c */ /* 0x000fe20000f44270 */
[----:B------:R-:W-:Y:S01]  /*16e20*/  @P4 STG.E desc[UR16][R4.64+0x200], R89 ;  /* 0x0002005904004986 */ /* 0x000fe2000c101910 */
[----:B------:R-:W-:Y:S01]  /*16e30*/  IADD3 R11, R7, UR8, RZ ;  /* 0x00000008070b7c10 */ /* 0x000fe2000fffe0ff */
[----:B------:R-:W-:Y:S02]  /*16e40*/  IMAD.MOV.U32 R10, RZ, RZ, R6 ;  /* 0x000000ffff0a7224 */ /* 0x000fe400078e0006 */
[----:B------:R-:W-:Y:S01]  /*16e50*/  @P5 STG.E desc[UR16][R12.64+0x220], R15 ;  /* 0x0002200f0c005986 */ /* 0x000fe2000c101910 */
[----:B------:R-:W-:Y:S01]  /*16e60*/  IMAD R19, R92, UR20, RZ ;  /* 0x000000145c137c24 */ /* 0x000fe2000f8e02ff */
[----:B------:R-:W-:-:S02]  /*16e70*/  IADD3 R6, P4, R4, UR9, RZ ;  /* 0x0000000904067c10 */ /* 0x000fc4000ff9e0ff */
[----:B------:R1:W-:Y:S01]  /*16e80*/  @P6 STG.E desc[UR16][R4.64+0x220], R91 ;  /* 0x0002205b04006986 */ /* 0x0003e2000c101910 */
[----:B------:R-:W-:Y:S01]  /*16e90*/  ISETP.GT.AND P6, PT, R0, 0x88, P0 ;  /* 0x000000880000780c */ /* 0x000fe200007c4270 */
[----:B------:R-:W-:Y:S01]  /*16ea0*/  IMAD R93, R93, UR20, RZ ;  /* 0x000000145d5d7c24 */ /* 0x000fe2000f8e02ff */
[----:B------:R-:W-:Y:S01]  /*16eb0*/  IADD3.X R7, R5, UR23, RZ, P4, !PT ;  /* 0x0000001705077c10 */ /* 0x000fe2000a7fe4ff */
[----:B------:R2:W-:Y:S01]  /*16ec0*/  @P3 STG.E desc[UR16][R10.64+0x200], R19 ;  /* 0x000200130a003986 */ /* 0x0005e2000c101910 */
[----:B------:R-:W-:Y:S01]  /*16ed0*/  IADD3 R8, P3, R6, UR9, RZ ;  /* 0x0000000906087c10 */ /* 0x000fe2000ff7e0ff */
[----:B0-----:R-:W-:Y:S01]  /*16ee0*/  IMAD R17, R94, UR20, RZ ;  /* 0x000000145e117c24 */ /* 0x001fe2000f8e02ff */
[----:B------:R-:W-:Y:S01]  /*16ef0*/  MOV R21, UR22 ;  /* 0x0000001600157c02 */ /* 0x000fe20008000f00 */
[----:B------:R-:W-:Y:S01]  /*16f00*/  IMAD.U32 R3, RZ, RZ, UR22 ;  /* 0x00000016ff037e24 */ /* 0x000fe2000f8e00ff */
[----:B------:R-:W-:Y:S01]  /*16f10*/  IADD3.X R9, R7, UR23, RZ, P3, !PT ;  /* 0x0000001707097c10 */ /* 0x000fe20009ffe4ff */
[----:B------:R-:W-:Y:S01]  /*16f20*/  @P2 STG.E desc[UR16][R6.64+0x200], R93 ;  /* 0x0002005d06002986 */ /* 0x000fe2000c101910 */
[----:B------:R-:W-:-:S02]  /*16f30*/  ISETP.GT.AND P5, PT, R0, 0x89, P0 ;  /* 0x000000890000780c */ /* 0x000fc400007a4270 */
[C---:B------:R-:W-:Y:S01]  /*16f40*/  ISETP.GT.AND P2, PT, R0.reuse, 0x90, P1 ;  /* 0x000000900000780c */ /* 0x040fe20000f44270 */
[----:B------:R-:W-:Y:S01]  /*16f50*/  @P6 STG.E desc[UR16][R10.64+0x220], R17 ;  /* 0x000220110a006986 */ /* 0x000fe2000c101910 */
[C---:B------:R-:W-:Y:S01]  /*16f60*/  ISETP.GT.AND P4, PT, R0.reuse, 0x91, P1 ;  /* 0x000000910000780c */ /* 0x040fe20000f84270 */
[----:B------:R-:W-:Y:S01]  /*16f70*/  IMAD.WIDE.U32 R2, R3, 0x1c, R6 ;  /* 0x0000001c03027825 */ /* 0x000fe200078e0006 */
[C---:B------:R-:W-:Y:S02]  /*16f80*/  ISETP.GT.AND P3, PT, R0.reuse, 0x90, P0 ;  /* 0x000000900000780c */ /* 0x040fe40000764270 */
[----:B------:R-:W-:Y:S01]  /*16f90*/  ISETP.GT.AND P6, PT, R0, 0x91, P0 ;  /* 0x000000910000780c */ /* 0x000fe200007c4270 */
[----:B-1----:R-:W-:Y:S01]  /*16fa0*/  IMAD.WIDE.U32 R4, R21, 0x1c, R8 ;  /* 0x0000001c15047825 */ /* 0x002fe200078e0008 */
[----:B------:R-:W-:-:S03]  /*16fb0*/  MOV R12, R2 ;  /* 0x00000002000c7202 */ /* 0x000fc60000000f00 */
[----:B------:R-:W-:Y:S02]  /*16fc0*/  IMAD R95, R95, UR20, RZ ;  /* 0x000000145f5f7c24 */ /* 0x000fe4000f8e02ff */
[----:B------:R-:W-:Y:S02]  /*16fd0*/  VIADD R15, R5, UR8 ;  /* 0x00000008050f7c36 */ /* 0x000fe40008000000 */
[----:B------:R-:W-:Y:S02]  /*16fe0*/  VIADD R13, R3, UR8 ;  /* 0x00000008030d7c36 */ /* 0x000fe40008000000 */
[----:B------:R-:W-:Y:S02]  /*16ff0*/  IMAD R5, R96, UR20, RZ ;  /* 0x0000001460057c24 */ /* 0x000fe4000f8e02ff */
[----:B------:R-:W-:Y:S02]  /*17000*/  IMAD R97, R97, UR20, RZ ;  /* 0x0000001461617c24 */ /* 0x000fe4000f8e02ff */
[----:B--2---:R-:W-:Y:S01]  /*17010*/  IMAD R19, R98, UR20, RZ ;  /* 0x0000001462137c24 */ /* 0x004fe2000f8e02ff */
[----:B------:R0:W-:Y:S01]  /*17020*/  @P5 STG.E desc[UR16][R6.64+0x220], R95 ;  /* 0x0002205f06005986 */ /* 0x0001e2000c101910 */
[----:B------:R-:W-:Y:S01]  /*17030*/  IMAD R99, R99, UR20, RZ ;  /* 0x0000001463637c24 */ /* 0x000fe2000f8e02ff */
[----:B------:R-:W-:-:S02]  /*17040*/  IADD3 R2, P5, R8, UR9, RZ ;  /* 0x0000000908027c10 */ /* 0x000fc4000ffbe0ff */
[----:B------:R1:W-:Y:S04]  /*17050*/  @P2 STG.E desc[UR16][R12.64+0x200], R5 ;  /* 0x000200050c002986 */ /* 0x0003e8000c101910 */
[----:B------:R-:W-:Y:S01]  /*17060*/  @P4 STG.E desc[UR16][R8.64+0x200], R97 ;  /* 0x0002006108004986 */ /* 0x000fe2000c101910 */
[----:B------:R-:W-:-:S03]  /*17070*/  IADD3.X R3, R9, UR23, RZ, P5, !PT ;  /* 0x0000001709037c10 */ /* 0x000fc6000affe4ff */
[----:B------:R2:W-:Y:S01]  /*17080*/  @P3 STG.E desc[UR16][R12.64+0x220], R19 ;  /* 0x000220130c003986 */ /* 0x0005e2000c101910 */
[----:B0-----:R-:W-:-:S03]  /*17090*/  IADD3 R6, P2, R2, UR9, RZ ;  /* 0x0000000902067c10 */ /* 0x001fc6000ff5e0ff */
[----:B------:R-:W-:Y:S01]  /*170a0*/  @P6 STG.E desc[UR16][R8.64+0x220], R99 ;  /* 0x0002206308006986 */ /* 0x000fe2000c101910 */
[C---:B------:R-:W-:Y:S02]  /*170b0*/  ISETP.GT.AND P6, PT, R0.reuse, 0x98, P1 ;  /* 0x000000980000780c */ /* 0x040fe40000fc4270 */
[C---:B------:R-:W-:Y:S01]  /*170c0*/  ISETP.GT.AND P5, PT, R0.reuse, 0x99, P1 ;  /* 0x000000990000780c */ /* 0x040fe20000fa4270 */
[----:B------:R-:W-:Y:S01]  /*170d0*/  IMAD.U32 R11, RZ, RZ, UR22 ;  /* 0x00000016ff0b7e24 */ /* 0x000fe2000f8e00ff */
[----:B------:R-:W-:Y:S02]  /*170e0*/  IADD3.X R7, R3, UR23, RZ, P2, !PT ;  /* 0x0000001703077c10 */ /* 0x000fe400097fe4ff */
[C---:B------:R-:W-:Y:S01]  /*170f0*/  ISETP.GT.AND P2, PT, R0.reuse, 0x98, P0 ;  /* 0x000000980000780c */ /* 0x040fe20000744270 */
[----:B------:R-:W-:Y:S01]  /*17100*/  IMAD.MOV.U32 R14, RZ, RZ, R4 ;  /* 0x000000ffff0e7224 */ /* 0x000fe200078e0004 */
[----:B------:R-:W-:Y:S01]  /*17110*/  ISETP.GT.AND P4, PT, R0, 0x99, P0 ;  /* 0x000000990000780c */ /* 0x000fe20000784270 */
[----:B------:R-:W-:Y:S01]  /*17120*/  IMAD R21, R100, UR20, RZ ;  /* 0x0000001464157c24 */ /* 0x000fe2000f8e02ff */
[----:B------:R-:W-:Y:S01]  /*17130*/  MOV R17, UR22 ;  /* 0x0000001600117c02 */ /* 0x000fe20008000f00 */
[----:B-1----:R-:W-:-:S04]  /*17140*/  IMAD.WIDE.U32 R4, R11, 0x1c, R2 ;  /* 0x0000001c0b047825 */ /* 0x002fc800078e0002 */
[----:B------:R-:W-:Y:S01]  /*17150*/  IMAD R101, R101, UR20, RZ ;  /* 0x0000001465657c24 */ /* 0x000fe2000f8e02ff */
[----:B------:R0:W-:Y:S01]  /*17160*/  @P6 STG.E desc[UR16][R14.64+0x200], R21 ;  /* 0x000200150e006986 */ /* 0x0001e2000c101910 */
[----:B--2---:R-:W-:Y:S01]  /*17170*/  IMAD R19, R102, UR20, RZ ;  /* 0x0000001466137c24 */ /* 0x004fe2000f8e02ff */
[----:B------:R-:W-:Y:S01]  /*17180*/  MOV R12, R4 ;  /* 0x00000004000c7202 */ /* 0x000fe20000000f00 */
[----:B------:R-:W-:Y:S01]  /*17190*/  IMAD.WIDE.U32 R10, R17, 0x1c, R6 ;  /* 0x0000001c110a7825 */ /* 0x000fe200078e0006 */
[----:B------:R-:W-:Y:S01]  /*171a0*/  @P5 STG.E desc[UR16][R2.64+0x200], R101 ;  /* 0x0002006502005986 */ /* 0x000fe2000c101910 */
[----:B------:R-:W-:Y:S02]  /*171b0*/  IADD3 R4, P5, R6, UR9, RZ ;  /* 0x0000000906047c10 */ /* 0x000fe4000ffbe0ff */
[----:B------:R-:W-:Y:S01]  /*171c0*/  IMAD R103, R103, UR20, RZ ;  /* 0x0000001467677c24 */ /* 0x000fe2000f8e02ff */
[----:B------:R-:W-:Y:S01]  /*171d0*/  ISETP.GT.AND P3, PT, R0, 0xa0, P1 ;  /* 0x000000a00000780c */ /* 0x000fe20000f64270 */
[----:B------:R-:W-:Y:S01]  /*171e0*/  VIADD R13, R5, UR8 ;  /* 0x00000008050d7c36 */ /* 0x000fe20008000000 */
[----:B------:R1:W-:Y:S01]  /*171f0*/  @P2 STG.E desc[UR16][R14.64+0x220], R19 ;  /* 0x000220130e002986 */ /* 0x0003e2000c101910 */
[----:B------:R-:W-:Y:S01]  /*17200*/  IMAD.MOV.U32 R16, RZ, RZ, R10 ;  /* 0x000000ffff107224 */ /* 0x000fe200078e000a */
[----:B------:R-:W-:-:S02]  /*17210*/  IADD3.X R5, R7, UR23, RZ, P5, !PT ;  /* 0x0000001707057c10 */ /* 0x000fc4000affe4ff */
[----:B------:R-:W-:Y:S01]  /*17220*/  IADD3 R10, P2, R4, UR9, RZ ;  /* 0x00000009040a7c10 */ /* 0x000fe2000ff5e0ff */
[----:B------:R2:W-:Y:S01]  /*17230*/  @P4 STG.E desc[UR16][R2.64+0x220], R103 ;  /* 0x0002206702004986 */ /* 0x0005e2000c101910 */
[C---:B------:R-:W-:Y:S01]  /*17240*/  ISETP.GT.AND P6, PT, R0.reuse, 0xa1, P1 ;  /* 0x000000a10000780c */ /* 0x040fe20000fc4270 */
[----:B------:R-:W-:Y:S01]  /*17250*/  VIADD R17, R11, UR8 ;  /* 0x000000080b117c36 */ /* 0x000fe20008000000 */
[----:B------:R-:W-:Y:S01]  /*17260*/  ISETP.GT.AND P4, PT, R0, 0xa0, P0 ;  /* 0x000000a00000780c */ /* 0x000fe20000784270 */
[----:B------:R-:W-:Y:S01]  /*17270*/  IMAD R23, R104, UR20, RZ ;  /* 0x0000001468177c24 */ /* 0x000fe2000f8e02ff */
[----:B------:R-:W-:Y:S02]  /*17280*/  IADD3.X R11, R5, UR23, RZ, P2, !PT ;  /* 0x00000017050b7c10 */ /* 0x000fe400097fe4ff */
[----:B------:R-:W-:Y:S01]  /*17290*/  ISETP.GT.AND P2, PT, R0, 0xa1, P0 ;  /* 0x000000a10000780c */ /* 0x000fe20000744270 */
[----:B------:R-:W-:Y:S01]  /*172a0*/  IMAD R105, R105, UR20, RZ ;  /* 0x0000001469697c24 */ /* 0x000fe2000f8e02ff */
[----:B------:R3:W-:Y:S01]  /*172b0*/  @P3 STG.E desc[UR16][R12.64+0x200], R23 ;  /* 0x000200170c003986 */ /* 0x0007e2000c101910 */
[----:B0-----:R-:W-:Y:S01]  /*172c0*/  IMAD R21, R106, UR20, RZ ;  /* 0x000000146a157c24 */ /* 0x001fe2000f8e02ff */
[C---:B------:R-:W-:Y:S01]  /*172d0*/  ISETP.GT.AND P3, PT, R0.reuse, 0xa8, P1 ;  /* 0x000000a80000780c */ /* 0x040fe20000f64270 */
[----:B------:R-:W-:Y:S01]  /*172e0*/  IMAD R107, R107, UR20, RZ ;  /* 0x000000146b6b7c24 */ /* 0x000fe2000f8e02ff */
[C---:B------:R-:W-:Y:S01]  /*172f0*/  ISETP.GT.AND P5, PT, R0.reuse, 0xa9, P1 ;  /* 0x000000a90000780c */ /* 0x040fe20000fa4270 */
[----:B------:R-:W-:Y:S01]  /*17300*/  @P6 STG.E desc[UR16][R6.64+0x200], R105 ;  /* 0x0002006906006986 */ /* 0x000fe2000c101910 */
[----:B------:R-:W-:-:S03]  /*17310*/  ISETP.GT.AND P6, PT, R0, 0xa8, P0 ;  /* 0x000000a80000780c */ /* 0x000fc600007c4270 */
[----:B------:R0:W-:Y:S01]  /*17320*/  @P4 STG.E desc[UR16][R12.64+0x220], R21 ;  /* 0x000220150c004986 */ /* 0x0001e2000c101910 */
[----:B------:R-:W-:Y:S01]  /*17330*/  ISETP.GT.AND P4, PT, R0, 0xa9, P0 ;  /* 0x000000a90000780c */ /* 0x000fe20000784270 */
[----:B------:R-:W-:Y:S02]  /*17340*/  IMAD.U32 R9, RZ, RZ, UR22 ;  /* 0x00000016ff097e24 */ /* 0x000fe4000f8e00ff */
[----:B------:R-:W-:Y:S01]  /*17350*/  @P2 STG.E desc[UR16][R6.64+0x220], R107 ;  /* 0x0002206b06002986 */ /* 0x000fe2000c101910 */
[----:B-1----:R-:W-:Y:S01]  /*17360*/  IMAD R19, R108, UR20, RZ ;  /* 0x000000146c137c24 */ /* 0x002fe2000f8e02ff */
[----:B------:R-:W-:Y:S01]  /*17370*/  ISETP.GT.AND P2, PT, R0, 0xb0, P1 ;  /* 0x000000b00000780c */ /* 0x000fe20000f44270 */
[----:B------:R-:W-:Y:S02]  /*17380*/  IMAD R109, R109, UR20, RZ ;  /* 0x000000146d6d7c24 */ /* 0x000fe4000f8e02ff */
[----:B--2---:R-:W-:Y:S01]  /*17390*/  IMAD.WIDE.U32 R2, R25, 0x1c, R10 ;  /* 0x0000001c19027825 */ /* 0x004fe200078e000a */
[----:B------:R-:W-:Y:S03]  /*173a0*/  @P3 STG.E desc[UR16][R16.64+0x200], R19 ;  /* 0x0002001310003986 */ /* 0x000fe6000c101910 */
[----:B------:R-:W-:Y:S01]  /*173b0*/  IMAD.WIDE.U32 R8, R9, 0x1c, R4 ;  /* 0x0000001c09087825 */ /* 0x000fe200078e0004 */
[----:B------:R-:W-:Y:S03]  /*173c0*/  @P5 STG.E desc[UR16][R4.64+0x200], R109 ;  /* 0x0002006d04005986 */ /* 0x000fe6000c101910 */
[----:B---3--:R-:W-:-:S02]  /*173d0*/  IMAD R23, R110, UR20, RZ ;  /* 0x000000146e177c24 */ /* 0x008fc4000f8e02ff */
[----:B------:R-:W-:Y:S01]  /*173e0*/  IMAD R111, R111, UR20, RZ ;  /* 0x000000146f6f7c24 */ /* 0x000fe2000f8e02ff */
[----:B------:R-:W-:Y:S01]  /*173f0*/  ISETP.GT.AND P3, PT, R0, 0xb1, P1 ;  /* 0x000000b10000780c */ /* 0x000fe20000f64270 */
[----:B------:R-:W-:Y:S01]  /*17400*/  IMAD.MOV.U32 R14, RZ, RZ, R2 ;  /* 0x000000ffff0e7224 */ /* 0x000fe200078e0002 */
[----:B------:R-:W-:Y:S01]  /*17410*/  IADD3 R2, P5, R10, UR9, RZ ;  /* 0x000000090a027c10 */ /* 0x000fe2000ffbe0ff */
[----:B0-----:R-:W-:Y:S01]  /*17420*/  IMAD R21, R112, UR20, RZ ;  /* 0x0000001470157c24 */ /* 0x001fe2000f8e02ff */
[----:B------:R-:W-:Y:S01]  /*17430*/  IADD3 R9, R9, UR8, RZ ;  /* 0x0000000809097c10 */ /* 0x000fe2000fffe0ff */
[----:B------:R0:W-:Y:S01]  /*17440*/  @P6 STG.E desc[UR16][R16.64+0x220], R23 ;  /* 0x0002201710006986 */ /* 0x0001e2000c101910 */
[----:B------:R-:W-:Y:S01]  /*17450*/  VIADD R15, R3, UR8 ;  /* 0x00000008030f7c36 */ /* 0x000fe20008000000 */
[----:B------:R-:W-:Y:S02]  /*17460*/  ISETP.GT.AND P6, PT, R0, 0xb0, P0 ;  /* 0x000000b00000780c */ /* 0x000fe400007c4270 */
[----:B------:R1:W-:Y:S01]  /*17470*/  @P4 STG.E desc[UR16][R4.64+0x220], R111 ;  /* 0x0002206f04004986 */ /* 0x0003e2000c101910 */
[----:B------:R-:W-:-:S02]  /*17480*/  IADD3.X R3, R11, UR23, RZ, P5, !PT ;  /* 0x000000170b037c10 */ /* 0x000fc4000affe4ff */
[C---:B------:R-:W-:Y:S01]  /*17490*/  ISETP.GT.AND P4, PT, R0.reuse, 0xb1, P0 ;  /* 0x000000b10000780c */ /* 0x040fe20000784270 */
[----:B------:R-:W-:Y:S01]  /*174a0*/  @P2 STG.E desc[UR16][R8.64+0x200], R21 ;  /* 0x0002001508002986 */ /* 0x000fe2000c101910 */
[C---:B------:R-:W-:Y:S01]  /*174b0*/  ISETP.GT.AND P5, PT, R0.reuse, 0xb8, P1 ;  /* 0x000000b80000780c */ /* 0x040fe20000fa4270 */
[----:B------:R-:W-:Y:S01]  /*174c0*/  IMAD R113, R113, UR20, RZ ;  /* 0x0000001471717c24 */ /* 0x000fe2000f8e02ff */
[----:B------:R-:W-:Y:S01]  /*174d0*/  ISETP.GT.AND P2, PT, R0, 0xb9, P1 ;  /* 0x000000b90000780c */ /* 0x000fe20000f44270 */
[----:B0-----:R-:W-:Y:S02]  /*174e0*/  IMAD R17, R114, UR20, RZ ;  /* 0x0000001472117c24 */ /* 0x001fe4000f8e02ff */
[----:B------:R-:W-:Y:S01]  /*174f0*/  IMAD R115, R115, UR20, RZ ;  /* 0x0000001473737c24 */ /* 0x000fe2000f8e02ff */
[----:B------:R-:W-:Y:S01]  /*17500*/  @P3 STG.E desc[UR16][R10.64+0x200], R113 ;  /* 0x000200710a003986 */ /* 0x000fe2000c101910 */
[----:B------:R-:W-:Y:S01]  /*17510*/  IMAD R19, R116, UR20, RZ ;  /* 0x0000001474137c24 */ /* 0x000fe2000f8e02ff */
[C---:B------:R-:W-:Y:S01]  /*17520*/  ISETP.GT.AND P3, PT, R0.reuse, 0xb8, P0 ;  /* 0x000000b80000780c */ /* 0x040fe20000764270 */
[----:B------:R-:W-:Y:S01]  /*17530*/  IMAD R117, R117, UR20, RZ ;  /* 0x0000001475757c24 */ /* 0x000fe2000f8e02ff */
[----:B------:R-:W-:Y:S01]  /*17540*/  MOV R7, UR22 ;  /* 0x0000001600077c02 */ /* 0x000fe20008000f00 */
[----:B------:R0:W-:Y:S04]  /*17550*/  @P6 STG.E desc[UR16][R8.64+0x220], R17 ;  /* 0x0002201108006986 */ /* 0x0001e8000c101910 */
[----:B------:R2:W-:Y:S01]  /*17560*/  @P4 STG.E desc[UR16][R10.64+0x220], R115 ;  /* 0x000220730a004986 */ /* 0x0005e2000c101910 */
[----:B------:R-:W-:Y:S01]  /*17570*/  IMAD.WIDE.U32 R6, R7, 0x1c, R2 ;  /* 0x0000001c07067825 */ /* 0x000fe200078e0002 */
[----:B------:R-:W-:-:S02]  /*17580*/  ISETP.GT.AND P4, PT, R0, 0xc0, P1 ;  /* 0x000000c00000780c */ /* 0x000fc40000f84270 */
[----:B------:R-:W-:Y:S01]  /*17590*/  @P5 STG.E desc[UR16][R14.64+0x200], R19 ;  /* 0x000200130e005986 */ /* 0x000fe2000c101910 */
[----:B------:R-:W-:Y:S02]  /*175a0*/  ISETP.GT.AND P5, PT, R0, 0xb9, P0 ;  /* 0x000000b90000780c */ /* 0x000fe400007a4270 */
[----:B-1----:R-:W-:Y:S01]  /*175b0*/  IADD3 R4, P6, R2, UR9, RZ ;  /* 0x0000000902047c10 */ /* 0x002fe2000ffde0ff */
[----:B------:R-:W-:Y:S01]  /*175c0*/  @P2 STG.E desc[UR16][R2.64+0x200], R117 ;  /* 0x0002007502002986 */ /* 0x000fe2000c101910 */
[----:B------:R-:W-:Y:S01]  /*175d0*/  ISETP.GT.AND P2, PT, R0, 0xc1, P1 ;  /* 0x000000c10000780c */ /* 0x000fe20000f44270 */
[----:B0-----:R-:W-:Y:S01]  /*175e0*/  IMAD R9, R118, UR20, RZ ;  /* 0x0000001476097c24 */ /* 0x001fe2000f8e02ff */
[----:B------:R-:W-:Y:S01]  /*175f0*/  IADD3.X R5, R3, UR23, RZ, P6, !PT ;  /* 0x0000001703057c10 */ /* 0x000fe2000b7fe4ff */
[----:B------:R-:W-:Y:S01]  /*17600*/  VIADD R13, R7, UR8 ;  /* 0x00000008070d7c36 */ /* 0x000fe20008000000 */
[----:B------:R-:W-:Y:S01]  /*17610*/  MOV R7, UR22 ;  /* 0x0000001600077c02 */ /* 0x000fe20008000f00 */
[----:B------:R-:W-:Y:S01]  /*17620*/  IMAD R119, R119, UR20, RZ ;  /* 0x0000001477777c24 */ /* 0x000fe2000f8e02ff */
[----:B------:R0:W-:Y:S01]  /*17630*/  @P3 STG.E desc[UR16][R14.64+0x220], R9 ;  /* 0x000220090e003986 */ /* 0x0001e2000c101910 */
[----:B------:R-:W-:Y:S01]  /*17640*/  IMAD.MOV.U32 R12, RZ, RZ, R6 ;  /* 0x000000ffff0c7224 */ /* 0x000fe200078e0006 */
[----:B------:R-:W-:Y:S01]  /*17650*/  ISETP.GT.AND P3, PT, R0, 0xc0, P0 ;  /* 0x000000c00000780c */ /* 0x000fe20000764270 */
[----:B------:R-:W-:-:S02]  /*17660*/  IMAD R17, R120, UR20, RZ ;  /* 0x0000001478117c24 */ /* 0x000fc4000f8e02ff */
[----:B------:R-:W-:Y:S02]  /*17670*/  IMAD R121, R121, UR20, RZ ;  /* 0x0000001479797c24 */ /* 0x000fe4000f8e02ff */
[----:B------:R-:W-:Y:S01]  /*17680*/  IMAD.WIDE.U32 R6, R7, 0x1c, R4 ;  /* 0x0000001c07067825 */ /* 0x000fe200078e0004 */
[----:B------:R1:W-:Y:S03]  /*17690*/  @P5 STG.E desc[UR16][R2.64+0x220], R119 ;  /* 0x0002207702005986 */ /* 0x0003e6000c101910 */
[----:B--2---:R-:W-:Y:S01]  /*176a0*/  IMAD.MOV.U32 R10, RZ, RZ, R6 ;  /* 0x000000ffff0a7224 */ /* 0x004fe200078e0006 */
[----:B------:R-:W-:Y:S01]  /*176b0*/  @P4 STG.E desc[UR16][R12.64+0x200], R17 ;  /* 0x000200110c004986 */ /* 0x000fe2000c101910 */
[----:B0-----:R-:W-:-:S03]  /*176c0*/  IMAD R15, R122, UR20, RZ ;  /* 0x000000147a0f7c24 */ /* 0x001fc6000f8e02ff */
[----:B------:R-:W-:Y:S01]  /*176d0*/  @P2 STG.E desc[UR16][R4.64+0x200], R121 ;  /* 0x0002007904002986 */ /* 0x000fe2000c101910 */
[----:B------:R-:W-:Y:S01]  /*176e0*/  IADD3 R6, P2, R4, UR9, RZ ;  /* 0x0000000904067c10 */ /* 0x000fe2000ff5e0ff */
[----:B------:R-:W-:Y:S01]  /*176f0*/  VIADD R11, R7, UR8 ;  /* 0x00000008070b7c36 */ /* 0x000fe20008000000 */
[C---:B------:R-:W-:Y:S02]  /*17700*/  ISETP.GT.AND P6, PT, R0.reuse, 0xc1, P0 ;  /* 0x000000c10000780c */ /* 0x040fe400007c4270 */
[C---:B------:R-:W-:Y:S02]  /*17710*/  ISETP.GT.AND P5, PT, R0.reuse, 0xc8, P1 ;  /* 0x000000c80000780c */ /* 0x040fe40000fa4270 */
[----:B------:R-:W-:Y:S01]  /*17720*/  IADD3.X R7, R5, UR23, RZ, P2, !PT ;  /* 0x0000001705077c10 */ /* 0x000fe200097fe4ff */
[----:B------:R0:W-:Y:S01]  /*17730*/  @P3 STG.E desc[UR16][R12.64+0x220], R15 ;  /* 0x0002200f0c003986 */ /* 0x0001e2000c101910 */
[----:B------:R-:W-:Y:S02]  /*17740*/  ISETP.GT.AND P4, PT, R0, 0xc9, P1 ;  /* 0x000000c90000780c */ /* 0x000fe40000f84270 */
[----:B------:R-:W-:-:S02]  /*17750*/  IADD3 R8, P2, R6, UR9, RZ ;  /* 0x0000000906087c10 */ /* 0x000fc4000ff5e0ff */
[----:B------:R-:W-:Y:S01]  /*17760*/  ISETP.GT.AND P3, PT, R0, 0xc8, P0 ;  /* 0x000000c80000780c */ /* 0x000fe20000764270 */
[----:B------:R-:W-:Y:S01]  /*17770*/  IMAD R123, R123, UR20, RZ ;  /* 0x000000147b7b7c24 */ /* 0x000fe2000f8e02ff */
[----:B------:R-:W-:Y:S01]  /*17780*/  IADD3.X R9, R7, UR23, RZ, P2, !PT ;  /* 0x0000001707097c10 */ /* 0x000fe200097fe4ff */
[----:B------:R-:W-:Y:S01]  /*17790*/  IMAD R19, R124, UR20, RZ ;  /* 0x000000147c137c24 */ /* 0x000fe2000f8e02ff */
[----:B------:R-:W-:Y:S01]  /*177a0*/  ISETP.GT.AND P2, PT, R0, 0xc9, P0 ;  /* 0x000000c90000780c */ /* 0x000fe20000744270 */
[----:B------:R-:W-:Y:S01]  /*177b0*/  IMAD R125, R125, UR20, RZ ;  /* 0x000000147d7d7c24 */ /* 0x000fe2000f8e02ff */
[----:B-1----:R-:W-:Y:S01]  /*177c0*/  MOV R3, UR22 ;  /* 0x0000001600037c02 */ /* 0x002fe20008000f00 */
[----:B------:R1:W-:Y:S01]  /*177d0*/  @P6 STG.E desc[UR16][R4.64+0x220], R123 ;  /* 0x0002207b04006986 */ /* 0x0003e2000c101910 */
[----:B0-----:R-:W-:Y:S02]  /*177e0*/  IMAD.U32 R13, RZ, RZ, UR22 ;  /* 0x00000016ff0d7e24 */ /* 0x001fe4000f8e00ff */
[----:B------:R-:W-:Y:S01]  /*177f0*/  IMAD R17, R126, UR20, RZ ;  /* 0x000000147e117c24 */ /* 0x000fe2000f8e02ff */
[----:B------:R-:W-:Y:S01]  /*17800*/  @P5 STG.E desc[UR16][R10.64+0x200], R19 ;  /* 0x000200130a005986 */ /* 0x000fe2000c101910 */
[C---:B------:R-:W-:Y:S01]  /*17810*/  ISETP.GT.AND P5, PT, R0.reuse, 0xd0, P1 ;  /* 0x000000d00000780c */ /* 0x040fe20000fa4270 */
[----:B------:R-:W-:Y:S01]  /*17820*/  IMAD R127, R127, UR20, RZ ;  /* 0x000000147f7f7c24 */ /* 0x000fe2000f8e02ff */
[C---:B------:R-:W-:Y:S01]  /*17830*/  ISETP.GT.AND P6, PT, R0.reuse, 0xd1, P1 ;  /* 0x000000d10000780c */ /* 0x040fe20000fc4270 */
[----:B------:R-:W-:Y:S01]  /*17840*/  @P4 STG.E desc[UR16][R6.64+0x200], R125 ;  /* 0x0002007d06004986 */ /* 0x000fe2000c101910 */
[----:B------:R-:W-:Y:S01]  /*17850*/  IMAD.WIDE.U32 R2, R3, 0x1c, R6 ;  /* 0x0000001c03027825 */ /* 0x000fe200078e0006 */
[----:B------:R-:W-:-:S02]  /*17860*/  ISETP.GT.AND P4, PT, R0, 0xd0, P0 ;  /* 0x000000d00000780c */ /* 0x000fc40000784270 */
[----:B------:R0:W-:Y:S01]  /*17870*/  @P3 STG.E desc[UR16][R10.64+0x220], R17 ;  /* 0x000220110a003986 */ /* 0x0001e2000c101910 */
[----:B-1----:R-:W-:Y:S01]  /*17880*/  IMAD.WIDE.U32 R4, R13, 0x1c, R8 ;  /* 0x0000001c0d047825 */ /* 0x002fe200078e0008 */
[----:B------:R-:W-:Y:S02]  /*17890*/  ISETP.GT.AND P3, PT, R0, 0xd1, P0 ;  /* 0x000000d10000780c */ /* 0x000fe40000764270 */
[----:B------:R-:W-:Y:S01]  /*178a0*/  @P2 STG.E desc[UR16][R6.64+0x220], R127 ;  /* 0x0002207f06002986 */ /* 0x000fe2000c101910 */
[----:B------:R-:W-:Y:S01]  /*178b0*/  IMAD.MOV.U32 R12, RZ, RZ, R2 ;  /* 0x000000ffff0c7224 */ /* 0x000fe200078e0002 */
[----:B------:R-:W-:Y:S01]  /*178c0*/  IADD3 R15, R5, UR8, RZ ;  /* 0x00000008050f7c10 */ /* 0x000fe2000fffe0ff */
[----:B------:R-:W-:Y:S01]  /*178d0*/  VIADD R13, R3, UR8 ;  /* 0x00000008030d7c36 */ /* 0x000fe20008000000 */
[----:B------:R-:W-:Y:S01]  /*178e0*/  IADD3 R2, P2, R8, UR9, RZ ;  /* 0x0000000908027c10 */ /* 0x000fe2000ff5e0ff */
[----:B------:R-:W-:Y:S02]  /*178f0*/  IMAD R5, R128, UR20, RZ ;  /* 0x0000001480057c24 */ /* 0x000fe4000f8e02ff */
[----:B------:R-:W-:Y:S01]  /*17900*/  IMAD R129, R129, UR20, RZ ;  /* 0x0000001481817c24 */ /* 0x000fe2000f8e02ff */
[----:B------:R-:W-:Y:S01]  /*17910*/  IADD3.X R3, R9, UR23, RZ, P2, !PT ;  /* 0x0000001709037c10 */ /* 0x000fe200097fe4ff */
[----:B0-----:R-:W-:Y:S01]  /*17920*/  IMAD R17, R130, UR20, RZ ;  /* 0x0000001482117c24 */ /* 0x001fe2000f8e02ff */
[----:B------:R-:W-:Y:S01]  /*17930*/  IADD3 R10, P2, R2, UR9, RZ ;  /* 0x00000009020a7c10 */ /* 0x000fe2000ff5e0ff */
[----:B------:R-:W-:Y:S01]  /*17940*/  IMAD R131, R131, UR20, RZ ;  /* 0x0000001483837c24 */ /* 0x000fe2000f8e02ff */
[----:B------:R-:W-:Y:S02]  /*17950*/  @P5 STG.E desc[UR16][R12.64+0x200], R5 ;  /* 0x000200050c005986 */ /* 0x000fe4000c101910 */
[----:B------:R-:W-:-:S02]  /*17960*/  IADD3.X R11, R3, UR23, RZ, P2, !PT ;  /* 0x00000017030b7c10 */ /* 0x000fc400097fe4ff */
[----:B------:R-:W-:Y:S01]  /*17970*/  @P6 STG.E desc[UR16][R8.64+0x200], R129 ;  /* 0x0002008108006986 */ /* 0x000fe2000c101910 */
[----:B------:R-:W-:-:S03]  /*17980*/  ISETP.GT.AND P2, PT, R0, 0xd9, P1 ;  /* 0x000000d90000780c */ /* 0x000fc60000f44270 */
[----:B------:R0:W-:Y:S01]  /*17990*/  @P4 STG.E desc[UR16][R12.64+0x220], R17 ;  /* 0x000220110c004986 */ /* 0x0001e2000c101910 */
[----:B------:R-:W-:-:S03]  /*179a0*/  ISETP.GT.AND P4, PT, R0, 0xd8, P1 ;  /* 0x000000d80000780c */ /* 0x000fc60000f84270 */
[----:B------:R1:W-:Y:S01]  /*179b0*/  @P3 STG.E desc[UR16][R8.64+0x220], R131 ;  /* 0x0002208308003986 */ /* 0x0003e2000c101910 */
[C---:B------:R-:W-:Y:S02]  /*179c0*/  ISETP.GT.AND P3, PT, R0.reuse, 0xd8, P0 ;  /* 0x000000d80000780c */ /* 0x040fe40000764270 */
[----:B------:R-:W-:Y:S01]  /*179d0*/  ISETP.GT.AND P5, PT, R0, 0xd9, P0 ;  /* 0x000000d90000780c */ /* 0x000fe200007a4270 */
[----:B------:R-:W-:Y:S02]  /*179e0*/  IMAD.MOV.U32 R14, RZ, RZ, R4 ;  /* 0x000000ffff0e7224 */ /* 0x000fe400078e0004 */
[----:B------:R-:W-:Y:S02]  /*179f0*/  IMAD R19, R132, UR20, RZ ;  /* 0x0000001484137c24 */ /* 0x000fe4000f8e02ff */
[----:B------:R-:W-:Y:S02]  /*17a00*/  IMAD R133, R133, UR20, RZ ;  /* 0x0000001485857c24 */ /* 0x000fe4000f8e02ff */
[----:B0-----:R-:W-:-:S02]  /*17a10*/  IMAD R13, R134, UR20, RZ ;  /* 0x00000014860d7c24 */ /* 0x001fc4000f8e02ff */
[----:B------:R-:W-:Y:S01]  /*17a20*/  IMAD R135, R135, UR20, RZ ;  /* 0x0000001487877c24 */ /* 0x000fe2000f8e02ff */
[----:B------:R-:W-:Y:S01]  /*17a30*/  @P4 STG.E desc[UR16][R14.64+0x200], R19 ;  /* 0x000200130e004986 */ /* 0x000fe2000c101910 */
[----:B------:R-:W-:Y:S02]  /*17a40*/  MOV R7, UR22 ;  /* 0x0000001600077c02 */ /* 0x000fe40008000f00 */
[C---:B------:R-:W-:Y:S01]  /*17a50*/  ISETP.GT.AND P4, PT, R0.reuse, 0xe0, P1 ;  /* 0x000000e00000780c */ /* 0x040fe20000f84270 */
[----:B------:R-:W-:Y:S01]  /*17a60*/  @P2 STG.E desc[UR16][R2.64+0x200], R133 ;  /* 0x0002008502002986 */ /* 0x000fe2000c101910 */
[----:B------:R-:W-:-:S03]  /*17a70*/  ISETP.GT.AND P6, PT, R0, 0xe1, P1 ;  /* 0x000000e10000780c */ /* 0x000fc60000fc4270 */
[----:B------:R0:W-:Y:S01]  /*17a80*/  @P3 STG.E desc[UR16][R14.64+0x220], R13 ;  /* 0x0002200d0e003986 */ /* 0x0001e2000c101910 */
[----:B------:R-:W-:-:S03]  /*17a90*/  IMAD.WIDE.U32 R4, R7, 0x1c, R2 ;  /* 0x0000001c07047825 */ /* 0x000fc600078e0002 */
[----:B------:R-:W-:Y:S01]  /*17aa0*/  @P5 STG.E desc[UR16][R2.64+0x220], R135 ;  /* 0x0002208702005986 */ /* 0x000fe2000c101910 */
[C---:B------:R-:W-:Y:S02]  /*17ab0*/  ISETP.GT.AND P5, PT, R0.reuse, 0xe0, P0 ;  /* 0x000000e00000780c */ /* 0x040fe400007a4270 */
[----:B------:R-:W-:Y:S01]  /*17ac0*/  ISETP.GT.AND P3, PT, R0, 0xe1, P0 ;  /* 0x000000e10000780c */ /* 0x000fe20000764270 */
[----:B-1----:R-:W-:Y:S02]  /*17ad0*/  VIADD R9, R5, UR8 ;  /* 0x0000000805097c36 */ /* 0x002fe40008000000 */
[----:B------:R-:W-:Y:S01]  /*17ae0*/  IMAD.MOV.U32 R8, RZ, RZ, R4 ;  /* 0x000000ffff087224 */ /* 0x000fe200078e0004 */
[----:B------:R-:W-:Y:S01]  /*17af0*/  IADD3 R4, P2, R10, UR9, RZ ;  /* 0x000000090a047c10 */ /* 0x000fe2000ff5e0ff */
[----:B------:R-:W-:Y:S02]  /*17b00*/  IMAD R17, R136, UR20, RZ ;  /* 0x0000001488117c24 */ /* 0x000fe4000f8e02ff */
[----:B------:R-:W-:-:S02]  /*17b10*/  IMAD R137, R137, UR20, RZ ;  /* 0x0000001489897c24 */ /* 0x000fc4000f8e02ff */
[----:B0-----:R-:W-:Y:S01]  /*17b20*/  IMAD R15, R138, UR20, RZ ;  /* 0x000000148a0f7c24 */ /* 0x001fe2000f8e02ff */
[----:B------:R0:W-:Y:S01]  /*17b30*/  @P4 STG.E desc[UR16][R8.64+0x200], R17 ;  /* 0x0002001108004986 */ /* 0x0001e2000c101910 */
[----:B------:R-:W-:Y:S01]  /*17b40*/  IMAD R139, R139, UR20, RZ ;  /* 0x000000148b8b7c24 */ /* 0x000fe2000f8e02ff */
[----:B------:R-:W-:Y:S01]  /*17b50*/  IADD3.X R5, R11, UR23, RZ, P2, !PT ;  /* 0x000000170b057c10 */ /* 0x000fe200097fe4ff */
[----:B------:R-:W-:Y:S01]  /*17b60*/  IMAD.U32 R21, RZ, RZ, UR22 ;  /* 0x00000016ff157e24 */ /* 0x000fe2000f8e00ff */
[----:B------:R-:W-:Y:S01]  /*17b70*/  @P6 STG.E desc[UR16][R10.64+0x200], R137 ;  /* 0x000200890a006986 */ /* 0x000fe2000c101910 */
[C---:B------:R-:W-:Y:S02]  /*17b80*/  ISETP.GT.AND P2, PT, R0.reuse, 0xe8, P1 ;  /* 0x000000e80000780c */ /* 0x040fe40000f44270 */
[C---:B------:R-:W-:Y:S01]  /*17b90*/  ISETP.GT.AND P4, PT, R0.reuse, 0xe9, P1 ;  /* 0x000000e90000780c */ /* 0x040fe20000f84270 */
[----:B------:R1:W-:Y:S01]  /*17ba0*/  @P5 STG.E desc[UR16][R8.64+0x220], R15 ;  /* 0x0002200f08005986 */ /* 0x0003e2000c101910 */
[C---:B------:R-:W-:Y:S01]  /*17bb0*/  ISETP.GT.AND P5, PT, R0.reuse, 0xe8, P0 ;  /* 0x000000e80000780c */ /* 0x040fe200007a4270 */
[----:B------:R-:W-:Y:S01]  /*17bc0*/  IMAD.WIDE.U32 R6, R21, 0x1c, R10 ;  /* 0x0000001c15067825 */ /* 0x000fe200078e000a */
[C---:B------:R-:W-:Y:S01]  /*17bd0*/  ISETP.GT.AND P6, PT, R0.reuse, 0xe9, P0 ;  /* 0x000000e90000780c */ /* 0x040fe200007c4270 */
[----:B------:R2:W-:Y:S01]  /*17be0*/  @P3 STG.E desc[UR16][R10.64+0x220], R139 ;  /* 0x0002208b0a003986 */ /* 0x0005e2000c101910 */
[----:B------:R-:W-:Y:S01]  /*17bf0*/  ISETP.GT.AND P3, PT, R0, 0xf0, P1 ;  /* 0x000000f00000780c */ /* 0x000fe20000f64270 */
[----:B------:R-:W-:Y:S01]  /*17c00*/  IMAD.U32 R19, RZ, RZ, UR22 ;  /* 0x00000016ff137e24 */ /* 0x000fe2000f8e00ff */
[----:B------:R-:W-:Y:S01]  /*17c10*/  IADD3 R7, R7, UR8, RZ ;  /* 0x0000000807077c10 */ /* 0x000fe2000fffe0ff */
[----:B0-----:R-:W-:-:S02]  /*17c20*/  IMAD R17, R140, UR20, RZ ;  /* 0x000000148c117c24 */ /* 0x001fc4000f8e02ff */
[----:B------:R-:W-:-:S04]  /*17c30*/  IMAD.WIDE.U32 R2, R19, 0x1c, R4 ;  /* 0x0000001c13027825 */ /* 0x000fc800078e0004 */
[----:B------:R-:W-:Y:S02]  /*17c40*/  IMAD R141, R141, UR20, RZ ;  /* 0x000000148d8d7c24 */ /* 0x000fe4000f8e02ff */
[----:B------:R-:W-:Y:S01]  /*17c50*/  IMAD R19, R142, UR20, RZ ;  /* 0x000000148e137c24 */ /* 0x000fe2000f8e02ff */
[----:B------:R-:W-:Y:S01]  /*17c60*/  IADD3 R13, R3, UR8, RZ ;  /* 0x00000008030d7c10 */ /* 0x000fe2000fffe0ff */
[----:B------:R-:W-:Y:S01]  /*17c70*/  IMAD R143, R143, UR20, RZ ;  /* 0x000000148f8f7c24 */ /* 0x000fe2000f8e02ff */
[----:B------:R-:W-:Y:S01]  /*17c80*/  @P2 STG.E desc[UR16][R6.64+0x200], R17 ;  /* 0x0002001106002986 */ /* 0x000fe2000c101910 */
[----:B------:R-:W-:Y:S02]  /*17c90*/  IMAD.MOV.U32 R12, RZ, RZ, R2 ;  /* 0x000000ffff0c7224 */ /* 0x000fe400078e0002 */
[----:B-1----:R-:W-:Y:S01]  /*17ca0*/  IMAD R9, R144, UR20, RZ ;  /* 0x0000001490097c24 */ /* 0x002fe2000f8e02ff */
[----:B------:R-:W-:Y:S01]  /*17cb0*/  @P4 STG.E desc[UR16][R4.64+0x200], R141 ;  /* 0x0002008d04004986 */ /* 0x000fe2000c101910 */
[----:B------:R-:W-:-:S03]  /*17cc0*/  ISETP.GT.AND P2, PT, R0, 0xf1, P1 ;  /* 0x000000f10000780c */ /* 0x000fc60000f44270 */
[----:B------:R-:W-:Y:S04]  /*17cd0*/  @P5 STG.E desc[UR16][R6.64+0x220], R19 ;  /* 0x0002201306005986 */ /* 0x000fe8000c101910 */
[----:B------:R0:W-:Y:S04]  /*17ce0*/  @P6 STG.E desc[UR16][R4.64+0x220], R143 ;  /* 0x0002208f04006986 */ /* 0x0001e8000c101910 */
[----:B------:R1:W-:Y:S01]  /*17cf0*/  @P3 STG.E desc[UR16][R12.64+0x200], R9 ;  /* 0x000200090c003986 */ /* 0x0003e2000c101910 */
[----:B------:R-:W-:Y:S01]  /*17d00*/  IADD3 R2, P3, R4, UR9, RZ ;  /* 0x0000000904027c10 */ /* 0x000fe2000ff7e0ff */
[----:B--2---:R-:W-:Y:S01]  /*17d10*/  IMAD.U32 R11, RZ, RZ, UR22 ;  /* 0x00000016ff0b7e24 */ /* 0x004fe2000f8e00ff */
[----:B------:R-:W-:Y:S01]  /*17d20*/  ISETP.GT.AND P5, PT, R0, 0xf0, P0 ;  /* 0x000000f00000780c */ /* 0x000fe200007a4270 */
[----:B------:R-:W-:Y:S01]  /*17d30*/  IMAD R145, R145, UR20, RZ ;  /* 0x0000001491917c24 */ /* 0x000fe2000f8e02ff */
[----:B------:R-:W-:-:S02]  /*17d40*/  IADD3.X R3, R5, UR23, RZ, P3, !PT ;  /* 0x0000001705037c10 */ /* 0x000fc40009ffe4ff */
[C---:B------:R-:W-:Y:S02]  /*17d50*/  ISETP.GT.AND P4, PT, R0.reuse, 0xf1, P0 ;  /* 0x000000f10000780c */ /* 0x040fe40000784270 */
[C---:B------:R-:W-:Y:S02]  /*17d60*/  ISETP.GT.AND P3, PT, R0.reuse, 0xf8, P1 ;  /* 0x000000f80000780c */ /* 0x040fe40000f64270 */
[C---:B------:R-:W-:Y:S01]  /*17d70*/  ISETP.GT.AND P1, PT, R0.reuse, 0xf9, P1 ;  /* 0x000000f90000780c */ /* 0x040fe20000f24270 */
[----:B0-----:R-:W-:Y:S01]  /*17d80*/  IMAD.WIDE.U32 R4, R11, 0x1c, R2 ;  /* 0x0000001c0b047825 */ /* 0x001fe200078e0002 */
[C---:B------:R-:W-:Y:S01]  /*17d90*/  ISETP.GT.AND P6, PT, R0.reuse, 0xf8, P0 ;  /* 0x000000f80000780c */ /* 0x040fe200007c4270 */
[----:B------:R0:W-:Y:S01]  /*17da0*/  @P2 STG.E desc[UR16][R2.64+0x200], R145 ;  /* 0x0002009102002986 */ /* 0x0001e2000c101910 */
[----:B------:R-:W-:Y:S01]  /*17db0*/  ISETP.GT.AND P0, PT, R0, 0xf9, P0 ;  /* 0x000000f90000780c */ /* 0x000fe20000704270 */
[----:B-1----:R-:W-:Y:S01]  /*17dc0*/  IMAD R9, R146, UR20, RZ ;  /* 0x0000001492097c24 */ /* 0x002fe2000f8e02ff */
[----:B------:R-:W-:Y:S01]  /*17dd0*/  IADD3 R6, P2, R2, UR9, RZ ;  /* 0x0000000902067c10 */ /* 0x000fe2000ff5e0ff */
[----:B------:R-:W-:Y:S01]  /*17de0*/  IMAD R147, R147, UR20, RZ ;  /* 0x0000001493937c24 */ /* 0x000fe2000f8e02ff */
[----:B------:R-:W-:Y:S01]  /*17df0*/  IADD3 R5, R5, UR8, RZ ;  /* 0x0000000805057c10 */ /* 0x000fe2000fffe0ff */
[----:B------:R-:W-:Y:S01]  /*17e00*/  IMAD R11, R148, UR20, RZ ;  /* 0x00000014940b7c24 */ /* 0x000fe2000f8e02ff */
[----:B------:R-:W-:Y:S01]  /*17e10*/  IADD3.X R7, R3, UR23, RZ, P2, !PT ;  /* 0x0000001703077c10 */ /* 0x000fe200097fe4ff */
[----:B------:R-:W-:Y:S01]  /*17e20*/  IMAD R149, R149, UR20, RZ ;  /* 0x0000001495957c24 */ /* 0x000fe2000f8e02ff */
[----:B------:R0:W-:Y:S01]  /*17e30*/  @P5 STG.E desc[UR16][R12.64+0x220], R9 ;  /* 0x000220090c005986 */ /* 0x0001e2000c101910 */
[----:B------:R-:W-:-:S02]  /*17e40*/  IMAD R15, R150, UR20, RZ ;  /* 0x00000014960f7c24 */ /* 0x000fc4000f8e02ff */
[----:B------:R-:W-:Y:S01]  /*17e50*/  IMAD R151, R151, UR20, RZ ;  /* 0x0000001497977c24 */ /* 0x000fe2000f8e02ff */
[----:B------:R0:W-:Y:S04]  /*17e60*/  @P4 STG.E desc[UR16][R2.64+0x220], R147 ;  /* 0x0002209302004986 */ /* 0x0001e8000c101910 */
[----:B------:R0:W-:Y:S04]  /*17e70*/  @P3 STG.E desc[UR16][R4.64+0x200], R11 ;  /* 0x0002000b04003986 */ /* 0x0001e8000c101910 */
[----:B------:R0:W-:Y:S04]  /*17e80*/  @P1 STG.E desc[UR16][R6.64+0x200], R149 ;  /* 0x0002009506001986 */ /* 0x0001e8000c101910 */
[----:B------:R0:W-:Y:S04]  /*17e90*/  @P6 STG.E desc[UR16][R4.64+0x220], R15 ;  /* 0x0002200f04006986 */ /* 0x0001e8000c101910 */
[----:B------:R0:W-:Y:S02]  /*17ea0*/  @P0 STG.E desc[UR16][R6.64+0x220], R151 ;  /* 0x0002209706000986 */ /* 0x0001e4000c101910 */
.L_x_409:
[----:B------:R-:W-:Y:S05]  /*17eb0*/  BSYNC B0 ;  /* 0x0000000000007941 */ /* 0x000fea0003800000 */
.L_x_25:
[----:B0-2---:R-:W2:Y:S04]  /*17ec0*/  LDL.LU R3, [R1+0x200] ;  /* 0x0002000001037983 */ /* 0x005ea80000300800 */
[----:B------:R-:W2:Y:S01]  /*17ed0*/  LDL.LU R2, [R1+0x204] ;  /* 0x0002040001027983 */ /* 0x000ea20000300800 */
[----:B------:R-:W-:Y:S01]  /*17ee0*/  ULDC UR8, c[0x0][0xc] ;  /* 0x0000030000087ab9 */ /* 0x000fe20000000800 */
[----:B------:R-:W-:Y:S01]  /*17ef0*/  ULDC UR9, c[0x0][0x10] ;  /* 0x0000040000097ab9 */ /* 0x000fe20000000800 */
[----:B------:R-:W2:Y:S01]  /*17f00*/  LDC R5, c[0x0][0x14] ;  /* 0x00000500ff057b82 */ /* 0x000ea20000000800 */
[----:B------:R-:W-:Y:S01]  /*17f10*/  UIMAD.WIDE.U32 UR8, UR8, UR9, URZ ;  /* 0x00000009080872a5 */ /* 0x000fe2000f8e003f */
[----:B------:R-:W-:Y:S01]  /*17f20*/  PRMT R0, RZ, 0x7610, R0 ;  /* 0x00007610ff007816 */ /* 0x000fe20000000000 */
[----:B------:R-:W-:-:S04]  /*17f30*/  UMOV UR10, 0xffffffff ;  /* 0xffffffff000a7882 */ /* 0x000fc80000000000 */
[----:B--2---:R-:W-:-:S04]  /*17f40*/  IMAD.WIDE.U32 R2, R5, UR8, R2 ;  /* 0x0000000805027c25 */ /* 0x004fc8000f8e0002 */
[----:B------:R-:W-:Y:S01]  /*17f50*/  IMAD R5, R5, UR9, RZ ;  /* 0x0000000905057c24 */ /* 0x000fe2000f8e02ff */
[----:B------:R-:W-:Y:S01]  /*17f60*/  ULDC.64 UR8, c[0x0][0x750] ;  /* 0x0001d40000087ab9 */ /* 0x000fe20000000a00 */
[----:B------:R-:W-:Y:S01]  /*17f70*/  IMAD.MOV.U32 R6, RZ, RZ, R2 ;  /* 0x000000ffff067224 */ /* 0x000fe200078e0002 */
[----:B------:R-:W-:Y:S01]  /*17f80*/  ISETP.GE.U32.AND P0, PT, R2, UR8, PT ;  /* 0x0000000802007c0c */ /* 0x000fe2000bf06070 */
[----:B------:R-:W-:Y:S01]  /*17f90*/  IMAD.IADD R4, R3, 0x1, R5 ;  /* 0x0000000103047824 */ /* 0x000fe200078e0205 */
[----:B------:R-:W-:-:S04]  /*17fa0*/  UMOV UR8, 0xffffffff ;  /* 0xffffffff00087882 */ /* 0x000fc80000000000 */
[----:B------:R0:W-:Y:S01]  /*17fb0*/  STL [R1+0x200], R4 ;  /* 0x0002000401007387 */ /* 0x0001e20000100800 */
[----:B------:R-:W-:Y:S01]  /*17fc0*/  ISETP.GE.U32.AND.EX P0, PT, R4, UR9, PT, P0 ;  /* 0x0000000904007c0c */ /* 0x000fe2000bf06100 */
[----:B------:R-:W-:Y:S02]  /*17fd0*/  UMOV UR9, 0xffffffff ;  /* 0xffffffff00097882 */ /* 0x000fe40000000000 */
[----:B------:R0:W-:Y:S10]  /*17fe0*/  STL [R1+0x204], R6 ;  /* 0x0002040601007387 */ /* 0x0001f40000100800 */
[----:B0-----:R-:W-:Y:S05]  /*17ff0*/  @P0 BRA `(.L_x_410) ;  /* 0x0000000400880947 */ /* 0x001fea0003800000 */
[----:B------:R-:W0:Y:S01]  /*18000*/  S2UR UR10, SR_CTAID.X ;  /* 0x00000000000a79c3 */ /* 0x000e220000002500 */
[----:B------:R-:W-:Y:S01]  /*18010*/  ULDC.64 UR22, c[0x0][0x728] ;  /* 0x0001ca0000167ab9 */ /* 0x000fe20000000a00 */
[----:B------:R-:W-:Y:S01]  /*18020*/  ULDC UR8, c[0x0][0x150] ;  /* 0x0000540000087ab9 */ /* 0x000fe20000000800 */
[----:B------:R-:W-:Y:S01]  /*18030*/  ISETP.NE.U32.AND P0, PT, RZ, UR22, PT ;  /* 0x00000016ff007c0c */ /* 0x000fe2000bf05070 */
[----:B------:R-:W-:Y:S01]  /*18040*/  ULDC UR24, c[0x0][0x730] ;  /* 0x0001cc0000187ab9 */ /* 0x000fe20000000800 */
[----:B------:R-:W-:Y:S01]  /*18050*/  R2UR UR25, R6 ;  /* 0x00000000061972ca */ /* 0x000fe200000e0000 */
[----:B------:R-:W-:Y:S01]  /*18060*/  ULDC UR27, c[0x0][0x154] ;  /* 0x00005500001b7ab9 */ /* 0x000fe20000000800 */
[----:B------:R-:W-:Y:S01]  /*18070*/  ISETP.NE.AND.EX P0, PT, RZ, UR23, PT, P0 ;  /* 0x00000017ff007c0c */ /* 0x000fe2000bf05300 */
[----:B------:R-:W2:Y:S01]  /*18080*/  S2UR UR29, SR_CTAID.Y ;  /* 0x00000000001d79c3 */ /* 0x000ea20000002600 */
[----:B------:R-:W-:Y:S02]  /*18090*/  R2UR UR26, R4 ;  /* 0x00000000041a72ca */ /* 0x000fe400000e0000 */
[----:B------:R-:W-:-:S02]  /*180a0*/  R2UR UR14, R6 ;  /* 0x00000000060e72ca */ /* 0x000fc400000e0000 */
[----:B------:R-:W-:Y:S02]  /*180b0*/  R2UR UR15, R4 ;  /* 0x00000000040f72ca */ /* 0x000fe400000e0000 */
[----:B0-----:R-:W-:-:S05]  /*180c0*/  I2FP.F32.U32 R0, UR10 ;  /* 0x0000000a00007c45 */ /* 0x001fca0008201000 */
[----:B------:R-:W-:-:S04]  /*180d0*/  FMUL R0, R0, UR8 ;  /* 0x0000000800007c20 */ /* 0x000fc80008400000 */
[----:B------:R0:W0:Y:S01]  /*180e0*/  F2I.U32.TRUNC.NTZ R2, R0 ;  /* 0x0000000000027305 */ /* 0x000022000020f000 */
[----:B--2---:R-:W-:Y:S05]  /*180f0*/  @!P0 BRA `(.L_x_411) ;  /* 0x0000000000308947 */ /* 0x004fea0003800000 */
        /* <DEDUP_REMOVED lines=12> */
.L_x_411:
[----:B------:R-:W-:Y:S01]  /*181c0*/  USHF.R.U64 UR11, UR14, UR24, UR15 ;  /* 0x000000180e0b7299 */ /* 0x000fe2000800120f */
[----:B0-----:R-:W-:Y:S01]  /*181d0*/  I2FP.F32.U32 R0, UR29 ;  /* 0x0000001d00007c45 */ /* 0x001fe20008201000 */
[----:B------:R-:W-:Y:S02]  /*181e0*/  USHF.R.U32.HI UR8, URZ, UR24, UR15 ;  /* 0x000000183f087299 */ /* 0x000fe4000801160f */
[----:B------:R-:W-:Y:S02]  /*181f0*/  UIADD3 UR13, UP0, URZ, -UR11, URZ ;  /* 0x8000000b3f0d7290 */ /* 0x000fe4000ff1e03f */
[----:B------:R-:W-:Y:S01]  /*18200*/  FMUL R0, R0, UR27 ;  /* 0x0000001b00007c20 */ /* 0x000fe20008400000 */
[----:B------:R-:W-:Y:S01]  /*18210*/  ULDC.64 UR22, c[0x0][0x720] ;  /* 0x0001c80000167ab9 */ /* 0x000fe20000000a00 */
[----:B------:R-:W-:Y:S01]  /*18220*/  UIADD3.X UR8, URZ, ~UR8, URZ, UP0, !UPT ;  /* 0x800000083f087290 */ /* 0x000fe200087fe43f */
[----:B------:R-:W-:Y:S01]  /*18230*/  UMOV UR14, UR25 ;  /* 0x00000019000e7c82 */ /* 0x000fe20008000000 */
[----:B------:R-:W-:-:S02]  /*18240*/  UMOV UR15, UR26 ;  /* 0x0000001a000f7c82 */ /* 0x000fc40008000000 */
[----:B------:R-:W-:Y:S01]  /*18250*/  UIMAD UR8, UR8, UR22, URZ ;  /* 0x00000016080872a4 */ /* 0x000fe2000f8e023f */
[----:B------:R-:W0:Y:S01]  /*18260*/  F2I.U32.TRUNC.NTZ R0, R0 ;  /* 0x0000000000007305 */ /* 0x000e22000020f000 */
[----:B------:R-:W-:Y:S01]  /*18270*/  UIMAD.WIDE.U32 UR14, UR13, UR22, UR14 ;  /* 0x000000160d0e72a5 */ /* 0x000fe2000f8e000e */
[----:B------:R-:W-:Y:S01]  /*18280*/  R2UR UR22, R2 ;  /* 0x00000000021672ca */ /* 0x000fe200000e0000 */
[----:B------:R-:W-:Y:S01]  /*18290*/  UIMAD UR13, UR13, UR23, UR8 ;  /* 0x000000170d0d72a4 */ /* 0x000fe2000f8e0208 */
[----:B------:R-:W-:Y:S01]  /*182a0*/  ULDC UR21, c[0x0][0x718] ;  /* 0x0001c60000157ab9 */ /* 0x000fe20000000800 */
[----:B------:R-:W-:Y:S02]  /*182b0*/  ULDC UR31, c[0x0][0x758] ;  /* 0x0001d600001f7ab9 */ /* 0x000fe40000000800 */
[----:B------:R-:W-:Y:S01]  /*182c0*/  UIADD3 UR15, UR15, UR13, URZ ;  /* 0x0000000d0f0f7290 */ /* 0x000fe2000fffe03f */
[----:B------:R-:W-:Y:S01]  /*182d0*/  UMOV UR26, 0xffffffff ;  /* 0xffffffff001a7882 */ /* 0x000fe20000000000 */
[----:B------:R-:W-:Y:S01]  /*182e0*/  ULDC.64 UR8, c[0x0][0x740] ;  /* 0x0001d00000087ab9 */ /* 0x000fe20000000a00 */
[----:B------:R-:W-:Y:S01]  /*182f0*/  USHF.L.U32 UR26, UR26, UR31, URZ ;  /* 0x0000001f1a1a7299 */ /* 0x000fe2000800063f */
[----:B------:R-:W-:Y:S01]  /*18300*/  ISETP.NE.U32.AND P0, PT, RZ, UR8, PT ;  /* 0x00000008ff007c0c */ /* 0x000fe2000bf05070 */
[----:B------:R-:W-:-:S02]  /*18310*/  USHF.R.U64 UR27, UR14, UR21, UR15 ;  /* 0x000000150e1b7299 */ /* 0x000fc4000800120f */
[----:B------:R-:W-:Y:S01]  /*18320*/  USHF.R.U32.HI UR14, URZ, UR21, UR15 ;  /* 0x000000153f0e7299 */ /* 0x000fe2000801160f */
[----:B0-----:R-:W-:Y:S01]  /*18330*/  R2UR UR24, R0 ;  /* 0x00000000001872ca */ /* 0x001fe200000e0000 */
[----:B------:R-:W-:Y:S01]  /*18340*/  ULDC UR25, c[0x0][0x708] ;  /* 0x0001c20000197ab9 */ /* 0x000fe20000000800 */
[----:B------:R-:W-:Y:S01]  /*18350*/  ULOP3.LUT UR32, URZ, UR26, URZ, 0x33, !UPT ;  /* 0x0000001a3f207292 */ /* 0x000fe2000f8e333f */
[----:B------:R-:W-:Y:S01]  /*18360*/  ISETP.NE.AND.EX P0, PT, RZ, UR9, PT, P0 ;  /* 0x00000009ff007c0c */ /* 0x000fe2000bf05300 */
[----:B------:R-:W-:Y:S02]  /*18370*/  USHF.R.U64 UR26, UR27, UR25, UR14 ;  /* 0x000000191b1a7299 */ /* 0x000fe4000800120e */
[----:B------:R-:W-:Y:S01]  /*18380*/  USHF.R.U32.HI UR14, URZ, UR25, UR14 ;  /* 0x000000193f0e7299 */ /* 0x000fe2000801160e */
[----:B------:R-:W-:Y:S01]  /*18390*/  UMOV UR28, 0x1 ;  /* 0x00000001001c7882 */ /* 0x000fe20000000000 */
[----:B------:R-:W-:Y:S02]  /*183a0*/  UIADD3 UR22, -UR22, URZ, URZ ;  /* 0x0000003f16167290 */ /* 0x000fe4000fffe13f */
[----:B------:R-:W-:-:S02]  /*183b0*/  USHF.L.U32 UR35, UR28, UR31, URZ ;  /* 0x0000001f1c237299 */ /* 0x000fc4000800063f */
[----:B------:R-:W-:Y:S01]  /*183c0*/  USHF.R.U64 UR28, UR26, UR31, UR14 ;  /* 0x0000001f1a1c7299 */ /* 0x000fe2000800120e */
[----:B------:R-:W-:Y:S01]  /*183d0*/  ULDC UR23, c[0x0][0x144] ;  /* 0x0000510000177ab9 */ /* 0x000fe20000000800 */
[----:B------:R-:W-:Y:S01]  /*183e0*/  ULDC UR12, c[0x0][0x700] ;  /* 0x0001c000000c7ab9 */ /* 0x000fe20000000800 */
[----:B------:R-:W-:Y:S02]  /*183f0*/  USHF.R.U32.HI UR14, URZ, UR31, UR14 ;  /* 0x0000001f3f0e7299 */ /* 0x000fe4000801160e */
[----:B------:R-:W-:Y:S02]  /*18400*/  UIMAD UR31, UR23, UR22, UR10 ;  /* 0x00000016171f72a4 */ /* 0x000fe4000f8e020a */
[----:B------:R-:W-:Y:S02]  /*18410*/  UIADD3 UR13, UR12, -0x1, URZ ;  /* 0xffffffff0c0d7890 */ /* 0x000fe4000fffe03f */
[----:B------:R-:W-:Y:S01]  /*18420*/  UIADD3 UR30, -UR24, URZ, URZ ;  /* 0x0000003f181e7290 */ /* 0x000fe2000fffe13f */
[----:B------:R-:W-:Y:S01]  /*18430*/  ULDC UR36, c[0x0][0x148] ;  /* 0x0000520000247ab9 */ /* 0x000fe20000000800 */
[----:B------:R-:W-:Y:S01]  /*18440*/  ULDC UR33, c[0x0][0x748] ;  /* 0x0001d20000217ab9 */ /* 0x000fe20000000800 */
[----:B------:R-:W-:Y:S01]  /*18450*/  ULDC UR34, c[0x0][0x738] ;  /* 0x0001ce0000227ab9 */ /* 0x000fe20000000800 */
        /* <DEDUP_REMOVED lines=14> */
.L_x_412:
[----:B------:R-:W-:Y:S01]  /*18540*/  USHF.R.U64 UR8, UR10, UR33, UR14 ;  /* 0x000000210a087299 */ /* 0x000fe2000800120e */
[----:B------:R-:W-:Y:S01]  /*18550*/  MOV R0, 0x1 ;  /* 0x0000000100007802 */ /* 0x000fe20000000f00 */
[----:B------:R-:W-:Y:S02]  /*18560*/  ULOP3.LUT UR10, UR26, UR32, URZ, 0xc0, !UPT ;  /* 0x000000201a0a7292 */ /* 0x000fe4000f8ec03f */
[----:B------:R-:W-:Y:S02]  /*18570*/  UIADD3 UR9, -UR8, URZ, URZ ;  /* 0x0000003f08097290 */ /* 0x000fe4000fffe13f */
[----:B------:R-:W-:Y:S02]  /*18580*/  UIMAD UR10, UR35, UR8, UR10 ;  /* 0x00000008230a72a4 */ /* 0x000fe4000f8e020a */
[----:B------:R-:W-:Y:S02]  /*18590*/  ULOP3.LUT UR13, UR27, UR13, URZ, 0xc0, !UPT ;  /* 0x0000000d1b0d7292 */ /* 0x000fe4000f8ec03f */
[----:B------:R-:W-:-:S02]  /*185a0*/  UIMAD UR8, UR9, UR34, UR28 ;  /* 0x00000022090872a4 */ /* 0x000fc4000f8e021c */
[----:B------:R-:W-:Y:S01]  /*185b0*/  @UP2 UIMAD UR31, UR36, UR30, UR29 ;  /* 0x0000001e241f22a4 */ /* 0x000fe2000f8e021d */
[----:B------:R-:W-:Y:S01]  /*185c0*/  ULDC UR9, c[0x0][0x710] ;  /* 0x0001c40000097ab9 */ /* 0x000fe20000000800 */
[----:B------:R-:W-:Y:S02]  /*185d0*/  UIMAD UR8, UR8, UR12, UR13 ;  /* 0x0000000c080872a4 */ /* 0x000fe4000f8e020d */
[----:B------:R-:W-:-:S04]  /*185e0*/  UIMAD UR10, UR10, UR9, UR31 ;  /* 0x000000090a0a72a4 */ /* 0x000fc8000f8e021f */
[----:B------:R-:W-:Y:S02]  /*185f0*/  USEL UR9, UR8, UR10, !UP2 ;  /* 0x0000000a08097287 */ /* 0x000fe4000d000000 */
[----:B------:R-:W-:-:S03]  /*18600*/  USEL UR10, UR10, UR8, !UP2 ;  /* 0x000000080a0a7287 */ /* 0x000fc6000d000000 */
[----:B------:R-:W-:-:S09]  /*18610*/  UMOV UR8, UR11 ;  /* 0x0000000b00087c82 */ /* 0x000fd20008000000 */
.L_x_410:
[----:B------:R-:W-:-:S13]  /*18620*/  LOP3.LUT P0, RZ, R0, 0xff, RZ, 0xc0, !PT ;  /* 0x000000ff00ff7812 */ /* 0x000fda000780c0ff */
[----:B------:R-:W-:Y:S05]  /*18630*/  @P0 BRA `(.L_x_413) ;  /* 0xfffffe8c00580947 */ /* 0x000fea000383ffff */
[----:B------:R-:W-:Y:S05]  /*18640*/  EXIT ;  /* 0x000000000000794d */ /* 0x000fea0003800000 */
.L_x_7:
[----:B------:R-:W2:Y:S01]  /*18650*/  LDL R5, [R1+0x204] ;  /* 0x0002040001057983 */ /* 0x000ea20000100800 */
[----:B------:R-:W-:-:S03]  /*18660*/  ULDC.64 UR4, c[0x0][0x750] ;  /* 0x0001d40000047ab9 */ /* 0x000fc60000000a00 */
[----:B------:R-:W3:Y:S01]  /*18670*/  LDL R4, [R1+0x200] ;  /* 0x0002000001047983 */ /* 0x000ee20000100800 */
[----:B------:R-:W-:Y:S01]  /*18680*/  PRMT R0, RZ, 0x7610, R0 ;  /* 0x00007610ff007816 */ /* 0x000fe20000000000 */
[----:B------:R-:W-:Y:S01]  /*18690*/  IMAD.MOV.U32 R3, RZ, RZ, -0x1 ;  /* 0xffffffffff037424 */ /* 0x000fe200078e00ff */
[----:B------:R-:W-:Y:S01]  /*186a0*/  MOV R10, 0xffffffff ;  /* 0xffffffff000a7802 */ /* 0x000fe20000000f00 */
[----:B------:R-:W-:Y:S01]  /*186b0*/  IMAD.MOV.U32 R2, RZ, RZ, -0x1 ;  /* 0xffffffffff027424 */ /* 0x000fe200078e00ff */
[----:B--2---:R-:W-:-:S04]  /*186c0*/  ISETP.GE.U32.AND P0, PT, R5, UR4, PT ;  /* 0x0000000405007c0c */ /* 0x004fc8000bf06070 */
[----:B---3--:R-:W-:-:S13]  /*186d0*/  ISETP.GE.U32.AND.EX P0, PT, R4, UR5, PT, P0 ;  /* 0x0000000504007c0c */ /* 0x008fda000bf06100 */
        /* <DEDUP_REMOVED lines=21> */
.L_x_415:
[----:B------:R-:W-:Y:S01]  /*18830*/  USHF.R.U64 UR4, UR16, UR20, UR17 ;  /* 0x0000001410047299 */ /* 0x000fe20008001211 */
[----:B------:R-:W-:Y:S01]  /*18840*/  R2UR UR15, R4 ;  /* 0x00000000040f72ca */ /* 0x000fe200000e0000 */
[----:B------:R-:W-:Y:S02]  /*18850*/  USHF.R.U32.HI UR5, URZ, UR20, UR17 ;  /* 0x000000143f057299 */ /* 0x000fe40008011611 */
[----:B------:R-:W-:Y:S01]  /*18860*/  UIADD3 UR9, UP0, URZ, -UR4, URZ ;  /* 0x800000043f097290 */ /* 0x000fe2000ff1e03f */
[----:B------:R-:W-:Y:S01]  /*18870*/  ULDC.64 UR16, c[0x0][0x720] ;  /* 0x0001c80000107ab9 */ /* 0x000fe20000000a00 */
[----:B------:R-:W-:Y:S02]  /*18880*/  UMOV UR14, UR21 ;  /* 0x00000015000e7c82 */ /* 0x000fe40008000000 */
[----:B------:R-:W-:Y:S02]  /*18890*/  UIADD3.X UR5, URZ, ~UR5, URZ, UP0, !UPT ;  /* 0x800000053f057290 */ /* 0x000fe400087fe43f */
[----:B------:R-:W-:-:S02]  /*188a0*/  @UP2 UIMAD UR7, UR13, UR12, UR11 ;  /* 0x0000000c0d0722a4 */ /* 0x000fc4000f8e020b */
[----:B------:R-:W-:Y:S02]  /*188b0*/  UIMAD UR5, UR5, UR16, URZ ;  /* 0x00000010050572a4 */ /* 0x000fe4000f8e023f */
[----:B------:R-:W-:Y:S02]  /*188c0*/  UIMAD.WIDE.U32 UR14, UR9, UR16, UR14 ;  /* 0x00000010090e72a5 */ /* 0x000fe4000f8e000e */
[----:B------:R-:W-:Y:S01]  /*188d0*/  UIMAD UR5, UR9, UR17, UR5 ;  /* 0x00000011090572a4 */ /* 0x000fe2000f8e0205 */
[----:B------:R-:W-:Y:S02]  /*188e0*/  ULDC.64 UR10, c[0x0][0x740] ;  /* 0x0001d000000a7ab9 */ /* 0x000fe40000000a00 */
[----:B------:R-:W-:Y:S01]  /*188f0*/  ULDC UR9, c[0x0][0x718] ;  /* 0x0001c60000097ab9 */ /* 0x000fe20000000800 */
[----:B------:R-:W-:Y:S01]  /*18900*/  UIADD3 UR5, UR15, UR5, URZ ;  /* 0x000000050f057290 */ /* 0x000fe2000fffe03f */
[----:B------:R-:W-:Y:S01]  /*18910*/  ISETP.NE.U32.AND P0, PT, RZ, UR10, PT ;  /* 0x0000000aff007c0c */ /* 0x000fe2000bf05070 */
[----:B------:R-:W-:Y:S01]  /*18920*/  ULDC UR16, c[0x0][0x708] ;  /* 0x0001c20000107ab9 */ /* 0x000fe20000000800 */
[----:B------:R-:W-:Y:S01]  /*18930*/  ULDC UR23, c[0x0][0x758] ;  /* 0x0001d60000177ab9 */ /* 0x000fe20000000800 */
[----:B------:R-:W-:Y:S01]  /*18940*/  USHF.R.U64 UR18, UR14, UR9, UR5 ;  /* 0x000000090e127299 */ /* 0x000fe20008001205 */
[----:B------:R-:W-:Y:S01]  /*18950*/  ISETP.NE.AND.EX P0, PT, RZ, UR11, PT, P0 ;  /* 0x0000000bff007c0c */ /* 0x000fe2000bf05300 */
[----:B------:R-:W-:Y:S01]  /*18960*/  USHF.R.U32.HI UR5, URZ, UR9, UR5 ;  /* 0x000000093f057299 */ /* 0x000fe20008011605 */
[----:B------:R-:W-:-:S02]  /*18970*/  ULDC UR21, c[0x0][0x700] ;  /* 0x0001c00000157ab9 */ /* 0x000fc40000000800 */
[----:B------:R-:W-:Y:S01]  /*18980*/  UMOV UR9, 0xffffffff ;  /* 0xffffffff00097882 */ /* 0x000fe20000000000 */
[----:B------:R-:W-:Y:S02]  /*18990*/  USHF.R.U64 UR19, UR18, UR16, UR5 ;  /* 0x0000001012137299 */ /* 0x000fe40008001205 */
[----:B------:R-:W-:Y:S02]  /*189a0*/  USHF.R.U32.HI UR5, URZ, UR16, UR5 ;  /* 0x000000103f057299 */ /* 0x000fe40008011605 */
[----:B------:R-:W-:Y:S02]  /*189b0*/  USHF.L.U32 UR12, UR9, UR23, URZ ;  /* 0x00000017090c7299 */ /* 0x000fe4000800063f */
[----:B------:R-:W-:Y:S02]  /*189c0*/  USHF.R.U64 UR20, UR19, UR23, UR5 ;  /* 0x0000001713147299 */ /* 0x000fe40008001205 */
[----:B------:R-:W-:Y:S02]  /*189d0*/  USHF.R.U32.HI UR9, URZ, UR23, UR5 ;  /* 0x000000173f097299 */ /* 0x000fe40008011605 */
[----:B------:R-:W-:-:S02]  /*189e0*/  UIADD3 UR22, UR21, -0x1, URZ ;  /* 0xffffffff15167890 */ /* 0x000fc4000fffe03f */
        /* <DEDUP_REMOVED lines=18> */
.L_x_416:
[----:B------:R-:W-:Y:S01]  /*18b10*/  USHF.R.U64 UR9, UR5, UR24, UR9 ;  /* 0x0000001805097299 */ /* 0x000fe20008001209 */
[----:B------:R-:W-:Y:S01]  /*18b20*/  IMAD.MOV.U32 R0, RZ, RZ, 0x1 ;  /* 0x00000001ff007424 */ /* 0x000fe200078e00ff */
[----:B------:R-:W-:Y:S01]  /*18b30*/  USHF.L.U32 UR26, UR26, UR23, URZ ;  /* 0x000000171a1a7299 */ /* 0x000fe2000800063f */
[----:B------:R-:W-:Y:S01]  /*18b40*/  IMAD.U32 R10, RZ, RZ, UR4 ;  /* 0x00000004ff0a7e24 */ /* 0x000fe2000f8e00ff */
[----:B------:R-:W-:Y:S02]  /*18b50*/  ULOP3.LUT UR5, UR19, UR27, URZ, 0xc0, !UPT ;  /* 0x0000001b13057292 */ /* 0x000fe4000f8ec03f */
[----:B------:R-:W-:Y:S02]  /*18b60*/  UIADD3 UR10, -UR9, URZ, URZ ;  /* 0x0000003f090a7290 */ /* 0x000fe4000fffe13f */
[----:B------:R-:W-:Y:S02]  /*18b70*/  UIMAD UR9, UR26, UR9, UR5 ;  /* 0x000000091a0972a4 */ /* 0x000fe4000f8e0205 */
[----:B------:R-:W-:-:S02]  /*18b80*/  ULOP3.LUT UR18, UR18, UR22, URZ, 0xc0, !UPT ;  /* 0x0000001612127292 */ /* 0x000fc4000f8ec03f */
[----:B------:R-:W-:-:S03]  /*18b90*/  UIMAD UR5, UR10, UR25, UR20 ;  /* 0x000000190a0572a4 */ /* 0x000fc6000f8e0214 */
[----:B------:R-:W-:Y:S01]  /*18ba0*/  ULDC UR10, c[0x0][0x710] ;  /* 0x0001c400000a7ab9 */ /* 0x000fe20000000800 */
[----:B------:R-:W-:Y:S02]  /*18bb0*/  UIMAD UR5, UR5, UR21, UR18 ;  /* 0x00000015050572a4 */ /* 0x000fe4000f8e0212 */
[----:B------:R-:W-:-:S04]  /*18bc0*/  UIMAD UR7, UR9, UR10, UR7 ;  /* 0x0000000a090772a4 */ /* 0x000fc8000f8e0207 */
[----:B------:R-:W-:Y:S02]  /*18bd0*/  USEL UR9, UR5, UR7, !UP2 ;  /* 0x0000000705097287 */ /* 0x000fe4000d000000 */
[----:B------:R-:W-:-:S04]  /*18be0*/  USEL UR7, UR7, UR5, !UP2 ;  /* 0x0000000507077287 */ /* 0x000fc8000d000000 */
[----:B------:R-:W-:Y:S02]  /*18bf0*/  MOV R2, UR9 ;  /* 0x0000000900027c02 */ /* 0x000fe40008000f00 */
[----:B------:R-:W-:-:S07]  /*18c00*/  IMAD.U32 R3, RZ, RZ, UR7 ;  /* 0x00000007ff037e24 */ /* 0x000fce000f8e00ff */
.L_x_414:
[----:B------:R-:W-:-:S08]  /*18c10*/  NOP ;  /* 0x0000000000007918 */ /* 0x000fd00000000000 */
[----:B0-----:R-:W0:-:S00]  /*18c20*/  USETMAXREG.DEALLOC.CTAPOOL 0x18 ;  /* 0x00000018000079c8 */ /* 0x001e0000080e0500 */
[----:B------:R-:W-:-:S13]  /*18c30*/  ISETP.NE.AND P0, PT, RZ, UR8, PT ;  /* 0x00000008ff007c0c */ /* 0x000fda000bf05270 */
[----:B------:R-:W-:Y:S05]  /*18c40*/  @P0 EXIT ;  /* 0x000000000000094d */ /* 0x000fea0003800000 */
[----:B0-----:R-:W-:Y:S01]  /*18c50*/  LOP3.LUT P0, RZ, R0, 0xff, RZ, 0xc0, !PT ;  /* 0x000000ff00ff7812 */ /* 0x001fe2000780c0ff */
[----:B------:R-:W-:Y:S01]  /*18c60*/  IMAD.MOV.U32 R0, RZ, RZ, 0x1 ;  /* 0x00000001ff007424 */ /* 0x000fe200078e00ff */
[----:B------:R-:W-:-:S11]  /*18c70*/  MOV R6, RZ ;  /* 0x000000ff00067202 */ /* 0x000fd60000000f00 */
[----:B------:R-:W-:Y:S05]  /*18c80*/  @!P0 BRA `(.L_x_417) ;  /* 0x0000000c00a08947 */ /* 0x000fea0003800000 */
[----:B------:R-:W0:Y:S01]  /*18c90*/  S2R R0, SR_CgaCtaId ;  /* 0x0000000000007919 */ /* 0x000e220000008800 */
[----:B------:R-:W-:Y:S01]  /*18ca0*/  ULDC UR4, c[0x0][0x28c] ;  /* 0x0000a30000047ab9 */ /* 0x000fe20000000800 */
[----:B------:R-:W-:Y:S01]  /*18cb0*/  ULDC UR5, c[0x0][0x700] ;  /* 0x0001c00000057ab9 */ /* 0x000fe20000000800 */
[----:B------:R-:W-:Y:S01]  /*18cc0*/  UIADD3 UR11, UR4, 0x7f, URZ ;  /* 0x0000007f040b7890 */ /* 0x000fe2000fffe03f */
[----:B------:R-:W-:Y:S01]  /*18cd0*/  BSSY B0, `(.L_x_417) ;  /* 0x00000e3000007945 */ /* 0x000fe20003800000 */
[----:B------:R-:W-:Y:S01]  /*18ce0*/  ULDC UR7, c[0x0][0x758] ;  /* 0x0001d60000077ab9 */ /* 0x000fe20000000800 */
[----:B------:R-:W-:Y:S01]  /*18cf0*/  UMOV UR9, 0xffffffff ;  /* 0xffffffff00097882 */ /* 0x000fe20000000000 */
[----:B------:R-:W-:Y:S01]  /*18d00*/  UMOV UR12, 0x1 ;  /* 0x00000001000c7882 */ /* 0x000fe20000000000 */
[----:B------:R-:W-:Y:S01]  /*18d10*/  UIADD3 UR4, UR5, -0x1, URZ ;  /* 0xffffffff05047890 */ /* 0x000fe2000fffe03f */
[----:B------:R-:W-:Y:S01]  /*18d20*/  MOV R9, 0x1 ;  /* 0x0000000100097802 */ /* 0x000fe20000000f00 */
[----:B------:R-:W-:Y:S01]  /*18d30*/  USHF.L.U32 UR10, UR9, UR7, URZ ;  /* 0x00000007090a7299 */ /* 0x000fe2000800063f */
[----:B------:R-:W-:Y:S01]  /*18d40*/  IMAD.MOV.U32 R6, RZ, RZ, RZ ;  /* 0x000000ffff067224 */ /* 0x000fe200078e00ff */
[----:B------:R-:W-:-:S02]  /*18d50*/  USHF.L.U32 UR5, UR12, UR7, URZ ;  /* 0x000000070c057299 */ /* 0x000fc4000800063f */
[----:B------:R-:W-:Y:S01]  /*18d60*/  USHF.R.S32.HI UR12, URZ, 0x1f, UR11 ;  /* 0x0000001f3f0c7899 */ /* 0x000fe2000801140b */
[----:B------:R-:W-:Y:S01]  /*18d70*/  ULDC UR8, c[0x0][0xc] ;  /* 0x0000030000087ab9 */ /* 0x000fe20000000800 */
[----:B------:R-:W-:Y:S02]  /*18d80*/  ULDC UR9, c[0x0][0x10] ;  /* 0x0000040000097ab9 */ /* 0x000fe40000000800 */
[----:B------:R-:W-:Y:S02]  /*18d90*/  ULEA.HI UR12, UR12, UR11, URZ, 0x7 ;  /* 0x0000000b0c0c7291 */ /* 0x000fe4000f8f383f */
[----:B------:R-:W-:Y:S02]  /*18da0*/  UIMAD.WIDE.U32 UR8, UR8, UR9, URZ ;  /* 0x00000009080872a5 */ /* 0x000fe4000f8e003f */
[----:B------:R-:W-:Y:S02]  /*18db0*/  ULOP3.LUT UR7, URZ, UR10, URZ, 0x33, !UPT ;  /* 0x0000000a3f077292 */ /* 0x000fe4000f8e333f */
[----:B------:R-:W-:Y:S01]  /*18dc0*/  USHF.R.S32.HI UR14, URZ, 0x7, UR12 ;  /* 0x000000073f0e7899 */ /* 0x000fe2000801140c */
[----:B------:R-:W-:Y:S01]  /*18dd0*/  ULDC UR10, c[0x0][0x14] ;  /* 0x00000500000a7ab9 */ /* 0x000fe20000000800 */
[----:B------:R-:W-:-:S02]  /*18de0*/  ULOP3.LUT UR29, UR6, 0x2, URZ, 0xfc, !UPT ;  /* 0x00000002061d7892 */ /* 0x000fc4000f8efc3f */
[----:B------:R-:W-:Y:S02]  /*18df0*/  UIMAD.WIDE.U32 UR34, UR8, UR10, URZ ;  /* 0x0000000a082272a5 */ /* 0x000fe4000f8e003f */
[----:B------:R-:W-:Y:S01]  /*18e00*/  UIMAD UR15, UR9, UR10, URZ ;  /* 0x0000000a090f72a4 */ /* 0x000fe2000f8e023f */
[C---:B0-----:R-:W-:Y:S01]  /*18e10*/  IMAD.SHL.U32 R15, R0.reuse, 0x80, RZ ;  /* 0x00000080000f7824 */ /* 0x041fe200078e00ff */
[----:B------:R-:W-:Y:S01]  /*18e20*/  UIADD3 UR38, UR14, 0x1, URZ ;  /* 0x000000010e267890 */ /* 0x000fe2000fffe03f */
[----:B------:R-:W-:Y:S01]  /*18e30*/  IMAD.SHL.U32 R0, R0, 0x4000, RZ ;  /* 0x0000400000007824 */ /* 0x000fe200078e00ff */
[----:B------:R-:W-:Y:S02]  /*18e40*/  UIADD3 UR15, UR35, UR15, URZ ;  /* 0x0000000f230f7290 */ /* 0x000fe4000fffe03f */
[----:B------:R-:W-:Y:S01]  /*18e50*/  LOP3.LUT R15, R15, 0x80, RZ, 0xc0, !PT ;  /* 0x000000800f0f7812 */ /* 0x000fe200078ec0ff */
[----:B------:R-:W-:Y:S01]  /*18e60*/  ULDC.64 UR36, c[0x0][0x198] ;  /* 0x0000660000247ab9 */ /* 0x000fe20000000a00 */
[----:B------:R-:W-:-:S04]  /*18e70*/  LOP3.LUT R0, R0, 0x4000, RZ, 0xc0, !PT ;  /* 0x0000400000007812 */ /* 0x000fc800078ec0ff */
[----:B------:R-:W-:Y:S01]  /*18e80*/  LOP3.LUT R7, R0, 0x10100, RZ, 0xfc, !PT ;  /* 0x0001010000077812 */ /* 0x000fe200078efcff */
[----:B------:R-:W-:-:S07]  /*18e90*/  IMAD.MOV.U32 R0, RZ, RZ, 0x1 ;  /* 0x00000001ff007424 */ /* 0x000fce00078e00ff */
.L_x_428:
[----:B------:R-:W-:-:S03]  /*18ea0*/  UMOV UR8, 0xffffffff ;  /* 0xffffffff00087882 */ /* 0x000fc60000000000 */
[----:B------:R-:W-:Y:S05]  /*18eb0*/  BRA.DIV UR8, `(.L_x_418) ;  /* 0x0000000e08f07947 */ /* 0x000fea000b800000 */
[----:B------:R-:W-:-:S13]  /*18ec0*/  ELECT P0, URZ, PT ;  /* 0x00000000003f782f */ /* 0x000fda0003800000 */
.L_x_439:
[----:B------:R-:W0:Y:S01]  /*18ed0*/  LDC R4, c[0x0][0x28c] ;  /* 0x0000a300ff047b82 */ /* 0x000e220000000800 */
[----:B------:R-:W-:Y:S01]  /*18ee0*/  BSSY B1, `(.L_x_419) ;  /* 0x0000049000017945 */ /* 0x000fe20003800000 */
[----:B0-----:R-:W-:-:S13]  /*18ef0*/  ISETP.LT.OR P0, PT, R4, 0x1, !P0 ;  /* 0x000000010400780c */ /* 0x001fda0004701670 */
[----:B------:R-:W-:Y:S05]  /*18f00*/  @P0 BRA `(.L_x_420) ;  /* 0x0000000400180947 */ /* 0x000fea0003800000 */
[C---:B------:R-:W-:Y:S01]  /*18f10*/  IMAD.SHL.U32 R12, R3.reuse, 0x4, RZ ;  /* 0x00000004030c7824 */ /* 0x040fe200078e00ff */
[----:B------:R-:W-:Y:S01]  /*18f20*/  LEA R2, R2, R15, 0x8 ;  /* 0x0000000f02027211 */ /* 0x000fe200078e40ff */
[----:B------:R-:W-:Y:S01]  /*18f30*/  IMAD.SHL.U32 R3, R3, 0x100, RZ ;  /* 0x0000010003037824 */ /* 0x000fe200078e00ff */
[----:B------:R-:W-:Y:S02]  /*18f40*/  MOV R13, RZ ;  /* 0x000000ff000d7202 */ /* 0x000fe40000000f00 */
[----:B------:R-:W-:Y:S01]  /*18f50*/  CS2R R16, SRZ ;  /* 0x0000000000107805 */ /* 0x000fe2000001ff00 */
[----:B------:R-:W-:Y:S01]  /*18f60*/  IMAD.U32 R14, RZ, RZ, UR38 ;  /* 0x00000026ff0e7e24 */ /* 0x000fe2000f8e00ff */
[----:B------:R-:W-:Y:S01]  /*18f70*/  MOV R8, R6 ;  /* 0x0000000600087202 */ /* 0x000fe20000000f00 */
[----:B------:R-:W-:-:S07]  /*18f80*/  IMAD.MOV.U32 R4, RZ, RZ, R0 ;  /* 0x000000ffff047224 */ /* 0x000fce00078e0000 */
.L_x_423:
[----:B------:R-:W0:Y:S01]  /*18f90*/  S2R R18, SR_CgaCtaId ;  /* 0x0000000000127919 */ /* 0x000e220000008800 */
[----:B------:R-:W-:-:S04]  /*18fa0*/  MOV R5, 0x400 ;  /* 0x0000040000057802 */ /* 0x000fc80000000f00 */
[----:B0-----:R-:W-:Y:S02]  /*18fb0*/  LEA R5, R18, R5, 0x18 ;  /* 0x0000000512057211 */ /* 0x001fe400078ec0ff */
[----:B------:R-:W-:-:S03]  /*18fc0*/  SHF.L.U32 R18, R4, 0x1f, RZ ;  /* 0x0000001f04127819 */ /* 0x000fc600000006ff */
[----:B------:R-:W-:-:S04]  /*18fd0*/  IMAD R11, R8, 0x8, R5 ;  /* 0x00000008080b7824 */ /* 0x000fc800078e0205 */
[----:B------:R-:W0:Y:S02]  /*18fe0*/  SYNCS.PHASECHK.TRANS64.TRYWAIT P0, [R11+URZ+0x20], R18 ;  /* 0x000020120b0075a7 */ /* 0x000e24000800017f */
[----:B0-----:R-:W-:Y:S05]  /*18ff0*/  @!P0 BRA `(.L_x_421) ;  /* 0x0000000c00c08947 */ /* 0x001fea0003800000 */
.L_x_440:
[----:B------:R-:W1:Y:S01]  /*19000*/  S2R R19, SR_TID.X ;  /* 0x0000000000137919 */ /* 0x000e620000002100 */
[----:B------:R-:W-:-:S04]  /*19010*/  UPRMT UR8, UR29, 0x9910, URZ ;  /* 0x000099101d087896 */ /* 0x000fc8000800003f */
[----:B------:R-:W-:Y:S01]  /*19020*/  UISETP.NE.AND UP0, UPT, UR8, 0x2, UPT ;  /* 0x000000020800788c */ /* 0x000fe2000bf05270 */
[----:B-1----:R-:W-:-:S13]  /*19030*/  LOP3.LUT P0, RZ, R19, 0x7f, RZ, 0xc0, !PT ;  /* 0x0000007f13ff7812 */ /* 0x002fda000780c0ff */
[----:B0-----:R-:W0:Y:S02]  /*19040*/  @!P0 LDC R18, c[0x0][0x640] ;  /* 0x00019000ff128b82 */ /* 0x001e240000000800 */
[----:B0-----:R0:W-:Y:S01]  /*19050*/  @!P0 SYNCS.ARRIVE.TRANS64 RZ, [R11+URZ], R18 ;  /* 0x000000120bff89a7 */ /* 0x0011e2000800003f */
[----:B------:R-:W-:-:S13]  /*19060*/  PLOP3.LUT P0, PT, PT, PT, UP0, 0x80, 0x0 ;  /* 0x000000000000781c */ /* 0x000fda0003f0f008 */
[----:B0-----:R-:W-:Y:S05]  /*19070*/  @P0 BRA `(.L_x_422) ;  /* 0x0000000000040947 */ /* 0x001fea0003800000 */
[----:B------:R-:W-:Y:S01]  /*19080*/  BPT.TRAP 0x1 ;  /* 0x000000040000795c */ /* 0x000fe20000300000 */
.L_x_422:
[----:B------:R-:W-:Y:S01]  /*19090*/  R2UR UR17, R11 ;  /* 0x000000000b1172ca */ /* 0x000fe200000e0000 */
[----:B------:R-:W-:Y:S01]  /*190a0*/  IMAD R11, R8, 0x4000, R5 ;  /* 0x00004000080b7824 */ /* 0x000fe200078e0205 */
[----:B------:R-:W-:Y:S01]  /*190b0*/  R2UR UR21, R5 ;  /* 0x00000000051572ca */ /* 0x000fe200000e0000 */
[----:B------:R-:W-:Y:S01]  /*190c0*/  UIADD3 UR22, UP0, UR36, 0xf0, URZ ;  /* 0x000000f024167890 */ /* 0x000fe2000ff1e03f */
[----:B------:R-:W-:Y:S01]  /*190d0*/  R2UR UR20, R10 ;  /* 0x000000000a1472ca */ /* 0x000fe200000e0000 */
[----:B------:R-:W-:Y:S01]  /*190e0*/  UIADD3 UR30, UP1, UR36, 0x1f0, URZ ;  /* 0x000001f0241e7890 */ /* 0x000fe2000ff3e03f */
[----:B------:R-:W-:Y:S01]  /*190f0*/  R2UR UR16, R11 ;  /* 0x000000000b1072ca */ /* 0x000fe200000e0000 */
[----:B------:R-:W-:Y:S01]  /*19100*/  UIADD3 UR40, UP2, UR36, 0x2f0, URZ ;  /* 0x000002f024287890 */ /* 0x000fe2000ff5e03f */
[C---:B------:R-:W-:Y:S01]  /*19110*/  LEA R11, R8.reuse, R5, 0xc ;  /* 0x00000005080b7211 */ /* 0x040fe200078e60ff */
[----:B------:R-:W-:Y:S01]  /*19120*/  IMAD R5, R8, 0x8000, R7 ;  /* 0x0000800008057824 */ /* 0x000fe200078e0207 */
[----:B------:R-:W-:Y:S01]  /*19130*/  IADD3 R14, R14, -0x1, RZ ;  /* 0xffffffff0e0e7810 */ /* 0x000fe20007ffe0ff */
[----:B------:R-:W-:Y:S01]  /*19140*/  UIADD3.X UR23, URZ, UR37, URZ, UP0, !UPT ;  /* 0x000000253f177290 */ /* 0x000fe200087fe43f */
[----:B------:R-:W-:Y:S01]  /*19150*/  R2UR UR8, R11 ;  /* 0x000000000b0872ca */ /* 0x000fe200000e0000 */
[----:B------:R-:W-:Y:S01]  /*19160*/  UIADD3.X UR31, URZ, UR37, URZ, UP1, !UPT ;  /* 0x000000253f1f7290 */ /* 0x000fe20008ffe43f */
[----:B------:R-:W-:Y:S01]  /*19170*/  R2UR UR24, R5 ;  /* 0x00000000051872ca */ /* 0x000fe200000e0000 */
[----:B------:R-:W-:Y:S01]  /*19180*/  VIADD R8, R8, 0x1 ;  /* 0x0000000108087836 */ /* 0x000fe20000000000 */
[----:B------:R-:W-:Y:S01]  /*19190*/  R2UR UR18, R17 ;  /* 0x00000000111272ca */ /* 0x000fe200000e0000 */
[----:B------:R-:W-:Y:S01]  /*191a0*/  UIADD3.X UR41, URZ, UR37, URZ, UP2, !UPT ;  /* 0x000000253f297290 */ /* 0x000fe200097fe43f */
[----:B------:R-:W-:Y:S01]  /*191b0*/  R2UR UR19, R3 ;  /* 0x00000000031372ca */ /* 0x000fe200000e0000 */
[----:B------:R-:W-:Y:S01]  /*191c0*/  UIADD3 UR16, UR16, 0x100, URZ ;  /* 0x0000010010107890 */ /* 0x000fe2000fffe03f */
[----:B------:R-:W-:Y:S01]  /*191d0*/  R2UR UR11, R12 ;  /* 0x000000000c0b72ca */ /* 0x000fe200000e0000 */
[----:B------:R-:W-:Y:S01]  /*191e0*/  UMOV UR32, 0x0 ;  /* 0x0000000000207882 */ /* 0x000fe20000000000 */
[----:B------:R-:W-:Y:S01]  /*191f0*/  R2UR UR12, R16 ;  /* 0x00000000100c72ca */ /* 0x000fe200000e0000 */
[----:B------:R-:W-:Y:S01]  /*19200*/  UMOV UR33, 0x10000000 ;  /* 0x1000000000217882 */ /* 0x000fe20000000000 */
[C---:B------:R-:W-:Y:S01]  /*19210*/  R2UR UR26, R13.reuse ;  /* 0x000000000d1a72ca */ /* 0x040fe200000e0000 */
[----:B------:R-:W-:Y:S01]  /*19220*/  UIADD3 UR8, UR8, 0x30100, URZ ;  /* 0x0003010008087890 */ /* 0x000fe2000fffe03f */
[----:B------:R-:W-:Y:S01]  /*19230*/  R2UR UR27, R2 ;  /* 0x00000000021b72ca */ /* 0x000fe200000e0000 */
[----:B------:R-:W-:Y:S01]  /*19240*/  UIADD3 UR24, UR21, UR24, URZ ;  /* 0x0000001815187290 */ /* 0x000fe2000fffe03f */
[----:B------:R-:W-:Y:S01]  /*19250*/  ISETP.GT.AND P1, PT, R14, 0x1, PT ;  /* 0x000000010e00780c */ /* 0x000fe20003f24270 */
[----:B------:R-:W-:Y:S01]  /*19260*/  UMOV UR10, URZ ;  /* 0x0000003f000a7c82 */ /* 0x000fe20008000000 */
[----:B------:R-:W-:Y:S01]  /*19270*/  ISETP.NE.AND P0, PT, R8, 0x4, PT ;  /* 0x000000040800780c */ /* 0x000fe20003f05270 */
[----:B------:R-:W-:Y:S01]  /*19280*/  UMOV UR9, UR17 ;  /* 0x0000001100097c82 */ /* 0x000fe20008000000 */
[----:B------:R-:W-:Y:S01]  /*19290*/  UMOV UR13, UR20 ;  /* 0x00000014000d7c82 */ /* 0x000fe20008000000 */
[----:B------:R0:W-:Y:S01]  /*192a0*/  UTMALDG.3D [UR16], [UR22], desc[UR32] ;  /* 0x00002010160075b4 */ /* 0x0001e20008011000 */
[----:B------:R-:W-:Y:S01]  /*192b0*/  UMOV UR21, 0x30000 ;  /* 0x0003000000157882 */ /* 0x000fe20000000000 */
[----:B------:R-:W-:Y:S01]  /*192c0*/  UMOV UR25, UR17 ;  /* 0x0000001100197c82 */ /* 0x000fe20008000000 */
[----:B------:R-:W-:Y:S01]  /*192d0*/  UMOV UR28, UR20 ;  /* 0x00000014001c7c82 */ /* 0x000fe20008000000 */
[----:B------:R-:W-:Y:S01]  /*192e0*/  SEL R5, RZ, 0x1, P0 ;  /* 0x00000001ff057807 */ /* 0x000fe20000000000 */
[----:B------:R-:W-:Y:S01]  /*192f0*/  VIADD R16, R16, 0x1 ;  /* 0x0000000110107836 */ /* 0x000fe20000000000 */
[----:B------:R-:W-:Y:S01]  /*19300*/  IADD3 R13, R13, 0x80, RZ ;  /* 0x000000800d0d7810 */ /* 0x000fe20007ffe0ff */
[----:B------:R-:W-:Y:S01]  /*19310*/  VIADD R17, R17, 0x40 ;  /* 0x0000004011117836 */ /* 0x000fe20000000000 */
[----:B------:R0:W-:Y:S01]  /*19320*/  UTMALDG.4D [UR8], [UR30], desc[UR32] ;  /* 0x000020081e0075b4 */ /* 0x0001e20008019000 */
[----:B------:R-:W-:-:S02]  /*19330*/  LOP3.LUT R4, R4, R5, RZ, 0x3c, !PT ;  /* 0x0000000504047212 */ /* 0x000fc400078e3cff */
[----:B------:R-:W-:Y:S01]  /*19340*/  SEL R8, R8, RZ, P0 ;  /* 0x000000ff08087207 */ /* 0x000fe20000000000 */
[----:B------:R0:W-:Y:S02]  /*19350*/  UTMALDG.3D.MULTICAST [UR24], [UR40], UR21, desc[UR32] ;  /* 0x00002018280073b4 */ /* 0x0001e40008011815 */
[----:B0-----:R-:W-:Y:S05]  /*19360*/  @P1 BRA `(.L_x_423) ;  /* 0xfffffffc00081947 */ /* 0x001fea000383ffff */
.L_x_420:
[----:B------:R-:W-:Y:S05]  /*19370*/  BSYNC B1 ;  /* 0x0000000000017941 */ /* 0x000fea0003800000 */
.L_x_419:
[----:B------:R-:W2:Y:S01]  /*19380*/  LDL.LU R19, [R1+0x200] ;  /* 0x0002000001137983 */ /* 0x000ea20000300800 */
[----:B------:R-:W-:Y:S01]  /*19390*/  LOP3.LUT P3, RZ, R9, 0xff, RZ, 0xc0, !PT ;  /* 0x000000ff09ff7812 */ /* 0x000fe2000786c0ff */
[----:B------:R-:W-:Y:S01]  /*193a0*/  VIADD R6, R6, UR14 ;  /* 0x0000000e06067c36 */ /* 0x000fe20008000000 */
[----:B------:R-:W-:Y:S01]  /*193b0*/  ULDC.64 UR8, c[0x0][0x750] ;  /* 0x0001d40000087ab9 */ /* 0x000fe20000000a00 */
[----:B------:R-:W3:Y:S01]  /*193c0*/  LDL.LU R18, [R1+0x204] ;  /* 0x0002040001127983 */ /* 0x000ee20000300800 */
[----:B------:R-:W-:Y:S01]  /*193d0*/  BSSY B1, `(.L_x_424) ;  /* 0x0000070000017945 */ /* 0x000fe20003800000 */
[----:B------:R-:W-:Y:S01]  /*193e0*/  IMAD.MOV.U32 R10, RZ, RZ, -0x1 ;  /* 0xffffffffff0a7424 */ /* 0x000fe200078e00ff */
[----:B------:R-:W-:Y:S02]  /*193f0*/  SHF.R.U32.HI R2, RZ, 0x2, R6 ;  /* 0x00000002ff027819 */ /* 0x000fe40000011606 */
[----:B------:R-:W-:Y:S02]  /*19400*/  ISETP.GT.U32.AND P0, PT, R6, 0x3, PT ;  /* 0x000000030600780c */ /* 0x000fe40003f04070 */
[----:B------:R-:W-:-:S02]  /*19410*/  LOP3.LUT R2, R2, 0x1, RZ, 0xc0, !PT ;  /* 0x0000000102027812 */ /* 0x000fc400078ec0ff */
[----:B------:R-:W-:Y:S01]  /*19420*/  LOP3.LUT R6, R6, 0x3, RZ, 0xc0, !PT ;  /* 0x0000000306067812 */ /* 0x000fe200078ec0ff */
[----:B------:R-:W0:Y:S01]  /*19430*/  @P3 S2R R3, SR_CgaCtaId ;  /* 0x0000000000033919 */ /* 0x000e220000008800 */
[----:B------:R-:W-:Y:S02]  /*19440*/  ISETP.NE.U32.AND P1, PT, R2, 0x1, PT ;  /* 0x000000010200780c */ /* 0x000fe40003f25070 */
[----:B------:R-:W-:Y:S02]  /*19450*/  @P3 MOV R2, 0x400 ;  /* 0x0000040000023802 */ /* 0x000fe40000000f00 */
[----:B------:R-:W-:Y:S02]  /*19460*/  PRMT R4, RZ, 0x7610, R4 ;  /* 0x00007610ff047816 */ /* 0x000fe40000000004 */
[----:B------:R-:W-:Y:S02]  /*19470*/  PRMT R9, RZ, 0x7610, R9 ;  /* 0x00007610ff097816 */ /* 0x000fe40000000009 */
[----:B0-----:R-:W-:Y:S01]  /*19480*/  @P3 LEA R2, R3, R2, 0x18 ;  /* 0x0000000203023211 */ /* 0x001fe200078ec0ff */
[----:B------:R-:W-:-:S03]  /*19490*/  IMAD.U32 R3, RZ, RZ, UR14 ;  /* 0x0000000eff037e24 */ /* 0x000fc6000f8e00ff */
[----:B------:R0:W-:Y:S02]  /*194a0*/  @P3 SYNCS.ARRIVE.TRANS64.A1T0 RZ, [R2+URZ+0x58], RZ ;  /* 0x000058ff02ff39a7 */ /* 0x0001e4000810003f */
[C---:B------:R-:W-:Y:S02]  /*194b0*/  ISETP.LT.U32.AND P0, PT, R3.reuse, 0x4, P0 ;  /* 0x000000040300780c */ /* 0x040fe40000701070 */
[----:B------:R-:W-:Y:S02]  /*194c0*/  ISETP.GT.U32.AND P1, PT, R3, 0x3, !P1 ;  /* 0x000000030300780c */ /* 0x000fe40004f24070 */
[----:B------:R-:W-:Y:S02]  /*194d0*/  SEL R3, RZ, 0x1, !P0 ;  /* 0x00000001ff037807 */ /* 0x000fe40004000000 */
[----:B0-----:R-:W-:-:S04]  /*194e0*/  SEL R2, RZ, 0x1, !P1 ;  /* 0x00000001ff027807 */ /* 0x001fc80004800000 */
[----:B------:R-:W-:Y:S01]  /*194f0*/  LOP3.LUT R0, R2, R0, R3, 0x96, !PT ;  /* 0x0000000002007212 */ /* 0x000fe200078e9603 */
[----:B------:R-:W-:Y:S01]  /*19500*/  IMAD.MOV.U32 R2, RZ, RZ, -0x1 ;  /* 0xffffffffff027424 */ /* 0x000fe200078e00ff */
[----:B------:R-:W-:Y:S02]  /*19510*/  MOV R3, 0xffffffff ;  /* 0xffffffff00037802 */ /* 0x000fe40000000f00 */
[----:B---3--:R-:W-:-:S04]  /*19520*/  IADD3 R18, P0, R18, UR34, RZ ;  /* 0x0000002212127c10 */ /* 0x008fc8000ff1e0ff */
[----:B--2---:R-:W-:Y:S01]  /*19530*/  IADD3.X R19, R19, UR15, RZ, P0, !PT ;  /* 0x0000000f13137c10 */ /* 0x004fe200087fe4ff */
[----:B------:R0:W-:Y:S01]  /*19540*/  STL [R1+0x204], R18 ;  /* 0x0002041201007387 */ /* 0x0001e20000100800 */
[----:B------:R-:W-:-:S03]  /*19550*/  ISETP.GE.U32.AND P0, PT, R18, UR8, PT ;  /* 0x0000000812007c0c */ /* 0x000fc6000bf06070 */
[----:B------:R0:W-:Y:S01]  /*19560*/  STL [R1+0x200], R19 ;  /* 0x0002001301007387 */ /* 0x0001e20000100800 */
[----:B------:R-:W-:-:S13]  /*19570*/  ISETP.GE.U32.AND.EX P0, PT, R19, UR9, PT, P0 ;  /* 0x0000000913007c0c */ /* 0x000fda000bf06100 */
[----:B0-----:R-:W-:Y:S05]  /*19580*/  @P0 BRA `(.L_x_425) ;  /* 0x0000000400500947 */ /* 0x001fea0003800000 */
[----:B------:R-:W0:Y:S01]  /*19590*/  S2R R8, SR_CTAID.X ;  /* 0x0000000000087919 */ /* 0x000e220000002500 */
[----:B------:R-:W-:Y:S01]  /*195a0*/  ULDC UR8, c[0x0][0x150] ;  /* 0x0000540000087ab9 */ /* 0x000fe20000000800 */
[----:B------:R-:W1:Y:S01]  /*195b0*/  LDC R3, c[0x0][0x144] ;  /* 0x00005100ff037b82 */ /* 0x000e620000000800 */
[----:B------:R-:W-:Y:S01]  /*195c0*/  ULDC UR11, c[0x0][0x730] ;  /* 0x0001cc00000b7ab9 */ /* 0x000fe20000000800 */
[----:B------:R-:W2:Y:S06]  /*195d0*/  S2R R5, SR_CTAID.Y ;  /* 0x0000000000057919 */ /* 0x000eac0000002600 */
[----:B------:R-:W3:Y:S01]  /*195e0*/  LDC R12, c[0x0][0x148] ;  /* 0x00005200ff0c7b82 */ /* 0x000ee20000000800 */
[----:B0-----:R-:W-:-:S02]  /*195f0*/  I2FP.F32.U32 R2, R8 ;  /* 0x0000000800027245 */ /* 0x001fc40000201000 */
[----:B--2---:R-:W-:-:S03]  /*19600*/  I2FP.F32.U32 R4, R5 ;  /* 0x0000000500047245 */ /* 0x004fc60000201000 */
[----:B------:R-:W-:Y:S01]  /*19610*/  FMUL R2, R2, UR8 ;  /* 0x0000000802027c20 */ /* 0x000fe20008400000 */
[----:B------:R-:W-:Y:S02]  /*19620*/  ULDC UR8, c[0x0][0x154] ;  /* 0x0000550000087ab9 */ /* 0x000fe40000000800 */
[----:B------:R-:W-:Y:S01]  /*19630*/  FMUL R10, R4, UR8 ;  /* 0x00000008040a7c20 */ /* 0x000fe20008400000 */
[----:B------:R-:W-:Y:S02]  /*19640*/  ULDC.64 UR8, c[0x0][0x728] ;  /* 0x0001ca0000087ab9 */ /* 0x000fe40000000a00 */
[----:B------:R-:W0:Y:S01]  /*19650*/  F2I.U32.TRUNC.NTZ R2, R2 ;  /* 0x0000000200027305 */ /* 0x000e22000020f000 */
[----:B------:R-:W-:-:S04]  /*19660*/  ISETP.NE.U32.AND P0, PT, RZ, UR8, PT ;  /* 0x00000008ff007c0c */ /* 0x000fc8000bf05070 */
[----:B------:R-:W-:-:S03]  /*19670*/  ISETP.NE.AND.EX P0, PT, RZ, UR9, PT, P0 ;  /* 0x00000009ff007c0c */ /* 0x000fc6000bf05300 */
[----:B------:R-:W2:Y:S01]  /*19680*/  F2I.U32.TRUNC.NTZ R10, R10 ;  /* 0x0000000a000a7305 */ /* 0x000ea2000020f000 */
[----:B0-----:R-:W-:Y:S01]  /*19690*/  IADD3 R4, -R2, RZ, RZ ;  /* 0x000000ff02047210 */ /* 0x001fe20007ffe1ff */
[----:B------:R-:W-:-:S04]  /*196a0*/  IMAD.MOV.U32 R2, RZ, RZ, R18 ;  /* 0x000000ffff027224 */ /* 0x000fc800078e0012 */
[----:B-1----:R-:W-:Y:S02]  /*196b0*/  IMAD R8, R3, R4, R8 ;  /* 0x0000000403087224 */ /* 0x002fe400078e0208 */
[----:B--2---:R-:W-:-:S04]  /*196c0*/  IMAD.MOV R3, RZ, RZ, -R10 ;  /* 0x000000ffff037224 */ /* 0x004fc800078e0a0a */
[----:B---3--:R-:W-:Y:S01]  /*196d0*/  @P2 IMAD R8, R12, R3, R5 ;  /* 0x000000030c082224 */ /* 0x008fe200078e0205 */
[----:B------:R-:W-:Y:S01]  /*196e0*/  MOV R3, R19 ;  /* 0x0000001300037202 */ /* 0x000fe20000000f00 */
[----:B------:R-:W-:Y:S06]  /*196f0*/  @!P0 BRA `(.L_x_426) ;  /* 0x0000000000288947 */ /* 0x000fec0003800000 */
[----:B------:R-:W-:Y:S02]  /*19700*/  ULDC UR10, c[0x0][0x734] ;  /* 0x0001cd00000a7ab9 */ /* 0x000fe40000000800 */
[----:B------:R-:W-:-:S05]  /*19710*/  IADD3 R3, P0, R18, UR10, RZ ;  /* 0x0000000a12037c10 */ /* 0x000fca000ff1e0ff */
[----:B------:R-:W-:-:S04]  /*19720*/  IMAD.X R11, RZ, RZ, R19, P0 ;  /* 0x000000ffff0b7224 */ /* 0x000fc800000e0613 */
[----:B------:R-:W-:-:S04]  /*19730*/  IMAD.WIDE.U32 R4, R11, UR8, RZ ;  /* 0x000000080b047c25 */ /* 0x000fc8000f8e00ff */
[----:B------:R-:W-:-:S04]  /*19740*/  IMAD.WIDE.U32 R4, P0, R3, UR9, R4 ;  /* 0x0000000903047c25 */ /* 0x000fc8000f800004 */
[----:B------:R-:W-:Y:S01]  /*19750*/  IMAD.WIDE.U32 R2, R3, UR8, RZ ;  /* 0x0000000803027c25 */ /* 0x000fe2000f8e00ff */
[----:B------:R-:W-:-:S04]  /*19760*/  MOV R2, R5 ;  /* 0x0000000500027202 */ /* 0x000fc80000000f00 */
[----:B------:R-:W-:Y:S01]  /*19770*/  IADD3 RZ, P1, R3, R4, RZ ;  /* 0x0000000403ff7210 */ /* 0x000fe20007f3e0ff */
[----:B------:R-:W-:-:S04]  /*19780*/  IMAD.X R3, RZ, RZ, RZ, P0 ;  /* 0x000000ffff037224 */ /* 0x000fc800000e06ff */
[----:B------:R-:W-:-:S08]  /*19790*/  IMAD.WIDE.U32.X R2, R11, UR9, R2, P1 ;  /* 0x000000090b027c25 */ /* 0x000fd000088e0402 */
.L_x_426:
[--C-:B------:R-:W-:Y:S01]  /*197a0*/  SHF.R.U64 R10, R2, UR11, R3.reuse ;  /* 0x0000000b020a7c19 */ /* 0x100fe20008001203 */
[----:B------:R-:W-:Y:S01]  /*197b0*/  ULDC.64 UR8, c[0x0][0x720] ;  /* 0x0001c80000087ab9 */ /* 0x000fe20000000a00 */
[----:B------:R-:W-:Y:S01]  /*197c0*/  SHF.R.U32.HI R2, RZ, UR11, R3 ;  /* 0x0000000bff027c19 */ /* 0x000fe20008011603 */
[----:B------:R-:W-:Y:S01]  /*197d0*/  ULDC.64 UR10, c[0x0][0x740] ;  /* 0x0001d000000a7ab9 */ /* 0x000fe20000000a00 */
[----:B------:R-:W-:Y:S02]  /*197e0*/  IADD3 R11, P0, RZ, -R10, RZ ;  /* 0x8000000aff0b7210 */ /* 0x000fe40007f1e0ff */
[----:B------:R-:W-:-:S03]  /*197f0*/  MOV R3, R19 ;  /* 0x0000001300037202 */ /* 0x000fc60000000f00 */
[----:B------:R-:W-:Y:S01]  /*19800*/  IMAD.X R2, RZ, RZ, ~R2, P0 ;  /* 0x000000ffff027224 */ /* 0x000fe200000e0e02 */
[----:B------:R-:W-:-:S03]  /*19810*/  ISETP.NE.U32.AND P0, PT, RZ, UR10, PT ;  /* 0x0000000aff007c0c */ /* 0x000fc6000bf05070 */
[----:B------:R-:W-:Y:S01]  /*19820*/  IMAD R2, R2, UR8, RZ ;  /* 0x0000000802027c24 */ /* 0x000fe2000f8e02ff */
[----:B------:R-:W-:-:S03]  /*19830*/  ISETP.NE.AND.EX P0, PT, RZ, UR11, PT, P0 ;  /* 0x0000000bff007c0c */ /* 0x000fc6000bf05300 */
[----:B------:R-:W-:Y:S02]  /*19840*/  IMAD R5, R11, UR9, R2 ;  /* 0x000000090b057c24 */ /* 0x000fe4000f8e0202 */
[----:B------:R-:W-:-:S04]  /*19850*/  IMAD.MOV.U32 R2, RZ, RZ, R18 ;  /* 0x000000ffff027224 */ /* 0x000fc800078e0012 */
[----:B------:R-:W-:Y:S01]  /*19860*/  IMAD.WIDE.U32 R2, R11, UR8, R2 ;  /* 0x000000080b027c25 */ /* 0x000fe2000f8e0002 */
[----:B------:R-:W-:-:S03]  /*19870*/  ULDC UR8, c[0x0][0x718] ;  /* 0x0001c60000087ab9 */ /* 0x000fc60000000800 */
[----:B------:R-:W-:-:S05]  /*19880*/  IMAD.IADD R3, R3, 0x1, R5 ;  /* 0x0000000103037824 */ /* 0x000fca00078e0205 */
[--C-:B------:R-:W-:Y:S02]  /*19890*/  SHF.R.U64 R11, R2, UR8, R3.reuse ;  /* 0x00000008020b7c19 */ /* 0x100fe40008001203 */
[----:B------:R-:W-:Y:S01]  /*198a0*/  SHF.R.U32.HI R2, RZ, UR8, R3 ;  /* 0x00000008ff027c19 */ /* 0x000fe20008011603 */
[----:B------:R-:W-:-:S03]  /*198b0*/  ULDC UR8, c[0x0][0x708] ;  /* 0x0001c20000087ab9 */ /* 0x000fc60000000800 */
[--C-:B------:R-:W-:Y:S02]  /*198c0*/  SHF.R.U64 R12, R11, UR8, R2.reuse ;  /* 0x000000080b0c7c19 */ /* 0x100fe40008001202 */
[----:B------:R-:W-:Y:S01]  /*198d0*/  SHF.R.U32.HI R3, RZ, UR8, R2 ;  /* 0x00000008ff037c19 */ /* 0x000fe20008011602 */
[----:B------:R-:W-:-:S03]  /*198e0*/  ULDC UR8, c[0x0][0x758] ;  /* 0x0001d60000087ab9 */ /* 0x000fc60000000800 */
[--C-:B------:R-:W-:Y:S02]  /*198f0*/  SHF.R.U64 R13, R12, UR8, R3.reuse ;  /* 0x000000080c0d7c19 */ /* 0x100fe40008001203 */
[----:B------:R-:W-:-:S03]  /*19900*/  SHF.R.U32.HI R14, RZ, UR8, R3 ;  /* 0x00000008ff0e7c19 */ /* 0x000fc60008011603 */
[----:B------:R-:W-:Y:S01]  /*19910*/  IMAD.MOV.U32 R2, RZ, RZ, R13 ;  /* 0x000000ffff027224 */ /* 0x000fe200078e000d */
        /* <DEDUP_REMOVED lines=12> */
.L_x_427:
[----:B------:R-:W-:Y:S01]  /*199e0*/  ULDC UR8, c[0x0][0x748] ;  /* 0x0001d20000087ab9 */ /* 0x000fe20000000800 */
[----:B------:R-:W-:Y:S01]  /*199f0*/  LOP3.LUT R12, R12, UR7, RZ, 0xc0, !PT ;  /* 0x000000070c0c7c12 */ /* 0x000fe2000f8ec0ff */
[----:B------:R-:W-:Y:S01]  /*19a00*/  IMAD.MOV.U32 R4, RZ, RZ, 0x1 ;  /* 0x00000001ff047424 */ /* 0x000fe200078e00ff */
[----:B------:R-:W-:Y:S01]  /*19a10*/  SHF.R.U64 R3, R2, UR8, R3 ;  /* 0x0000000802037c19 */ /* 0x000fe20008001203 */
[----:B------:R-:W-:-:S04]  /*19a20*/  ULDC UR8, c[0x0][0x738] ;  /* 0x0001ce0000087ab9 */ /* 0x000fc80000000800 */
[----:B------:R-:W-:Y:S02]  /*19a30*/  IMAD.MOV R2, RZ, RZ, -R3 ;  /* 0x000000ffff027224 */ /* 0x000fe400078e0a03 */
[----:B------:R-:W-:Y:S02]  /*19a40*/  IMAD R5, R3, UR5, R12 ;  /* 0x0000000503057c24 */ /* 0x000fe4000f8e020c */
[----:B------:R-:W-:Y:S01]  /*19a50*/  IMAD R13, R2, UR8, R13 ;  /* 0x00000008020d7c24 */ /* 0x000fe2000f8e020d */
[----:B------:R-:W-:Y:S01]  /*19a60*/  ULDC UR8, c[0x0][0x710] ;  /* 0x0001c40000087ab9 */ /* 0x000fe20000000800 */
[----:B------:R-:W-:Y:S01]  /*19a70*/  LOP3.LUT R2, R11, UR4, RZ, 0xc0, !PT ;  /* 0x000000040b027c12 */ /* 0x000fe2000f8ec0ff */
[----:B------:R-:W-:Y:S01]  /*19a80*/  IMAD R8, R5, UR8, R8 ;  /* 0x0000000805087c24 */ /* 0x000fe2000f8e0208 */
[----:B------:R-:W-:-:S03]  /*19a90*/  ULDC UR8, c[0x0][0x700] ;  /* 0x0001c00000087ab9 */ /* 0x000fc60000000800 */
[----:B------:R-:W-:-:S05]  /*19aa0*/  IMAD R13, R13, UR8, R2 ;  /* 0x000000080d0d7c24 */ /* 0x000fca000f8e0202 */
[----:B------:R-:W-:Y:S02]  /*19ab0*/  SEL R2, R13, R8, !P2 ;  /* 0x000000080d027207 */ /* 0x000fe40005000000 */
[----:B------:R-:W-:-:S07]  /*19ac0*/  SEL R3, R8, R13, !P2 ;  /* 0x0000000d08037207 */ /* 0x000fce0005000000 */
.L_x_425:
[----:B------:R-:W-:Y:S05]  /*19ad0*/  BSYNC B1 ;  /* 0x0000000000017941 */ /* 0x000fea0003800000 */
.L_x_424:
[----:B------:R-:W-:-:S13]  /*19ae0*/  LOP3.LUT P0, RZ, R4, 0xff, RZ, 0xc0, !PT ;  /* 0x000000ff04ff7812 */ /* 0x000fda000780c0ff */
[----:B------:R-:W-:Y:S05]  /*19af0*/  @P0 BRA `(.L_x_428) ;  /* 0xfffffff000e80947 */ /* 0x000fea000383ffff */
[----:B------:R-:W-:Y:S05]  /*19b00*/  BSYNC B0 ;  /* 0x0000000000007941 */ /* 0x000fea0003800000 */
.L_x_417:
[----:B------:R-:W-:-:S03]  /*19b10*/  UMOV UR8, 0xffffffff ;  /* 0xffffffff00087882 */ /* 0x000fc60000000000 */
[----:B------:R-:W-:Y:S05]  /*19b20*/  BRA.DIV UR8, `(.L_x_429) ;  /* 0x0000000608087947 */ /* 0x000fea000b800000 */
[----:B------:R-:W-:-:S13]  /*19b30*/  ELECT P0, URZ, PT ;  /* 0x00000000003f782f */ /* 0x000fda0003800000 */
.L_x_443:
[----:B------:R-:W-:Y:S04]  /*19b40*/  BSSY B0, `(.L_x_430) ;  /* 0x000002c000007945 */ /* 0x000fe80003800000 */
[----:B------:R-:W-:Y:S05]  /*19b50*/  @!P0 BRA `(.L_x_431) ;  /* 0x0000000000a88947 */ /* 0x000fea0003800000 */
[----:B------:R-:W-:-:S04]  /*19b60*/  ULOP3.LUT UR8, UR6, 0x2, URZ, 0xfc, !UPT ;  /* 0x0000000206087892 */ /* 0x000fc8000f8efc3f */
[----:B------:R-:W-:-:S06]  /*19b70*/  UISETP.NE.AND UP0, UPT, UR8, 0x3, UPT ;  /* 0x000000030800788c */ /* 0x000fcc000bf05270 */
[----:B------:R-:W-:-:S13]  /*19b80*/  PLOP3.LUT P0, PT, PT, PT, UP0, 0x80, 0x0 ;  /* 0x000000000000781c */ /* 0x000fda0003f0f008 */
[----:B------:R-:W-:Y:S05]  /*19b90*/  @!P0 BRA `(.L_x_432) ;  /* 0x0000000000048947 */ /* 0x000fea0003800000 */
[----:B------:R-:W-:Y:S01]  /*19ba0*/  BPT.TRAP 0x1 ;  /* 0x000000040000795c */ /* 0x000fe20000300000 */
.L_x_432:
[----:B------:R-:W0:Y:S01]  /*19bb0*/  S2R R3, SR_CgaCtaId ;  /* 0x0000000000037919 */ /* 0x000e220000008800 */
[----:B------:R-:W-:-:S04]  /*19bc0*/  MOV R2, 0x400 ;  /* 0x0000040000027802 */ /* 0x000fc80000000f00 */
[----:B0-----:R-:W-:Y:S02]  /*19bd0*/  LEA R3, R3, R2, 0x18 ;  /* 0x0000000203037211 */ /* 0x001fe400078ec0ff */
[----:B------:R-:W-:Y:S02]  /*19be0*/  SHF.L.U32 R2, R0, 0x1f, RZ ;  /* 0x0000001f00027819 */ /* 0x000fe400000006ff */
[----:B------:R-:W-:-:S05]  /*19bf0*/  IADD3 R3, R3, 0x20, RZ ;  /* 0x0000002003037810 */ /* 0x000fca0007ffe0ff */
[----:B------:R-:W-:-:S04]  /*19c00*/  IMAD R5, R6, 0x8, R3 ;  /* 0x0000000806057824 */ /* 0x000fc800078e0203 */
[----:B------:R-:W0:Y:S02]  /*19c10*/  SYNCS.PHASECHK.TRANS64.TRYWAIT P0, [R5+URZ], R2 ;  /* 0x00000002050075a7 */ /* 0x000e24000800017f */
[----:B0-----:R-:W-:Y:S05]  /*19c20*/  @!P0 BRA `(.L_x_433) ;  /* 0x0000000000e88947 */ /* 0x001fea0003800000 */
.L_x_444:
[----:B------:R-:W-:-:S05]  /*19c30*/  VIADD R6, R6, 0x1 ;  /* 0x0000000106067836 */ /* 0x000fca0000000000 */
[----:B------:R-:W-:-:S04]  /*19c40*/  ISETP.NE.AND P0, PT, R6, 0x4, PT ;  /* 0x000000040600780c */ /* 0x000fc80003f05270 */
[----:B0-----:R-:W-:Y:S02]  /*19c50*/  SEL R5, RZ, 0x1, P0 ;  /* 0x00000001ff057807 */ /* 0x001fe40000000000 */
[----:B------:R-:W-:Y:S02]  /*19c60*/  SEL R6, R6, RZ, P0 ;  /* 0x000000ff06067207 */ /* 0x000fe40000000000 */
[----:B------:R-:W-:Y:S02]  /*19c70*/  LOP3.LUT R5, R0, R5, RZ, 0x3c, !PT ;  /* 0x0000000500057212 */ /* 0x000fe400078e3cff */
[----:B------:R-:W-:Y:S02]  /*19c80*/  LEA R7, R6, R3, 0x3 ;  /* 0x0000000306077211 */ /* 0x000fe400078e18ff */
[----:B------:R-:W-:-:S04]  /*19c90*/  SHF.L.U32 R0, R5, 0x1f, RZ ;  /* 0x0000001f05007819 */ /* 0x000fc800000006ff */
[----:B------:R-:W0:Y:S02]  /*19ca0*/  SYNCS.PHASECHK.TRANS64.TRYWAIT P0, [R7+URZ], R0 ;  /* 0x00000000070075a7 */ /* 0x000e24000800017f */
[----:B0-----:R-:W-:Y:S05]  /*19cb0*/  @!P0 BRA `(.L_x_434) ;  /* 0x0000000000d88947 */ /* 0x001fea0003800000 */
.L_x_445:
[----:B0-----:R-:W-:-:S05]  /*19cc0*/  VIADD R0, R6, 0x1 ;  /* 0x0000000106007836 */ /* 0x001fca0000000000 */
[----:B------:R-:W-:-:S04]  /*19cd0*/  ISETP.NE.AND P0, PT, R0, 0x4, PT ;  /* 0x000000040000780c */ /* 0x000fc80003f05270 */
[----:B------:R-:W-:Y:S02]  /*19ce0*/  SEL R2, RZ, 0x1, P0 ;  /* 0x00000001ff027807 */ /* 0x000fe40000000000 */
[----:B------:R-:W-:Y:S02]  /*19cf0*/  SEL R4, R0, RZ, P0 ;  /* 0x000000ff00047207 */ /* 0x000fe40000000000 */
[----:B------:R-:W-:-:S03]  /*19d00*/  LOP3.LUT R5, R5, R2, RZ, 0x3c, !PT ;  /* 0x0000000205057212 */ /* 0x000fc600078e3cff */
[----:B------:R-:W-:Y:S01]  /*19d10*/  IMAD R7, R4, 0x8, R3 ;  /* 0x0000000804077824 */ /* 0x000fe200078e0203 */
[----:B------:R-:W-:-:S04]  /*19d20*/  SHF.L.U32 R0, R5, 0x1f, RZ ;  /* 0x0000001f05007819 */ /* 0x000fc800000006ff */
[----:B------:R-:W0:Y:S02]  /*19d30*/  SYNCS.PHASECHK.TRANS64.TRYWAIT P0, [R7+URZ], R0 ;  /* 0x00000000070075a7 */ /* 0x000e24000800017f */
[----:B0-----:R-:W-:Y:S05]  /*19d40*/  @!P0 BRA `(.L_x_435) ;  /* 0x0000000000c88947 */ /* 0x001fea0003800000 */
.L_x_446:
[----:B0-----:R-:W-:-:S04]  /*19d50*/  IADD3 R0, R4, 0x1, RZ ;  /* 0x0000000104007810 */ /* 0x001fc80007ffe0ff */
[----:B------:R-:W-:-:S04]  /*19d60*/  ISETP.NE.AND P0, PT, R0, 0x4, PT ;  /* 0x000000040000780c */ /* 0x000fc80003f05270 */
[----:B------:R-:W-:Y:S02]  /*19d70*/  SEL R2, RZ, 0x1, P0 ;  /* 0x00000001ff027807 */ /* 0x000fe40000000000 */
[----:B------:R-:W-:Y:S02]  /*19d80*/  SEL R0, R0, RZ, P0 ;  /* 0x000000ff00007207 */ /* 0x000fe40000000000 */
[----:B------:R-:W-:-:S03]  /*19d90*/  LOP3.LUT R2, R5, R2, RZ, 0x3c, !PT ;  /* 0x0000000205027212 */ /* 0x000fc600078e3cff */
[----:B------:R-:W-:Y:S01]  /*19da0*/  IMAD R3, R0, 0x8, R3 ;  /* 0x0000000800037824 */ /* 0x000fe200078e0203 */
[----:B------:R-:W-:-:S07]  /*19db0*/  SHF.L.U32 R0, R2, 0x1f, RZ ;  /* 0x0000001f02007819 */ /* 0x000fce00000006ff */
.L_x_436:
[----:B0-----:R0:W1:Y:S02]  /*19dc0*/  SYNCS.PHASECHK.TRANS64.TRYWAIT P0, [R3+URZ], R0 ;  /* 0x00000000030075a7 */ /* 0x001064000800017f */
[----:B-1----:R-:W-:Y:S05]  /*19dd0*/  @!P0 NANOSLEEP.SYNCS 0x989680 ;  /* 0x009896800000895d */ /* 0x002fea0003900000 */
[----:B------:R-:W1:Y:S02]  /*19de0*/  @!P0 SYNCS.PHASECHK.TRANS64 P0, [R3+URZ], R0 ;  /* 0x00000000030085a7 */ /* 0x000e64000800007f */
[----:B-1----:R-:W-:Y:S05]  /*19df0*/  @!P0 BRA `(.L_x_436) ;  /* 0xfffffffc00f08947 */ /* 0x002fea000383ffff */
.L_x_431:
[----:B------:R-:W-:Y:S05]  /*19e00*/  BSYNC B0 ;  /* 0x0000000000007941 */ /* 0x000fea0003800000 */
.L_x_430:
[----:B------:R-:W-:Y:S05]  /*19e10*/  EXIT ;  /* 0x000000000000794d */ /* 0x000fea0003800000 */
.L_x_21:
[----:B---3--:R-:W-:-:S04]  /*19e20*/  IMAD.U32 R3, RZ, RZ, UR12 ;  /* 0x0000000cff037e24 */ /* 0x008fc8000f8e00ff */
[----:B------:R3:W4:Y:S03]  /*19e30*/  SYNCS.PHASECHK.TRANS64.TRYWAIT P0, [R3+URZ], R0 ;  /* 0x00000000030075a7 */ /* 0x000726000800017f */
[----:B----4-:R-:W-:Y:S05]  /*19e40*/  @!P0 NANOSLEEP.SYNCS 0x989680 ;  /* 0x009896800000895d */ /* 0x010fea0003900000 */
[----:B------:R-:W4:Y:S02]  /*19e50*/  @!P0 SYNCS.PHASECHK.TRANS64 P0, [R3+URZ], R0 ;  /* 0x00000000030085a7 */ /* 0x000f24000800007f */
[----:B----4-:R-:W-:Y:S05]  /*19e60*/  @!P0 BRA `(.L_x_21) ;  /* 0xfffffffc00ec8947 */ /* 0x010fea000383ffff */
[----:B------:R-:W-:Y:S05]  /*19e70*/  BRA `(.L_x_20) ;  /* 0xfffffe8000e87947 */ /* 0x000fea000383ffff */
.L_x_418:
[----:B------:R-:W-:Y:S01]  /*19e80*/  BSSY B1, `(.L_x_437) ;  /* 0x0000006000017945 */ /* 0x000fe20003800000 */
[----:B------:R-:W-:-:S07]  /*19e90*/  MOV R4, 0xffffffff ;  /* 0xffffffff00047802 */ /* 0x000fce0000000f00 */
[----:B------:R-:W-:Y:S05]  /*19ea0*/  WARPSYNC.COLLECTIVE R4, `(.L_x_438) ;  /* 0x00000000040c7348 */ /* 0x000fea0003c00000 */
[----:B------:R-:W-:Y:S02]  /*19eb0*/  ELECT P0, UR62, PT ;  /* 0x00000000003e782f */ /* 0x000fe40003800000 */
[----:B------:R-:W-:Y:S01]  /*19ec0*/  MOV R4, UR62 ;  /* 0x0000003e00047c02 */ /* 0x000fe20008000f00 */
[----:B------:R-:W-:Y:S10]  /*19ed0*/  ENDCOLLECTIVE ;  /* 0x000000000000791b */ /* 0x000ff40003800000 */
.L_x_438:
[----:B------:R-:W-:Y:S05]  /*19ee0*/  BSYNC B1 ;  /* 0x0000000000017941 */ /* 0x000fea0003800000 */
.L_x_437:
[----:B------:R-:W-:Y:S05]  /*19ef0*/  BRA `(.L_x_439) ;  /* 0xffffffec00f47947 */ /* 0x000fea000383ffff */
.L_x_421:
[----:B0-----:R0:W1:Y:S02]  /*19f00*/  SYNCS.PHASECHK.TRANS64.TRYWAIT P0, [R11+URZ+0x20], R18 ;  /* 0x000020120b0075a7 */ /* 0x001064000800017f */
[----:B-1----:R-:W-:Y:S05]  /*19f10*/  @!P0 NANOSLEEP.SYNCS 0x989680 ;  /* 0x009896800000895d */ /* 0x002fea0003900000 */
[----:B------:R-:W1:Y:S02]  /*19f20*/  @!P0 SYNCS.PHASECHK.TRANS64 P0, [R11+URZ+0x20], R18 ;  /* 0x000020120b0085a7 */ /* 0x000e64000800007f */
[----:B-1----:R-:W-:Y:S05]  /*19f30*/  @!P0 BRA `(.L_x_421) ;  /* 0xfffffffc00f08947 */ /* 0x002fea000383ffff */
[----:B------:R-:W-:Y:S05]  /*19f40*/  BRA `(.L_x_440) ;  /* 0xfffffff0002c7947 */ /* 0x000fea000383ffff */
.L_x_429:
[----:B------:R-:W-:Y:S01]  /*19f50*/  BSSY B0, `(.L_x_441) ;  /* 0x0000006000007945 */ /* 0x000fe20003800000 */
[----:B------:R-:W-:-:S07]  /*19f60*/  IMAD.MOV.U32 R4, RZ, RZ, -0x1 ;  /* 0xffffffffff047424 */ /* 0x000fce00078e00ff */
[----:B------:R-:W-:Y:S05]  /*19f70*/  WARPSYNC.COLLECTIVE R4, `(.L_x_442) ;  /* 0x00000000040c7348 */ /* 0x000fea0003c00000 */
[----:B------:R-:W-:Y:S02]  /*19f80*/  ELECT P0, UR62, PT ;  /* 0x00000000003e782f */ /* 0x000fe40003800000 */
[----:B------:R-:W-:Y:S01]  /*19f90*/  MOV R4, UR62 ;  /* 0x0000003e00047c02 */ /* 0x000fe20008000f00 */
[----:B------:R-:W-:Y:S10]  /*19fa0*/  ENDCOLLECTIVE ;  /* 0x000000000000791b */ /* 0x000ff40003800000 */
.L_x_442:
[----:B------:R-:W-:Y:S05]  /*19fb0*/  BSYNC B0 ;  /* 0x0000000000007941 */ /* 0x000fea0003800000 */
.L_x_441:
[----:B------:R-:W-:Y:S05]  /*19fc0*/  BRA `(.L_x_443) ;  /* 0xfffffff800dc7947 */ /* 0x000fea000383ffff */
.L_x_433:
[----:B0-----:R0:W1:Y:S02]  /*19fd0*/  SYNCS.PHASECHK.TRANS64.TRYWAIT P0, [R5+URZ], R2 ;  /* 0x00000002050075a7 */ /* 0x001064000800017f */
[----:B-1----:R-:W-:Y:S05]  /*19fe0*/  @!P0 NANOSLEEP.SYNCS 0x989680 ;  /* 0x009896800000895d */ /* 0x002fea0003900000 */
[----:B------:R-:W1:Y:S02]  /*19ff0*/  @!P0 SYNCS.PHASECHK.TRANS64 P0, [R5+URZ], R2 ;  /* 0x00000002050085a7 */ /* 0x000e64000800007f */
[----:B-1----:R-:W-:Y:S05]  /*1a000*/  @!P0 BRA `(.L_x_433) ;  /* 0xfffffffc00f08947 */ /* 0x002fea000383ffff */
[----:B------:R-:W-:Y:S05]  /*1a010*/  BRA `(.L_x_444) ;  /* 0xfffffffc00047947 */ /* 0x000fea000383ffff */
.L_x_434:
[----:B0-----:R0:W1:Y:S02]  /*1a020*/  SYNCS.PHASECHK.TRANS64.TRYWAIT P0, [R7+URZ], R0 ;  /* 0x00000000070075a7 */ /* 0x001064000800017f */
[----:B-1----:R-:W-:Y:S05]  /*1a030*/  @!P0 NANOSLEEP.SYNCS 0x989680 ;  /* 0x009896800000895d */ /* 0x002fea0003900000 */
[----:B------:R-:W1:Y:S02]  /*1a040*/  @!P0 SYNCS.PHASECHK.TRANS64 P0, [R7+URZ], R0 ;  /* 0x00000000070085a7 */ /* 0x000e64000800007f */
[----:B-1----:R-:W-:Y:S05]  /*1a050*/  @!P0 BRA `(.L_x_434) ;  /* 0xfffffffc00f08947 */ /* 0x002fea000383ffff */
[----:B------:R-:W-:Y:S05]  /*1a060*/  BRA `(.L_x_445) ;  /* 0xfffffffc00147947 */ /* 0x000fea000383ffff */
.L_x_435:
[----:B0-----:R0:W1:Y:S02]  /*1a070*/  SYNCS.PHASECHK.TRANS64.TRYWAIT P0, [R7+URZ], R0 ;  /* 0x00000000070075a7 */ /* 0x001064000800017f */
[----:B-1----:R-:W-:Y:S05]  /*1a080*/  @!P0 NANOSLEEP.SYNCS 0x989680 ;  /* 0x009896800000895d */ /* 0x002fea0003900000 */
[----:B------:R-:W1:Y:S02]  /*1a090*/  @!P0 SYNCS.PHASECHK.TRANS64 P0, [R7+URZ], R0 ;  /* 0x00000000070085a7 */ /* 0x000e64000800007f */
[----:B-1----:R-:W-:Y:S05]  /*1a0a0*/  @!P0 BRA `(.L_x_435) ;  /* 0xfffffffc00f08947 */ /* 0x002fea000383ffff */
[----:B------:R-:W-:Y:S05]  /*1a0b0*/  BRA `(.L_x_446) ;  /* 0xfffffffc00247947 */ /* 0x000fea000383ffff */
.L_x_447:
[----:B------:R-:W-:-:S00]  /*1a0c0*/  BRA `(.L_x_447) ;  /* 0xfffffffc00fc7947 */ /* 0x000fc0000383ffff */
[----:B------:R-:W-:-:S00]  /*1a0d0*/  NOP ;  /* 0x0000000000007918 */ /* 0x000fc00000000000 */
        /* <DEDUP_REMOVED lines=10> */
.L_x_448:


//--------------------- .nv.shared._ZN7cutlass13device_kernelINS_4gemm6kernel13GemmUniversalIN4cute5tupleIJiiiiEEENS1_10collective13CollectiveMmaINS1_40MainloopSm90TmaGmmaWarpSpecializedSparseILi4ENS5_IJNS4_1CILi2EEENSA_ILi1EEESC_EEENS1_35KernelTmaWarpSpecializedCooperativeEEENS5_IJNSA_ILi256EEESG_NSA_ILi128EEEEEEaNS5_IJNS4_6LayoutINS5_IJiNS5_IJSB_iEEEiEEENS5_IJlNS5_IJSC_SB_EEElEEEEENSJ_INS5_IJNS5_IJNSA_ILi64EEEiEEENS5_IJSH_iEEEiEEENS5_IJNS5_IJSH_NSA_ILi8192EEEEEENS5_IJSC_lEEElEEEEEEEEaNS5_IJlSC_lEEENS4_8TiledMMAINS4_8MMA_AtomIJNS4_4SM904GMMA6SPARSE28GMMA_64x256x64_S32S8S8_SS_TNILNS13_9SparseSelE0EEEEEENSJ_ISD_NS5_IJSC_NSA_ILi0EEES19_EEEEENS5_IJNS4_10UnderscoreES1C_S1C_EEEEENS4_13SM90_TMA_LOADENS4_14ComposedLayoutINS4_7SwizzleILi2ELi4ELi3EEENS4_25smem_sparse_ptr_flag_bitsILi2ELi8EEENSJ_INS5_IJNS5_IJSC_NSA_ILi8EEEEEENS5_IJSB_SP_EEEEEENS5_IJNS5_IJS19_SH_EEESM_EEEEEEEvNS4_8identityENS4_23SM90_TMA_LOAD_MULTICASTENS1G_INS1H_ILi3ELi4ELi3EEENS4_18smem_ptr_flag_bitsILi8EEENSJ_INS5_IJS1L_SH_EEENS5_IJSH_SC_EEEEEEEvS1T_EENS_8epilogue10collective6detail29Sm90TmaWarpSpecializedAdapterINS24_15DefaultEpilogueIiNS5_IJSC_llEEES28_NS23_6thread17LinearCombinationIiLi1EiiLNS29_9ScaleType4KindE0ELNS_15FloatRoundStyleE2EiEENS1_15EpilogueDefaultEEEEEvvEEEEvNT_6ParamsE --------------------------
	.section	.nv.shared._ZN7cutlass13device_kernelINS_4gemm6kernel13GemmUniversalIN4cute5tupleIJiiiiEEENS1_10collective13CollectiveMmaINS1_40MainloopSm90TmaGmmaWarpSpecializedSparseILi4ENS5_IJNS4_1CILi2EEENSA_ILi1EEESC_EEENS1_35KernelTmaWarpSpecializedCooperativeEEENS5_IJNSA_ILi256EEESG_NSA_ILi128EEEEEEaNS5_IJNS4_6LayoutINS5_IJiNS5_IJSB_iEEEiEEENS5_IJlNS5_IJSC_SB_EEElEEEEENSJ_INS5_IJNS5_IJNSA_ILi64EEEiEEENS5_IJSH_iEEEiEEENS5_IJNS5_IJSH_NSA_ILi8192EEEEEENS5_IJSC_lEEElEEEEEEEEaNS5_IJlSC_lEEENS4_8TiledMMAINS4_8MMA_AtomIJNS4_4SM904GMMA6SPARSE28GMMA_64x256x64_S32S8S8_SS_TNILNS13_9SparseSelE0EEEEEENSJ_ISD_NS5_IJSC_NSA_ILi0EEES19_EEEEENS5_IJNS4_10UnderscoreES1C_S1C_EEEEENS4_13SM90_TMA_LOADENS4_14ComposedLayoutINS4_7SwizzleILi2ELi4ELi3EEENS4_25smem_sparse_ptr_flag_bitsILi2ELi8EEENSJ_INS5_IJNS5_IJSC_NSA_ILi8EEEEEENS5_IJSB_SP_EEEEEENS5_IJNS5_IJS19_SH_EEESM_EEEEEEEvNS4_8identityENS4_23SM90_TMA_LOAD_MULTICASTENS1G_INS1H_ILi3ELi4ELi3EEENS4_18smem_ptr_flag_bitsILi8EEENSJ_INS5_IJS1L_SH_EEENS5_IJSH_SC_EEEEEEEvS1T_EENS_8epilogue10collective6detail29Sm90TmaWarpSpecializedAdapterINS24_15DefaultEpilogueIiNS5_IJSC_llEEES28_NS23_6thread17LinearCombinationIiLi1EiiLNS29_9ScaleType4KindE0ELNS_15FloatRoundStyleE2EiEENS1_15EpilogueDefaultEEEEEvvEEEEvNT_6ParamsE,"aw",@nobits
	.sectionflags	@""
	.align	16
	.zero		1024


//--------------------- .nv.shared.reserved.0     --------------------------
	.section	.nv.shared.reserved.0,"aw",@nobits
	.weak		__nv_reservedSMEM_offset_0_alias
	.size		__nv_reservedSMEM_offset_0_alias, 0, 0
	.other		__nv_reservedSMEM_offset_0_alias,@"STO_CUDA_RESERVED_SHARED STV_DEFAULT"
__nv_reservedSMEM_offset_0_alias:
	.zero		0


//--------------------- .nv.global                --------------------------
	.section	.nv.global,"aw",@nobits
.nv.global:
	.type		_ZN39_INTERNAL_79d349bd_4_k_cu_3effa20d_35984cute1_E,@object
	.size		_ZN39_INTERNAL_79d349bd_4_k_cu_3effa20d_35984cute1_E,(_ZN39_INTERNAL_79d349bd_4_k_cu_3effa20d_35984cuda3std3__45__cpo6cbeginE - _ZN39_INTERNAL_79d349bd_4_k_cu_3effa20d_35984cute1_E)
_ZN39_INTERNAL_79d349bd_4_k_cu_3effa20d_35984cute1_E:
	.zero		1
	.type		_ZN39_INTERNAL_79d349bd_4_k_cu_3effa20d_35984cuda3std3__45__cpo6cbeginE,@object
	.size		_ZN39_INTERNAL_79d349bd_4_k_cu_3effa20d_35984cuda3std3__45__cpo6cbeginE,(_ZN39_INTERNAL_79d349bd_4_k_cu_3effa20d_35984cuda3std3__48in_placeE - _ZN39_INTERNAL_79d349bd_4_k_cu_3effa20d_35984cuda3std3__45__cpo6cbeginE)
_ZN39_INTERNAL_79d349bd_4_k_cu_3effa20d_35984cuda3std3__45__cpo6cbeginE:
	.zero		1
	.type		_ZN39_INTERNAL_79d349bd_4_k_cu_3effa20d_35984cuda3std3__48in_placeE,@object
	.size		_ZN39_INTERNAL_79d349bd_4_k_cu_3effa20d_35984cuda3std3__48in_placeE,(_ZN39_INTERNAL_79d349bd_4_k_cu_3effa20d_35984cuda3std6ranges3__45__cpo9iter_moveE - _ZN39_INTERNAL_79d349bd_4_k_cu_3effa20d_35984cuda3std3__48in_placeE)
_ZN39_INTERNAL_79d349bd_4_k_cu_3effa20d_35984cuda3std3__48in_placeE:
	.zero		1
	.type		_ZN39_INTERNAL_79d349bd_4_k_cu_3effa20d_35984cuda3std6ranges3__45__cpo9iter_moveE,@object
	.size		_ZN39_INTERNAL_79d349bd_4_k_cu_3effa20d_35984cuda3std6ranges3__45__cpo9iter_moveE,(_ZN39_INTERNAL_79d349bd_4_k_cu_3effa20d_35984cuda3std3__45__cpo5beginE - _ZN39_INTERNAL_79d349bd_4_k_cu_3effa20d_35984cuda3std6ranges3__45__cpo9iter_moveE)
_ZN39_INTERNAL_79d349bd_4_k_cu_3effa20d_35984cuda3std6ranges3__45__cpo9iter_moveE:
	.zero		1
	.type		_ZN39_INTERNAL_79d349bd_4_k_cu_3effa20d_35984cuda3std3__45__cpo5beginE,@object
	.size		_ZN39_INTERNAL_79d349bd_4_k_cu_3effa20d_35984cuda3std3__45__cpo5beginE,(_ZN39_INTERNAL_79d349bd_4_k_cu_3effa20d_35984cuda3std3__441_GLOBAL__N__79d349bd_4_k_cu_3effa20d_35986ignoreE - _ZN39_INTERNAL_79d349bd_4_k_cu_3effa20d_35984cuda3std3__45__cpo5beginE)
_ZN39_INTERNAL_79d349bd_4_k_cu_3effa20d_35984cuda3std3__45__cpo5beginE:
	.zero		1
	.type		_ZN39_INTERNAL_79d349bd_4_k_cu_3effa20d_35984cuda3std3__441_GLOBAL__N__79d349bd_4_k_cu_3effa20d_35986ignoreE,@object
	.size		_ZN39_INTERNAL_79d349bd_4_k_cu_3effa20d_35984cuda3std3__441_GLOBAL__N__79d349bd_4_k_cu_3effa20d_35986ignoreE,(_ZN39_INTERNAL_79d349bd_4_k_cu_3effa20d_35984cute7productE - _ZN39_INTERNAL_79d349bd_4_k_cu_3effa20d_35984cuda3std3__441_GLOBAL__N__79d349bd_4_k_cu_3effa20d_35986ignoreE)
_ZN39_INTERNAL_79d349bd_4_k_cu_3effa20d_35984cuda3std3__441_GLOBAL__N__79d349bd_4_k_cu_3effa20d_35986ignoreE:
	.zero		1
	.type		_ZN39_INTERNAL_79d349bd_4_k_cu_3effa20d_35984cute7productE,@object
	.size		_ZN39_INTERNAL_79d349bd_4_k_cu_3effa20d_35984cute7productE,(_ZN39_INTERNAL_79d349bd_4_k_cu_3effa20d_35984cuda3std3__45__cpo3endE - _ZN39_INTERNAL_79d349bd_4_k_cu_3effa20d_35984cute7productE)
_ZN39_INTERNAL_79d349bd_4_k_cu_3effa20d_35984cute7productE:
	.zero		1
	.type		_ZN39_INTERNAL_79d349bd_4_k_cu_3effa20d_35984cuda3std3__45__cpo3endE,@object
	.size		_ZN39_INTERNAL_79d349bd_4_k_cu_3effa20d_35984cuda3std3__45__cpo3endE,(_ZN39_INTERNAL_79d349bd_4_k_cu_3effa20d_35984cuda3std3__419piecewise_constructE - _ZN39_INTERNAL_79d349bd_4_k_cu_3effa20d_35984cuda3std3__45__cpo3endE)
_ZN39_INTERNAL_79d349bd_4_k_cu_3effa20d_35984cuda3std3__45__cpo3endE:
	.zero		1
	.type		_ZN39_INTERNAL_79d349bd_4_k_cu_3effa20d_35984cuda3std3__419piecewise_constructE,@object
	.size		_ZN39_INTERNAL_79d349bd_4_k_cu_3effa20d_35984cuda3std3__419piecewise_constructE,(_ZN39_INTERNAL_79d349bd_4_k_cu_3effa20d_35984cuda3std3__45__cpo4cendE - _ZN39_INTERNAL_79d349bd_4_k_cu_3effa20d_35984cuda3std3__419piecewise_constructE)
_ZN39_INTERNAL_79d349bd_4_k_cu_3effa20d_35984cuda3std3__419piecewise_constructE:
	.zero		1
	.type		_ZN39_INTERNAL_79d349bd_4_k_cu_3effa20d_35984cuda3std3__45__cpo4cendE,@object
	.size		_ZN39_INTERNAL_79d349bd_4_k_cu_3effa20d_35984cuda3std3__45__cpo4cendE,(_ZN39_INTERNAL_79d349bd_4_k_cu_3effa20d_35984cuda3std6ranges3__45__cpo4swapE - _ZN39_INTERNAL_79d349bd_4_k_cu_3effa20d_35984cuda3std3__45__cpo4cendE)
_ZN39_INTERNAL_79d349bd_4_k_cu_3effa20d_35984cuda3std3__45__cpo4cendE:
	.zero		1
	.type		_ZN39_INTERNAL_79d349bd_4_k_cu_3effa20d_35984cuda3std6ranges3__45__cpo4swapE,@object
	.size		_ZN39_INTERNAL_79d349bd_4_k_cu_3effa20d_35984cuda3std6ranges3__45__cpo4swapE,(.L_7 - _ZN39_INTERNAL_79d349bd_4_k_cu_3effa20d_35984cuda3std6ranges3__45__cpo4swapE)
_ZN39_INTERNAL_79d349bd_4_k_cu_3effa20d_35984cuda3std6ranges3__45__cpo4swapE:
	.zero		1
.L_7:


//--------------------- .nv.constant0._ZN7cutlass13device_kernelINS_4gemm6kernel13GemmUniversalIN4cute5tupleIJiiiiEEENS1_10collective13CollectiveMmaINS1_40MainloopSm90TmaGmmaWarpSpecializedSparseILi4ENS5_IJNS4_1CILi2EEENSA_ILi1EEESC_EEENS1_35KernelTmaWarpSpecializedCooperativeEEENS5_IJNSA_ILi256EEESG_NSA_ILi128EEEEEEaNS5_IJNS4_6LayoutINS5_IJiNS5_IJSB_iEEEiEEENS5_IJlNS5_IJSC_SB_EEElEEEEENSJ_INS5_IJNS5_IJNSA_ILi64EEEiEEENS5_IJSH_iEEEiEEENS5_IJNS5_IJSH_NSA_ILi8192EEEEEENS5_IJSC_lEEElEEEEEEEEaNS5_IJlSC_lEEENS4_8TiledMMAINS4_8MMA_AtomIJNS4_4SM904GMMA6SPARSE28GMMA_64x256x64_S32S8S8_SS_TNILNS13_9SparseSelE0EEEEEENSJ_ISD_NS5_IJSC_NSA_ILi0EEES19_EEEEENS5_IJNS4_10UnderscoreES1C_S1C_EEEEENS4_13SM90_TMA_LOADENS4_14ComposedLayoutINS4_7SwizzleILi2ELi4ELi3EEENS4_25smem_sparse_ptr_flag_bitsILi2ELi8EEENSJ_INS5_IJNS5_IJSC_NSA_ILi8EEEEEENS5_IJSB_SP_EEEEEENS5_IJNS5_IJS19_SH_EEESM_EEEEEEEvNS4_8identityENS4_23SM90_TMA_LOAD_MULTICASTENS1G_INS1H_ILi3ELi4ELi3EEENS4_18smem_ptr_flag_bitsILi8EEENSJ_INS5_IJS1L_SH_EEENS5_IJSH_SC_EEEEEEEvS1T_EENS_8epilogue10collective6detail29Sm90TmaWarpSpecializedAdapterINS24_15DefaultEpilogueIiNS5_IJSC_llEEES28_NS23_6thread17LinearCombinationIiLi1EiiLNS29_9ScaleType4KindE0ELNS_15FloatRoundStyleE2EiEENS1_15EpilogueDefaultEEEEEvvEEEEvNT_6ParamsE --------------------------
	.section	.nv.constant0._ZN7cutlass13device_kernelINS_4gemm6kernel13GemmUniversalIN4cute5tupleIJiiiiEEENS1_10collective13CollectiveMmaINS1_40MainloopSm90TmaGmmaWarpSpecializedSparseILi4ENS5_IJNS4_1CILi2EEENSA_ILi1EEESC_EEENS1_35KernelTmaWarpSpecializedCooperativeEEENS5_IJNSA_ILi256EEESG_NSA_ILi128EEEEEEaNS5_IJNS4_6LayoutINS5_IJiNS5_IJSB_iEEEiEEENS5_IJlNS5_IJSC_SB_EEElEEEEENSJ_INS5_IJNS5_IJNSA_ILi64EEEiEEENS5_IJSH_iEEEiEEENS5_IJNS5_IJSH_NSA_ILi8192EEEEEENS5_IJSC_lEEElEEEEEEEEaNS5_IJlSC_lEEENS4_8TiledMMAINS4_8MMA_AtomIJNS4_4SM904GMMA6SPARSE28GMMA_64x256x64_S32S8S8_SS_TNILNS13_9SparseSelE0EEEEEENSJ_ISD_NS5_IJSC_NSA_ILi0EEES19_EEEEENS5_IJNS4_10UnderscoreES1C_S1C_EEEEENS4_13SM90_TMA_LOADENS4_14ComposedLayoutINS4_7SwizzleILi2ELi4ELi3EEENS4_25smem_sparse_ptr_flag_bitsILi2ELi8EEENSJ_INS5_IJNS5_IJSC_NSA_ILi8EEEEEENS5_IJSB_SP_EEEEEENS5_IJNS5_IJS19_SH_EEESM_EEEEEEEvNS4_8identityENS4_23SM90_TMA_LOAD_MULTICASTENS1G_INS1H_ILi3ELi4ELi3EEENS4_18smem_ptr_flag_bitsILi8EEENSJ_INS5_IJS1L_SH_EEENS5_IJSH_SC_EEEEEEEvS1T_EENS_8epilogue10collective6detail29Sm90TmaWarpSpecializedAdapterINS24_15DefaultEpilogueIiNS5_IJSC_llEEES28_NS23_6thread17LinearCombinationIiLi1EiiLNS29_9ScaleType4KindE0ELNS_15FloatRoundStyleE2EiEENS1_15EpilogueDefaultEEEEEvvEEEEvNT_6ParamsE,"a",@progbits
	.sectionflags	@""
	.align	4
.nv.constant0._ZN7cutlass13device_kernelINS_4gemm6kernel13GemmUniversalIN4cute5tupleIJiiiiEEENS1_10collective13CollectiveMmaINS1_40MainloopSm90TmaGmmaWarpSpecializedSparseILi4ENS5_IJNS4_1CILi2EEENSA_ILi1EEESC_EEENS1_35KernelTmaWarpSpecializedCooperativeEEENS5_IJNSA_ILi256EEESG_NSA_ILi128EEEEEEaNS5_IJNS4_6LayoutINS5_IJiNS5_IJSB_iEEEiEEENS5_IJlNS5_IJSC_SB_EEElEEEEENSJ_INS5_IJNS5_IJNSA_ILi64EEEiEEENS5_IJSH_iEEEiEEENS5_IJNS5_IJSH_NSA_ILi8192EEEEEENS5_IJSC_lEEElEEEEEEEEaNS5_IJlSC_lEEENS4_8TiledMMAINS4_8MMA_AtomIJNS4_4SM904GMMA6SPARSE28GMMA_64x256x64_S32S8S8_SS_TNILNS13_9SparseSelE0EEEEEENSJ_ISD_NS5_IJSC_NSA_ILi0EEES19_EEEEENS5_IJNS4_10UnderscoreES1C_S1C_EEEEENS4_13SM90_TMA_LOADENS4_14ComposedLayoutINS4_7SwizzleILi2ELi4ELi3EEENS4_25smem_sparse_ptr_flag_bitsILi2ELi8EEENSJ_INS5_IJNS5_IJSC_NSA_ILi8EEEEEENS5_IJSB_SP_EEEEEENS5_IJNS5_IJS19_SH_EEESM_EEEEEEEvNS4_8identityENS4_23SM90_TMA_LOAD_MULTICASTENS1G_INS1H_ILi3ELi4ELi3EEENS4_18smem_ptr_flag_bitsILi8EEENSJ_INS5_IJS1L_SH_EEENS5_IJSH_SC_EEEEEEEvS1T_EENS_8epilogue10collective6detail29Sm90TmaWarpSpecializedAdapterINS24_15DefaultEpilogueIiNS5_IJSC_llEEES28_NS23_6thread17LinearCombinationIiLi1EiiLNS29_9ScaleType4KindE0ELNS_15FloatRoundStyleE2EiEENS1_15EpilogueDefaultEEEEEvvEEEEvNT_6ParamsE:
	.zero		1920


//--------------------- SYMBOLS --------------------------

	.type		.nv.reservedSmem.offset0,@object
	.size		.nv.reservedSmem.offset0,0x4
